	.target	sm_100a

	.elftype	@"ET_EXEC"


//--------------------- .note.nv.tkinfo           --------------------------
	.section	.note.nv.tkinfo,"",@"SHT_NOTE"
	.sectionflags	@"SHF_NOTE_NV_TKINFO"
	.tkinfo
        /*0018*/ 	.word	0x00000002
        /*0030*/ 	.string	""
        /*0030*/ 	.string	"ptxas"
        /*0030*/ 	.string	"Cuda compilation tools, release 13.0, V13.0.88"
        /*0030*/ 	.string	"Build cuda_13.0.r13.0/compiler.36424714_0"
        /*0030*/ 	.string	"-arch sm_100a -m 64 "



//--------------------- .note.nv.cuinfo           --------------------------
	.section	.note.nv.cuinfo,"",@"SHT_NOTE"
	.sectionflags	@"SHF_NOTE_NV_CUINFO"
        /*0018*/ 	.short	0x0002
        /*001a*/ 	.short	0x0064
        /*001c*/ 	.short	0x0082
	.zero		2


//--------------------- .nv.info                  --------------------------
	.section	.nv.info,"",@"SHT_CUDA_INFO"
	.align	4


	//----- nvinfo : EIATTR_REGCOUNT
	.align		4
        /*0000*/ 	.byte	0x04, 0x2f
        /*0002*/ 	.short	(.L_25 - .L_24)
	.align		4
.L_24:
        /*0004*/ 	.word	index@(_ZN7cutlass13device_kernelINS_4gemm6kernel13GemmUniversalINS1_17GroupProblemShapeIN4cute5tupleIJiiiEEEEENS1_10collective13CollectiveMmaINS1_51MainloopSm103ArrayTmaUmmaWarpSpecializedBlockScaledILi4ELi7ELi3ELi1ENS6_IJiiNS5_1CILi1EEEEEELNS_5sm1036detail18KernelPrefetchTypeE1EEENS6_IJNSC_ILi128EEENSC_ILi256EEENSC_ILi768EEEEEENS6_IJNS_12float_e2m1_tENS_13float_ue4m3_tEEEENS6_IJPNS6_IJlSD_NSC_ILi0EEEEEEPNS5_6LayoutINS6_IJNS6_IJNS6_IJNSC_ILi8EEENSC_ILi4EEESV_EEEiEEENS6_IJNS6_IJNSC_ILi16EEESV_EEEiEEENS6_IJSD_iEEEEEENS6_IJNS6_IJNS6_IJSY_SJ_SV_EEEiEEENS6_IJNS6_IJSQ_SD_EEENSC_ILi512EEEEEENS6_IJSQ_iEEEEEEEEEEESP_S1C_NS5_8TiledMMAINS5_8MMA_AtomIJNS5_5SM10322SM103_MXF4_ULTRA_SS_VSISN_SN_fSO_Li128ELi256ELi16ELNS5_4UMMA5MajorE0ELS1I_0ELNS1H_7ScaleInE0ELS1J_0EEEEEENST_INS6_IJSD_SD_SD_EEENS6_IJSQ_SQ_SQ_EEEEENS6_IJNS5_10UnderscoreES1P_S1P_EEEEENS6_IJNS5_23SM90_TMA_LOAD_MULTICASTES1S_EEENS6_IJNS5_14ComposedLayoutINS5_7SwizzleILi3ELi4ELi3EEENS5_18smem_ptr_flag_bitsILi8EEENST_INS6_IJSU_SJ_EEENS6_IJSJ_SD_EEEEEEENST_INS6_IJNS6_IJSW_SZ_EEESD_NSC_ILi3EEEEEENS6_IJNS6_IJS13_S15_EEESQ_S16_EEEEEEEEvNS5_8identityES1T_NS6_IJS22_NST_INS6_IJNS6_IJNS6_IJNSC_ILi32EEESV_NSC_ILi2EEEEEESZ_EEESD_S24_EEENS6_IJNS6_IJNS6_IJSY_SV_NSC_ILi1536EEEEEES15_EEESQ_S16_EEEEEEEEvS2A_EENS_8epilogue10collective18CollectiveEpilogueINS2N_34Sm100PtrArrayNoSmemWarpSpecializedEJNS6_IJSJ_NSC_ILi64EEEEEENS_6half_tESS_S2T_SS_NS2N_6fusion15FusionCallbacksIS2Q_NS2U_17LinearCombinationIS2T_fS2T_fLNS_15FloatRoundStyleE2EEESM_S2S_JEEENS5_5SM1004TMEM4LOAD26SM100_TMEM_LOAD_32dp32b64xESU_SU_EEEvvEEEEvNT_6ParamsE)
        /*0008*/ 	.word	0x000000a8


	//----- nvinfo : EIATTR_FRAME_SIZE
	.align		4
.L_25:
        /*000c*/ 	.byte	0x04, 0x11
        /*000e*/ 	.short	(.L_27 - .L_26)
	.align		4
.L_26:
        /*0010*/ 	.word	index@($__internal_7_$__cuda_sm20_div_u64)
        /*0014*/ 	.word	0x00000000


	//----- nvinfo : EIATTR_FRAME_SIZE
	.align		4
.L_27:
        /*0018*/ 	.byte	0x04, 0x11
        /*001a*/ 	.short	(.L_29 - .L_28)
	.align		4
.L_28:
        /*001c*/ 	.word	index@($__internal_6_$__cuda_sm10x_tcgen05_guardrail_trap_unallocated_columns_being_dealloced)
        /*0020*/ 	.word	0x00000000


	//----- nvinfo : EIATTR_FRAME_SIZE
	.align		4
.L_29:
        /*0024*/ 	.byte	0x04, 0x11
        /*0026*/ 	.short	(.L_31 - .L_30)
	.align		4
.L_30:
        /*0028*/ 	.word	index@($__internal_5_$__cuda_sm10x_tcgen05_guardrail_trap_phase_invalid_during_alloc)
        /*002c*/ 	.word	0x00000000


	//----- nvinfo : EIATTR_FRAME_SIZE
	.align		4
.L_31:
        /*0030*/ 	.byte	0x04, 0x11
        /*0032*/ 	.short	(.L_33 - .L_32)
	.align		4
.L_32:
        /*0034*/ 	.word	index@($__internal_4_$__cuda_sm10x_tcgen05_guardrail_trap_col_being_dealloced_not_returned_by_alloc)
        /*0038*/ 	.word	0x00000000


	//----- nvinfo : EIATTR_FRAME_SIZE
	.align		4
.L_33:
        /*003c*/ 	.byte	0x04, 0x11
        /*003e*/ 	.short	(.L_35 - .L_34)
	.align		4
.L_34:
        /*0040*/ 	.word	index@(_ZN7cutlass13device_kernelINS_4gemm6kernel13GemmUniversalINS1_17GroupProblemShapeIN4cute5tupleIJiiiEEEEENS1_10collective13CollectiveMmaINS1_51MainloopSm103ArrayTmaUmmaWarpSpecializedBlockScaledILi4ELi7ELi3ELi1ENS6_IJiiNS5_1CILi1EEEEEELNS_5sm1036detail18KernelPrefetchTypeE1EEENS6_IJNSC_ILi128EEENSC_ILi256EEENSC_ILi768EEEEEENS6_IJNS_12float_e2m1_tENS_13float_ue4m3_tEEEENS6_IJPNS6_IJlSD_NSC_ILi0EEEEEEPNS5_6LayoutINS6_IJNS6_IJNS6_IJNSC_ILi8EEENSC_ILi4EEESV_EEEiEEENS6_IJNS6_IJNSC_ILi16EEESV_EEEiEEENS6_IJSD_iEEEEEENS6_IJNS6_IJNS6_IJSY_SJ_SV_EEEiEEENS6_IJNS6_IJSQ_SD_EEENSC_ILi512EEEEEENS6_IJSQ_iEEEEEEEEEEESP_S1C_NS5_8TiledMMAINS5_8MMA_AtomIJNS5_5SM10322SM103_MXF4_ULTRA_SS_VSISN_SN_fSO_Li128ELi256ELi16ELNS5_4UMMA5MajorE0ELS1I_0ELNS1H_7ScaleInE0ELS1J_0EEEEEENST_INS6_IJSD_SD_SD_EEENS6_IJSQ_SQ_SQ_EEEEENS6_IJNS5_10UnderscoreES1P_S1P_EEEEENS6_IJNS5_23SM90_TMA_LOAD_MULTICASTES1S_EEENS6_IJNS5_14ComposedLayoutINS5_7SwizzleILi3ELi4ELi3EEENS5_18smem_ptr_flag_bitsILi8EEENST_INS6_IJSU_SJ_EEENS6_IJSJ_SD_EEEEEEENST_INS6_IJNS6_IJSW_SZ_EEESD_NSC_ILi3EEEEEENS6_IJNS6_IJS13_S15_EEESQ_S16_EEEEEEEEvNS5_8identityES1T_NS6_IJS22_NST_INS6_IJNS6_IJNS6_IJNSC_ILi32EEESV_NSC_ILi2EEEEEESZ_EEESD_S24_EEENS6_IJNS6_IJNS6_IJSY_SV_NSC_ILi1536EEEEEES15_EEESQ_S16_EEEEEEEEvS2A_EENS_8epilogue10collective18CollectiveEpilogueINS2N_34Sm100PtrArrayNoSmemWarpSpecializedEJNS6_IJSJ_NSC_ILi64EEEEEENS_6half_tESS_S2T_SS_NS2N_6fusion15FusionCallbacksIS2Q_NS2U_17LinearCombinationIS2T_fS2T_fLNS_15FloatRoundStyleE2EEESM_S2S_JEEENS5_5SM1004TMEM4LOAD26SM100_TMEM_LOAD_32dp32b64xESU_SU_EEEvvEEEEvNT_6ParamsE)
        /*0044*/ 	.word	0x00000000


	//----- nvinfo : EIATTR_REGCOUNT
	.align		4
.L_35:
        /*0048*/ 	.byte	0x04, 0x2f
        /*004a*/ 	.short	(.L_37 - .L_36)
	.align		4
.L_36:
        /*004c*/ 	.word	index@(_ZN7cutlass13device_kernelINS_4gemm6kernel13GemmUniversalINS1_17GroupProblemShapeIN4cute5tupleIJiiiEEEEENS1_10collective13CollectiveMmaINS1_51MainloopSm103ArrayTmaUmmaWarpSpecializedBlockScaledILi6ELi7ELi3ELi1ENS6_IJiiNS5_1CILi1EEEEEELNS_5sm1036detail18KernelPrefetchTypeE1EEENS6_IJNSC_ILi256EEESJ_NSC_ILi768EEEEEENS6_IJNS_12float_e2m1_tENS_13float_ue4m3_tEEEENS6_IJPNS6_IJlSD_NSC_ILi0EEEEEEPNS5_6LayoutINS6_IJNS6_IJNS6_IJNSC_ILi8EEENSC_ILi4EEESU_EEEiEEENS6_IJNS6_IJNSC_ILi16EEESU_EEEiEEENS6_IJSD_iEEEEEENS6_IJNS6_IJNS6_IJSX_NSC_ILi128EEESU_EEEiEEENS6_IJNS6_IJSP_SD_EEENSC_ILi512EEEEEENS6_IJSP_iEEEEEEEEEEESO_S1C_NS5_8TiledMMAINS5_8MMA_AtomIJNS5_5SM10328SM103_MXF4_ULTRA_2x1SM_SS_VSISM_SM_fSN_Li256ELi256ELi16ELNS5_4UMMA5MajorE0ELS1I_0ELNS1H_7ScaleInE0ELS1J_0EEEEEENSS_INS6_IJSD_SD_SD_EEENS6_IJSP_SP_SP_EEEEENS6_IJNS5_10UnderscoreES1P_S1P_EEEEENS6_IJNS5_28SM100_TMA_2SM_LOAD_MULTICASTES1S_EEENS6_IJNS5_14ComposedLayoutINS5_7SwizzleILi3ELi4ELi3EEENS5_18smem_ptr_flag_bitsILi8EEENSS_INS6_IJST_S12_EEENS6_IJS12_SD_EEEEEEENSS_INS6_IJNS6_IJSV_SY_EEESD_NSC_ILi3EEEEEENS6_IJNS6_IJS13_S15_EEESP_S16_EEEEEEEEvNS5_8identityES1T_NS6_IJS22_NSS_INS6_IJNS6_IJNS6_IJNSC_ILi32EEESU_NSC_ILi2EEEEEESY_EEESD_S24_EEENS6_IJNS6_IJNS6_IJSX_SU_NSC_ILi1536EEEEEES15_EEESP_S16_EEEEEEEEvS2A_EENS_8epilogue10collective18CollectiveEpilogueINS2N_34Sm100PtrArrayNoSmemWarpSpecializedEJNS6_IJS12_NSC_ILi64EEEEEENS_6half_tESR_S2T_SR_NS2N_6fusion15FusionCallbacksIS2Q_NS2U_17LinearCombinationIS2T_fS2T_fLNS_15FloatRoundStyleE2EEENS6_IJS12_SJ_SK_EEES2S_JEEENS5_5SM1004TMEM4LOAD26SM100_TMEM_LOAD_32dp32b64xEST_ST_EEEvvEEEEvNT_6ParamsE)
        /*0050*/ 	.word	0x000000a8


	//----- nvinfo : EIATTR_FRAME_SIZE
	.align		4
.L_37:
        /*0054*/ 	.byte	0x04, 0x11
        /*0056*/ 	.short	(.L_39 - .L_38)
	.align		4
.L_38:
        /*0058*/ 	.word	index@($__internal_3_$__cuda_sm20_div_u64)
        /*005c*/ 	.word	0x00000000


	//----- nvinfo : EIATTR_FRAME_SIZE
	.align		4
.L_39:
        /*0060*/ 	.byte	0x04, 0x11
        /*0062*/ 	.short	(.L_41 - .L_40)
	.align		4
.L_40:
        /*0064*/ 	.word	index@($__internal_2_$__cuda_sm10x_tcgen05_guardrail_trap_unallocated_columns_being_dealloced)
        /*0068*/ 	.word	0x00000000


	//----- nvinfo : EIATTR_FRAME_SIZE
	.align		4
.L_41:
        /*006c*/ 	.byte	0x04, 0x11
        /*006e*/ 	.short	(.L_43 - .L_42)
	.align		4
.L_42:
        /*0070*/ 	.word	index@($__internal_1_$__cuda_sm10x_tcgen05_guardrail_trap_phase_invalid_during_alloc)
        /*0074*/ 	.word	0x00000000


	//----- nvinfo : EIATTR_FRAME_SIZE
	.align		4
.L_43:
        /*0078*/ 	.byte	0x04, 0x11
        /*007a*/ 	.short	(.L_45 - .L_44)
	.align		4
.L_44:
        /*007c*/ 	.word	index@($__internal_0_$__cuda_sm10x_tcgen05_guardrail_trap_col_being_dealloced_not_returned_by_alloc)
        /*0080*/ 	.word	0x00000000


	//----- nvinfo : EIATTR_FRAME_SIZE
	.align		4
.L_45:
        /*0084*/ 	.byte	0x04, 0x11
        /*0086*/ 	.short	(.L_47 - .L_46)
	.align		4
.L_46:
        /*0088*/ 	.word	index@(_ZN7cutlass13device_kernelINS_4gemm6kernel13GemmUniversalINS1_17GroupProblemShapeIN4cute5tupleIJiiiEEEEENS1_10collective13CollectiveMmaINS1_51MainloopSm103ArrayTmaUmmaWarpSpecializedBlockScaledILi6ELi7ELi3ELi1ENS6_IJiiNS5_1CILi1EEEEEELNS_5sm1036detail18KernelPrefetchTypeE1EEENS6_IJNSC_ILi256EEESJ_NSC_ILi768EEEEEENS6_IJNS_12float_e2m1_tENS_13float_ue4m3_tEEEENS6_IJPNS6_IJlSD_NSC_ILi0EEEEEEPNS5_6LayoutINS6_IJNS6_IJNS6_IJNSC_ILi8EEENSC_ILi4EEESU_EEEiEEENS6_IJNS6_IJNSC_ILi16EEESU_EEEiEEENS6_IJSD_iEEEEEENS6_IJNS6_IJNS6_IJSX_NSC_ILi128EEESU_EEEiEEENS6_IJNS6_IJSP_SD_EEENSC_ILi512EEEEEENS6_IJSP_iEEEEEEEEEEESO_S1C_NS5_8TiledMMAINS5_8MMA_AtomIJNS5_5SM10328SM103_MXF4_ULTRA_2x1SM_SS_VSISM_SM_fSN_Li256ELi256ELi16ELNS5_4UMMA5MajorE0ELS1I_0ELNS1H_7ScaleInE0ELS1J_0EEEEEENSS_INS6_IJSD_SD_SD_EEENS6_IJSP_SP_SP_EEEEENS6_IJNS5_10UnderscoreES1P_S1P_EEEEENS6_IJNS5_28SM100_TMA_2SM_LOAD_MULTICASTES1S_EEENS6_IJNS5_14ComposedLayoutINS5_7SwizzleILi3ELi4ELi3EEENS5_18smem_ptr_flag_bitsILi8EEENSS_INS6_IJST_S12_EEENS6_IJS12_SD_EEEEEEENSS_INS6_IJNS6_IJSV_SY_EEESD_NSC_ILi3EEEEEENS6_IJNS6_IJS13_S15_EEESP_S16_EEEEEEEEvNS5_8identityES1T_NS6_IJS22_NSS_INS6_IJNS6_IJNS6_IJNSC_ILi32EEESU_NSC_ILi2EEEEEESY_EEESD_S24_EEENS6_IJNS6_IJNS6_IJSX_SU_NSC_ILi1536EEEEEES15_EEESP_S16_EEEEEEEEvS2A_EENS_8epilogue10collective18CollectiveEpilogueINS2N_34Sm100PtrArrayNoSmemWarpSpecializedEJNS6_IJS12_NSC_ILi64EEEEEENS_6half_tESR_S2T_SR_NS2N_6fusion15FusionCallbacksIS2Q_NS2U_17LinearCombinationIS2T_fS2T_fLNS_15FloatRoundStyleE2EEENS6_IJS12_SJ_SK_EEES2S_JEEENS5_5SM1004TMEM4LOAD26SM100_TMEM_LOAD_32dp32b64xEST_ST_EEEvvEEEEvNT_6ParamsE)
        /*008c*/ 	.word	0x00000000


	//----- nvinfo : EIATTR_MIN_STACK_SIZE
	.align		4
.L_47:
        /*0090*/ 	.byte	0x04, 0x12
        /*0092*/ 	.short	(.L_49 - .L_48)
	.align		4
.L_48:
        /*0094*/ 	.word	index@(_ZN7cutlass13device_kernelINS_4gemm6kernel13GemmUniversalINS1_17GroupProblemShapeIN4cute5tupleIJiiiEEEEENS1_10collective13CollectiveMmaINS1_51MainloopSm103ArrayTmaUmmaWarpSpecializedBlockScaledILi6ELi7ELi3ELi1ENS6_IJiiNS5_1CILi1EEEEEELNS_5sm1036detail18KernelPrefetchTypeE1EEENS6_IJNSC_ILi256EEESJ_NSC_ILi768EEEEEENS6_IJNS_12float_e2m1_tENS_13float_ue4m3_tEEEENS6_IJPNS6_IJlSD_NSC_ILi0EEEEEEPNS5_6LayoutINS6_IJNS6_IJNS6_IJNSC_ILi8EEENSC_ILi4EEESU_EEEiEEENS6_IJNS6_IJNSC_ILi16EEESU_EEEiEEENS6_IJSD_iEEEEEENS6_IJNS6_IJNS6_IJSX_NSC_ILi128EEESU_EEEiEEENS6_IJNS6_IJSP_SD_EEENSC_ILi512EEEEEENS6_IJSP_iEEEEEEEEEEESO_S1C_NS5_8TiledMMAINS5_8MMA_AtomIJNS5_5SM10328SM103_MXF4_ULTRA_2x1SM_SS_VSISM_SM_fSN_Li256ELi256ELi16ELNS5_4UMMA5MajorE0ELS1I_0ELNS1H_7ScaleInE0ELS1J_0EEEEEENSS_INS6_IJSD_SD_SD_EEENS6_IJSP_SP_SP_EEEEENS6_IJNS5_10UnderscoreES1P_S1P_EEEEENS6_IJNS5_28SM100_TMA_2SM_LOAD_MULTICASTES1S_EEENS6_IJNS5_14ComposedLayoutINS5_7SwizzleILi3ELi4ELi3EEENS5_18smem_ptr_flag_bitsILi8EEENSS_INS6_IJST_S12_EEENS6_IJS12_SD_EEEEEEENSS_INS6_IJNS6_IJSV_SY_EEESD_NSC_ILi3EEEEEENS6_IJNS6_IJS13_S15_EEESP_S16_EEEEEEEEvNS5_8identityES1T_NS6_IJS22_NSS_INS6_IJNS6_IJNS6_IJNSC_ILi32EEESU_NSC_ILi2EEEEEESY_EEESD_S24_EEENS6_IJNS6_IJNS6_IJSX_SU_NSC_ILi1536EEEEEES15_EEESP_S16_EEEEEEEEvS2A_EENS_8epilogue10collective18CollectiveEpilogueINS2N_34Sm100PtrArrayNoSmemWarpSpecializedEJNS6_IJS12_NSC_ILi64EEEEEENS_6half_tESR_S2T_SR_NS2N_6fusion15FusionCallbacksIS2Q_NS2U_17LinearCombinationIS2T_fS2T_fLNS_15FloatRoundStyleE2EEENS6_IJS12_SJ_SK_EEES2S_JEEENS5_5SM1004TMEM4LOAD26SM100_TMEM_LOAD_32dp32b64xEST_ST_EEEvvEEEEvNT_6ParamsE)
        /*0098*/ 	.word	0x00000000


	//----- nvinfo : EIATTR_MIN_STACK_SIZE
	.align		4
.L_49:
        /*009c*/ 	.byte	0x04, 0x12
        /*009e*/ 	.short	(.L_51 - .L_50)
	.align		4
.L_50:
        /*00a0*/ 	.word	index@(_ZN7cutlass13device_kernelINS_4gemm6kernel13GemmUniversalINS1_17GroupProblemShapeIN4cute5tupleIJiiiEEEEENS1_10collective13CollectiveMmaINS1_51MainloopSm103ArrayTmaUmmaWarpSpecializedBlockScaledILi4ELi7ELi3ELi1ENS6_IJiiNS5_1CILi1EEEEEELNS_5sm1036detail18KernelPrefetchTypeE1EEENS6_IJNSC_ILi128EEENSC_ILi256EEENSC_ILi768EEEEEENS6_IJNS_12float_e2m1_tENS_13float_ue4m3_tEEEENS6_IJPNS6_IJlSD_NSC_ILi0EEEEEEPNS5_6LayoutINS6_IJNS6_IJNS6_IJNSC_ILi8EEENSC_ILi4EEESV_EEEiEEENS6_IJNS6_IJNSC_ILi16EEESV_EEEiEEENS6_IJSD_iEEEEEENS6_IJNS6_IJNS6_IJSY_SJ_SV_EEEiEEENS6_IJNS6_IJSQ_SD_EEENSC_ILi512EEEEEENS6_IJSQ_iEEEEEEEEEEESP_S1C_NS5_8TiledMMAINS5_8MMA_AtomIJNS5_5SM10322SM103_MXF4_ULTRA_SS_VSISN_SN_fSO_Li128ELi256ELi16ELNS5_4UMMA5MajorE0ELS1I_0ELNS1H_7ScaleInE0ELS1J_0EEEEEENST_INS6_IJSD_SD_SD_EEENS6_IJSQ_SQ_SQ_EEEEENS6_IJNS5_10UnderscoreES1P_S1P_EEEEENS6_IJNS5_23SM90_TMA_LOAD_MULTICASTES1S_EEENS6_IJNS5_14ComposedLayoutINS5_7SwizzleILi3ELi4ELi3EEENS5_18smem_ptr_flag_bitsILi8EEENST_INS6_IJSU_SJ_EEENS6_IJSJ_SD_EEEEEEENST_INS6_IJNS6_IJSW_SZ_EEESD_NSC_ILi3EEEEEENS6_IJNS6_IJS13_S15_EEESQ_S16_EEEEEEEEvNS5_8identityES1T_NS6_IJS22_NST_INS6_IJNS6_IJNS6_IJNSC_ILi32EEESV_NSC_ILi2EEEEEESZ_EEESD_S24_EEENS6_IJNS6_IJNS6_IJSY_SV_NSC_ILi1536EEEEEES15_EEESQ_S16_EEEEEEEEvS2A_EENS_8epilogue10collective18CollectiveEpilogueINS2N_34Sm100PtrArrayNoSmemWarpSpecializedEJNS6_IJSJ_NSC_ILi64EEEEEENS_6half_tESS_S2T_SS_NS2N_6fusion15FusionCallbacksIS2Q_NS2U_17LinearCombinationIS2T_fS2T_fLNS_15FloatRoundStyleE2EEESM_S2S_JEEENS5_5SM1004TMEM4LOAD26SM100_TMEM_LOAD_32dp32b64xESU_SU_EEEvvEEEEvNT_6ParamsE)
        /*00a4*/ 	.word	0x00000000
.L_51:


//--------------------- .nv.compat                --------------------------
	.section	.nv.compat,"",@"SHT_CUDA_COMPAT_INFO"
	.align	4
        /*0000*/ 	.byte	0x02, 0x09, 0x01, 0x00, 0x02, 0x02, 0x02, 0x00, 0x02, 0x05, 0x05, 0x00, 0x03, 0x07, 0x01, 0x01
        /*0010*/ 	.byte	0x02, 0x03, 0x03, 0x00, 0x02, 0x06, 0x01, 0x00, 0x04, 0x0b, 0x08, 0x00, 0x09, 0x00, 0x00, 0x00
        /*0020*/ 	.byte	0x00, 0x00, 0x00, 0x00


//--------------------- .nv.info._ZN7cutlass13device_kernelINS_4gemm6kernel13GemmUniversalINS1_17GroupProblemShapeIN4cute5tupleIJiiiEEEEENS1_10collective13CollectiveMmaINS1_51MainloopSm103ArrayTmaUmmaWarpSpecializedBlockScaledILi6ELi7ELi3ELi1ENS6_IJiiNS5_1CILi1EEEEEELNS_5sm1036detail18KernelPrefetchTypeE1EEENS6_IJNSC_ILi256EEESJ_NSC_ILi768EEEEEENS6_IJNS_12float_e2m1_tENS_13float_ue4m3_tEEEENS6_IJPNS6_IJlSD_NSC_ILi0EEEEEEPNS5_6LayoutINS6_IJNS6_IJNS6_IJNSC_ILi8EEENSC_ILi4EEESU_EEEiEEENS6_IJNS6_IJNSC_ILi16EEESU_EEEiEEENS6_IJSD_iEEEEEENS6_IJNS6_IJNS6_IJSX_NSC_ILi128EEESU_EEEiEEENS6_IJNS6_IJSP_SD_EEENSC_ILi512EEEEEENS6_IJSP_iEEEEEEEEEEESO_S1C_NS5_8TiledMMAINS5_8MMA_AtomIJNS5_5SM10328SM103_MXF4_ULTRA_2x1SM_SS_VSISM_SM_fSN_Li256ELi256ELi16ELNS5_4UMMA5MajorE0ELS1I_0ELNS1H_7ScaleInE0ELS1J_0EEEEEENSS_INS6_IJSD_SD_SD_EEENS6_IJSP_SP_SP_EEEEENS6_IJNS5_10UnderscoreES1P_S1P_EEEEENS6_IJNS5_28SM100_TMA_2SM_LOAD_MULTICASTES1S_EEENS6_IJNS5_14ComposedLayoutINS5_7SwizzleILi3ELi4ELi3EEENS5_18smem_ptr_flag_bitsILi8EEENSS_INS6_IJST_S12_EEENS6_IJS12_SD_EEEEEEENSS_INS6_IJNS6_IJSV_SY_EEESD_NSC_ILi3EEEEEENS6_IJNS6_IJS13_S15_EEESP_S16_EEEEEEEEvNS5_8identityES1T_NS6_IJS22_NSS_INS6_IJNS6_IJNS6_IJNSC_ILi32EEESU_NSC_ILi2EEEEEESY_EEESD_S24_EEENS6_IJNS6_IJNS6_IJSX_SU_NSC_ILi1536EEEEEES15_EEESP_S16_EEEEEEEEvS2A_EENS_8epilogue10collective18CollectiveEpilogueINS2N_34Sm100PtrArrayNoSmemWarpSpecializedEJNS6_IJS12_NSC_ILi64EEEEEENS_6half_tESR_S2T_SR_NS2N_6fusion15FusionCallbacksIS2Q_NS2U_17LinearCombinationIS2T_fS2T_fLNS_15FloatRoundStyleE2EEENS6_IJS12_SJ_SK_EEES2S_JEEENS5_5SM1004TMEM4LOAD26SM100_TMEM_LOAD_32dp32b64xEST_ST_EEEvvEEEEvNT_6ParamsE --------------------------
	.section	.nv.info._ZN7cutlass13device_kernelINS_4gemm6kernel13GemmUniversalINS1_17GroupProblemShapeIN4cute5tupleIJiiiEEEEENS1_10collective13CollectiveMmaINS1_51MainloopSm103ArrayTmaUmmaWarpSpecializedBlockScaledILi6ELi7ELi3ELi1ENS6_IJiiNS5_1CILi1EEEEEELNS_5sm1036detail18KernelPrefetchTypeE1EEENS6_IJNSC_ILi256EEESJ_NSC_ILi768EEEEEENS6_IJNS_12float_e2m1_tENS_13float_ue4m3_tEEEENS6_IJPNS6_IJlSD_NSC_ILi0EEEEEEPNS5_6LayoutINS6_IJNS6_IJNS6_IJNSC_ILi8EEENSC_ILi4EEESU_EEEiEEENS6_IJNS6_IJNSC_ILi16EEESU_EEEiEEENS6_IJSD_iEEEEEENS6_IJNS6_IJNS6_IJSX_NSC_ILi128EEESU_EEEiEEENS6_IJNS6_IJSP_SD_EEENSC_ILi512EEEEEENS6_IJSP_iEEEEEEEEEEESO_S1C_NS5_8TiledMMAINS5_8MMA_AtomIJNS5_5SM10328SM103_MXF4_ULTRA_2x1SM_SS_VSISM_SM_fSN_Li256ELi256ELi16ELNS5_4UMMA5MajorE0ELS1I_0ELNS1H_7ScaleInE0ELS1J_0EEEEEENSS_INS6_IJSD_SD_SD_EEENS6_IJSP_SP_SP_EEEEENS6_IJNS5_10UnderscoreES1P_S1P_EEEEENS6_IJNS5_28SM100_TMA_2SM_LOAD_MULTICASTES1S_EEENS6_IJNS5_14ComposedLayoutINS5_7SwizzleILi3ELi4ELi3EEENS5_18smem_ptr_flag_bitsILi8EEENSS_INS6_IJST_S12_EEENS6_IJS12_SD_EEEEEEENSS_INS6_IJNS6_IJSV_SY_EEESD_NSC_ILi3EEEEEENS6_IJNS6_IJS13_S15_EEESP_S16_EEEEEEEEvNS5_8identityES1T_NS6_IJS22_NSS_INS6_IJNS6_IJNS6_IJNSC_ILi32EEESU_NSC_ILi2EEEEEESY_EEESD_S24_EEENS6_IJNS6_IJNS6_IJSX_SU_NSC_ILi1536EEEEEES15_EEESP_S16_EEEEEEEEvS2A_EENS_8epilogue10collective18CollectiveEpilogueINS2N_34Sm100PtrArrayNoSmemWarpSpecializedEJNS6_IJS12_NSC_ILi64EEEEEENS_6half_tESR_S2T_SR_NS2N_6fusion15FusionCallbacksIS2Q_NS2U_17LinearCombinationIS2T_fS2T_fLNS_15FloatRoundStyleE2EEENS6_IJS12_SJ_SK_EEES2S_JEEENS5_5SM1004TMEM4LOAD26SM100_TMEM_LOAD_32dp32b64xEST_ST_EEEvvEEEEvNT_6ParamsE,"",@"SHT_CUDA_INFO"
	.sectionflags	@""
	.align	4


	//----- nvinfo : EIATTR_CUDA_API_VERSION
	.align		4
        /*0000*/ 	.byte	0x04, 0x37
        /*0002*/ 	.short	(.L_53 - .L_52)
.L_52:
        /*0004*/ 	.word	0x00000082


	//----- nvinfo : EIATTR_KPARAM_INFO
	.align		4
.L_53:
        /*0008*/ 	.byte	0x04, 0x17
        /*000a*/ 	.short	(.L_55 - .L_54)
.L_54:
        /*000c*/ 	.word	0x00000000
        /*0010*/ 	.short	0x0000
        /*0012*/ 	.short	0x0000
        /*0014*/ 	.byte	0x00, 0xf0, 0x01, 0x2a


	//----- nvinfo : EIATTR_AT_ENTRY_FRAGMENTS
	.align		4
.L_55:
        /*0018*/ 	.byte	0x04, 0x4f
        /*001a*/ 	.short	(.L_57 - .L_56)


	//   ....[0]....
.L_56:
        /*001c*/ 	.word	0x00000007


	//----- nvinfo : EIATTR_RESERVED_SMEM_USED
	.align		4
.L_57:
        /*0020*/ 	.byte	0x01, 0x41
	.zero		2


	//----- nvinfo : EIATTR_SPARSE_MMA_MASK
	.align		4
        /*0024*/ 	.byte	0x03, 0x50
        /*0026*/ 	.short	0x0000


	//----- nvinfo : EIATTR_TCGEN05_2CTA_USED
	.align		4
        /*0028*/ 	.byte	0x01, 0x52
	.zero		2


	//----- nvinfo : EIATTR_MAXREG_COUNT
	.align		4
        /*002c*/ 	.byte	0x03, 0x1b
        /*002e*/ 	.short	0x00a8


	//----- nvinfo : EIATTR_NUM_BARRIERS
	.align		4
        /*0030*/ 	.byte	0x02, 0x4c
        /*0032*/ 	.byte	0x07
	.zero		1


	//----- nvinfo : EIATTR_EXTERNS
	.align		4
        /*0034*/ 	.byte	0x04, 0x0f
        /*0036*/ 	.short	(.L_59 - .L_58)


	//   ....[0]....
	.align		4
.L_58:
        /*0038*/ 	.word	index@(__assertfail)


	//----- nvinfo : EIATTR_MERCURY_ISA_VERSION
	.align		4
.L_59:
        /*003c*/ 	.byte	0x03, 0x5f
        /*003e*/ 	.short	0x0101


	//----- nvinfo : EIATTR_INT_WARP_WIDE_INSTR_OFFSETS
	.align		4
        /*0040*/ 	.byte	0x04, 0x31
        /*0042*/ 	.short	(.L_61 - .L_60)


	//   ....[0]....
.L_60:
        /*0044*/ 	.word	0x000022e0


	//   ....[1]....
        /*0048*/ 	.word	0x00002300


	//   ....[2]....
        /*004c*/ 	.word	0x00002370


	//   ....[3]....
        /*0050*/ 	.word	0x00002640


	//   ....[4]....
        /*0054*/ 	.word	0x00002670


	//   ....[5]....
        /*0058*/ 	.word	0x00002710


	//   ....[6]....
        /*005c*/ 	.word	0x000027a0


	//   ....[7]....
        /*0060*/ 	.word	0x00002810


	//   ....[8]....
        /*0064*/ 	.word	0x00010e40


	//   ....[9]....
        /*0068*/ 	.word	0x00010e60


	//   ....[10]....
        /*006c*/ 	.word	0x00010e90


	//----- nvinfo : EIATTR_COOP_GROUP_MASK_REGIDS
	.align		4
.L_61:
        /*0070*/ 	.byte	0x04, 0x29
        /*0072*/ 	.short	(.L_63 - .L_62)


	//   ....[0]....
.L_62:
        /*0074*/ 	.word	0xffffffff


	//   ....[1]....
        /*0078*/ 	.word	0xffffffff


	//   ....[2]....
        /*007c*/ 	.word	0xffffffff


	//   ....[3]....
        /*0080*/ 	.word	0xffffffff


	//   ....[4]....
        /*0084*/ 	.word	0xffffffff


	//   ....[5]....
        /*0088*/ 	.word	0xffffffff


	//   ....[6]....
        /*008c*/ 	.word	0xffffffff


	//   ....[7]....
        /*0090*/ 	.word	0xffffffff


	//   ....[8]....
        /*0094*/ 	.word	0xffffffff


	//   ....[9]....
        /*0098*/ 	.word	0xffffffff


	//   ....[10]....
        /*009c*/ 	.word	0xffffffff


	//   ....[11]....
        /*00a0*/ 	.word	0xffffffff


	//   ....[12]....
        /*00a4*/ 	.word	0xffffffff


	//   ....[13]....
        /*00a8*/ 	.word	0xffffffff


	//   ....[14]....
        /*00ac*/ 	.word	0xffffffff


	//   ....[15]....
        /*00b0*/ 	.word	0xffffffff


	//   ....[16]....
        /*00b4*/ 	.word	0xffffffff


	//   ....[17]....
        /*00b8*/ 	.word	0xffffffff


	//   ....[18]....
        /*00bc*/ 	.word	0xffffffff


	//   ....[19]....
        /*00c0*/ 	.word	0xffffffff


	//   ....[20]....
        /*00c4*/ 	.word	0xffffffff


	//   ....[21]....
        /*00c8*/ 	.word	0xffffffff


	//   ....[22]....
        /*00cc*/ 	.word	0xffffffff


	//   ....[23]....
        /*00d0*/ 	.word	0xffffffff


	//   ....[24]....
        /*00d4*/ 	.word	0xffffffff


	//   ....[25]....
        /*00d8*/ 	.word	0xffffffff


	//   ....[26]....
        /*00dc*/ 	.word	0xffffffff


	//   ....[27]....
        /*00e0*/ 	.word	0xffffffff


	//   ....[28]....
        /*00e4*/ 	.word	0xffffffff


	//   ....[29]....
        /*00e8*/ 	.word	0xffffffff


	//   ....[30]....
        /*00ec*/ 	.word	0xffffffff


	//   ....[31]....
        /*00f0*/ 	.word	0xffffffff


	//   ....[32]....
        /*00f4*/ 	.word	0xffffffff


	//   ....[33]....
        /*00f8*/ 	.word	0xffffffff


	//   ....[34]....
        /*00fc*/ 	.word	0xffffffff


	//   ....[35]....
        /*0100*/ 	.word	0xffffffff


	//   ....[36]....
        /*0104*/ 	.word	0xffffffff


	//   ....[37]....
        /*0108*/ 	.word	0xffffffff


	//   ....[38]....
        /*010c*/ 	.word	0xffffffff


	//   ....[39]....
        /*0110*/ 	.word	0xffffffff


	//   ....[40]....
        /*0114*/ 	.word	0xffffffff


	//   ....[41]....
        /*0118*/ 	.word	0xffffffff


	//   ....[42]....
        /*011c*/ 	.word	0xffffffff


	//   ....[43]....
        /*0120*/ 	.word	0xffffffff


	//   ....[44]....
        /*0124*/ 	.word	0xffffffff


	//   ....[45]....
        /*0128*/ 	.word	0xffffffff


	//   ....[46]....
        /*012c*/ 	.word	0xffffffff


	//   ....[47]....
        /*0130*/ 	.word	0xffffffff


	//   ....[48]....
        /*0134*/ 	.word	0xffffffff


	//   ....[49]....
        /*0138*/ 	.word	0xffffffff


	//   ....[50]....
        /*013c*/ 	.word	0xffffffff


	//   ....[51]....
        /*0140*/ 	.word	0xffffffff


	//   ....[52]....
        /*0144*/ 	.word	0xffffffff


	//   ....[53]....
        /*0148*/ 	.word	0xffffffff


	//   ....[54]....
        /*014c*/ 	.word	0xffffffff


	//   ....[55]....
        /*0150*/ 	.word	0xffffffff


	//   ....[56]....
        /*0154*/ 	.word	0xffffffff


	//   ....[57]....
        /*0158*/ 	.word	0xffffffff


	//   ....[58]....
        /*015c*/ 	.word	0xffffffff


	//   ....[59]....
        /*0160*/ 	.word	0xffffffff


	//   ....[60]....
        /*0164*/ 	.word	0xffffffff


	//   ....[61]....
        /*0168*/ 	.word	0xffffffff


	//   ....[62]....
        /*016c*/ 	.word	0xffffffff


	//   ....[63]....
        /*0170*/ 	.word	0xffffffff


	//   ....[64]....
        /*0174*/ 	.word	0xffffffff


	//   ....[65]....
        /*0178*/ 	.word	0xffffffff


	//   ....[66]....
        /*017c*/ 	.word	0xffffffff


	//   ....[67]....
        /*0180*/ 	.word	0xffffffff


	//   ....[68]....
        /*0184*/ 	.word	0xffffffff


	//   ....[69]....
        /*0188*/ 	.word	0xffffffff


	//   ....[70]....
        /*018c*/ 	.word	0xffffffff


	//   ....[71]....
        /*0190*/ 	.word	0xffffffff


	//   ....[72]....
        /*0194*/ 	.word	0xffffffff


	//   ....[73]....
        /*0198*/ 	.word	0xffffffff


	//   ....[74]....
        /*019c*/ 	.word	0xffffffff


	//   ....[75]....
        /*01a0*/ 	.word	0xffffffff


	//   ....[76]....
        /*01a4*/ 	.word	0xffffffff


	//   ....[77]....
        /*01a8*/ 	.word	0xffffffff


	//   ....[78]....
        /*01ac*/ 	.word	0xffffffff


	//   ....[79]....
        /*01b0*/ 	.word	0xffffffff


	//   ....[80]....
        /*01b4*/ 	.word	0xffffffff


	//   ....[81]....
        /*01b8*/ 	.word	0x0500000f


	//   ....[82]....
        /*01bc*/ 	.word	0x0500000f


	//   ....[83]....
        /*01c0*/ 	.word	0x0500000f


	//   ....[84]....
        /*01c4*/ 	.word	0x0500000f


	//   ....[85]....
        /*01c8*/ 	.word	0x0500000f


	//   ....[86]....
        /*01cc*/ 	.word	0x0500000f


	//   ....[87]....
        /*01d0*/ 	.word	0x0500000f


	//----- nvinfo : EIATTR_COOP_GROUP_INSTR_OFFSETS
	.align		4
.L_63:
        /*01d4*/ 	.byte	0x04, 0x28
        /*01d6*/ 	.short	(.L_65 - .L_64)


	//   ....[0]....
.L_64:
        /*01d8*/ 	.word	0x000001a0


	//   ....[1]....
        /*01dc*/ 	.word	0x00000380


	//   ....[2]....
        /*01e0*/ 	.word	0x00001220


	//   ....[3]....
        /*01e4*/ 	.word	0x00002200


	//   ....[4]....
        /*01e8*/ 	.word	0x00002280


	//   ....[5]....
        /*01ec*/ 	.word	0x000023f0


	//   ....[6]....
        /*01f0*/ 	.word	0x000025e0


	//   ....[7]....
        /*01f4*/ 	.word	0x000028c0


	//   ....[8]....
        /*01f8*/ 	.word	0x00004780


	//   ....[9]....
        /*01fc*/ 	.word	0x000047c0


	//   ....[10]....
        /*0200*/ 	.word	0x00004840


	//   ....[11]....
        /*0204*/ 	.word	0x00004850


	//   ....[12]....
        /*0208*/ 	.word	0x00004890


	//   ....[13]....
        /*020c*/ 	.word	0x000048b0


	//   ....[14]....
        /*0210*/ 	.word	0x00004900


	//   ....[15]....
        /*0214*/ 	.word	0x00004910


	//   ....[16]....
        /*0218*/ 	.word	0x00004960


	//   ....[17]....
        /*021c*/ 	.word	0x00004980


	//   ....[18]....
        /*0220*/ 	.word	0x00004a20


	//   ....[19]....
        /*0224*/ 	.word	0x00004b10


	//   ....[20]....
        /*0228*/ 	.word	0x00004b40


	//   ....[21]....
        /*022c*/ 	.word	0x00005100


	//   ....[22]....
        /*0230*/ 	.word	0x00005110


	//   ....[23]....
        /*0234*/ 	.word	0x00005160


	//   ....[24]....
        /*0238*/ 	.word	0x00005170


	//   ....[25]....
        /*023c*/ 	.word	0x000051c0


	//   ....[26]....
        /*0240*/ 	.word	0x000051d0


	//   ....[27]....
        /*0244*/ 	.word	0x00005220


	//   ....[28]....
        /*0248*/ 	.word	0x00005230


	//   ....[29]....
        /*024c*/ 	.word	0x00005290


	//   ....[30]....
        /*0250*/ 	.word	0x000052a0


	//   ....[31]....
        /*0254*/ 	.word	0x00005330


	//   ....[32]....
        /*0258*/ 	.word	0x00005380


	//   ....[33]....
        /*025c*/ 	.word	0x00005400


	//   ....[34]....
        /*0260*/ 	.word	0x00005420


	//   ....[35]....
        /*0264*/ 	.word	0x00005430


	//   ....[36]....
        /*0268*/ 	.word	0x00005440


	//   ....[37]....
        /*026c*/ 	.word	0x00005450


	//   ....[38]....
        /*0270*/ 	.word	0x00005460


	//   ....[39]....
        /*0274*/ 	.word	0x00006e10


	//   ....[40]....
        /*0278*/ 	.word	0x00007420


	//   ....[41]....
        /*027c*/ 	.word	0x000085d0


	//   ....[42]....
        /*0280*/ 	.word	0x00009480


	//   ....[43]....
        /*0284*/ 	.word	0x000094b0


	//   ....[44]....
        /*0288*/ 	.word	0x00009530


	//   ....[45]....
        /*028c*/ 	.word	0x00009540


	//   ....[46]....
        /*0290*/ 	.word	0x00009580


	//   ....[47]....
        /*0294*/ 	.word	0x000095a0


	//   ....[48]....
        /*0298*/ 	.word	0x000095e0


	//   ....[49]....
        /*029c*/ 	.word	0x00009600


	//   ....[50]....
        /*02a0*/ 	.word	0x00009640


	//   ....[51]....
        /*02a4*/ 	.word	0x00009660


	//   ....[52]....
        /*02a8*/ 	.word	0x00009700


	//   ....[53]....
        /*02ac*/ 	.word	0x000097d0


	//   ....[54]....
        /*02b0*/ 	.word	0x00009800


	//   ....[55]....
        /*02b4*/ 	.word	0x00009e00


	//   ....[56]....
        /*02b8*/ 	.word	0x00009e30


	//   ....[57]....
        /*02bc*/ 	.word	0x00009e80


	//   ....[58]....
        /*02c0*/ 	.word	0x00009e90


	//   ....[59]....
        /*02c4*/ 	.word	0x00009ed0


	//   ....[60]....
        /*02c8*/ 	.word	0x00009ef0


	//   ....[61]....
        /*02cc*/ 	.word	0x00009f40


	//   ....[62]....
        /*02d0*/ 	.word	0x00009f50


	//   ....[63]....
        /*02d4*/ 	.word	0x00009f90


	//   ....[64]....
        /*02d8*/ 	.word	0x00009fb0


	//   ....[65]....
        /*02dc*/ 	.word	0x0000a050


	//   ....[66]....
        /*02e0*/ 	.word	0x0000a0a0


	//   ....[67]....
        /*02e4*/ 	.word	0x0000a120


	//   ....[68]....
        /*02e8*/ 	.word	0x0000a140


	//   ....[69]....
        /*02ec*/ 	.word	0x0000a150


	//   ....[70]....
        /*02f0*/ 	.word	0x0000a160


	//   ....[71]....
        /*02f4*/ 	.word	0x0000a170


	//   ....[72]....
        /*02f8*/ 	.word	0x0000a180


	//   ....[73]....
        /*02fc*/ 	.word	0x0000be20


	//   ....[74]....
        /*0300*/ 	.word	0x0000c510


	//   ....[75]....
        /*0304*/ 	.word	0x0000dbf0


	//   ....[76]....
        /*0308*/ 	.word	0x0000e1e0


	//   ....[77]....
        /*030c*/ 	.word	0x0000e6d0


	//   ....[78]....
        /*0310*/ 	.word	0x0000e700


	//   ....[79]....
        /*0314*/ 	.word	0x00010d20


	//   ....[80]....
        /*0318*/ 	.word	0x00010f50


	//   ....[81]....
        /*031c*/ 	.word	0x00017550


	//   ....[82]....
        /*0320*/ 	.word	0x00017670


	//   ....[83]....
        /*0324*/ 	.word	0x00017790


	//   ....[84]....
        /*0328*/ 	.word	0x000178b0


	//   ....[85]....
        /*032c*/ 	.word	0x000179d0


	//   ....[86]....
        /*0330*/ 	.word	0x00017af0


	//   ....[87]....
        /*0334*/ 	.word	0x00017c10


	//----- nvinfo : EIATTR_REG_RECONFIG
	.align		4
.L_65:
        /*0338*/ 	.byte	0x01, 0x54
	.zero		2


	//----- nvinfo : EIATTR_VRC_CTA_INIT_COUNT
	.align		4
        /*033c*/ 	.byte	0x02, 0x4a
        /*033e*/ 	.byte	0x80
	.zero		1


	//----- nvinfo : EIATTR_SYSCALL_OFFSETS
	.align		4
        /*0340*/ 	.byte	0x04, 0x46
        /*0342*/ 	.short	(.L_67 - .L_66)


	//   ....[0]....
.L_66:
        /*0344*/ 	.word	0x00000580


	//   ....[1]....
        /*0348*/ 	.word	0x00000790


	//   ....[2]....
        /*034c*/ 	.word	0x00000960


	//   ....[3]....
        /*0350*/ 	.word	0x00000b30


	//   ....[4]....
        /*0354*/ 	.word	0x00000d00


	//   ....[5]....
        /*0358*/ 	.word	0x00000ed0


	//   ....[6]....
        /*035c*/ 	.word	0x000010a0


	//   ....[7]....
        /*0360*/ 	.word	0x000013a0


	//   ....[8]....
        /*0364*/ 	.word	0x000015b0


	//   ....[9]....
        /*0368*/ 	.word	0x00001790


	//   ....[10]....
        /*036c*/ 	.word	0x00001970


	//   ....[11]....
        /*0370*/ 	.word	0x00001b50


	//   ....[12]....
        /*0374*/ 	.word	0x00001d30


	//   ....[13]....
        /*0378*/ 	.word	0x00001f10


	//   ....[14]....
        /*037c*/ 	.word	0x000020f0


	//   ....[15]....
        /*0380*/ 	.word	0x00011f60


	//   ....[16]....
        /*0384*/ 	.word	0x000135e0


	//   ....[17]....
        /*0388*/ 	.word	0x00014c70


	//   ....[18]....
        /*038c*/ 	.word	0x00016300


	//----- nvinfo : EIATTR_MBARRIER_INSTR_OFFSETS
	.align		4
.L_67:
        /*0390*/ 	.byte	0x04, 0x39
        /*0392*/ 	.short	(.L_69 - .L_68)


	//   ....[0]....
.L_68:
        /*0394*/ 	.word	0x00000680
        /*0398*/ 	.word	0x000000ff
        /*039c*/ 	.word	0x00000000
        /*03a0*/ 	.short	0x0100
        /*03a2*/ 	.byte	0x05
	.zero		1


	//   ....[1]....
        /*03a4*/ 	.word	0x00000840
        /*03a8*/ 	.word	0x000000ff
        /*03ac*/ 	.word	0x00000030
        /*03b0*/ 	.short	0x0100
        /*03b2*/ 	.byte	0x05
	.zero		1


	//   ....[2]....
        /*03b4*/ 	.word	0x00000850
        /*03b8*/ 	.word	0x000000ff
        /*03bc*/ 	.word	0x00000008
        /*03c0*/ 	.short	0x0100
        /*03c2*/ 	.byte	0x05
	.zero		1


	//   ....[3]....
        /*03c4*/ 	.word	0x00000a10
        /*03c8*/ 	.word	0x000000ff
        /*03cc*/ 	.word	0x00000038
        /*03d0*/ 	.short	0x0100
        /*03d2*/ 	.byte	0x05
	.zero		1


	//   ....[4]....
        /*03d4*/ 	.word	0x00000a20
        /*03d8*/ 	.word	0x000000ff
        /*03dc*/ 	.word	0x00000010
        /*03e0*/ 	.short	0x0100
        /*03e2*/ 	.byte	0x05
	.zero		1


	//   ....[5]....
        /*03e4*/ 	.word	0x00000be0
        /*03e8*/ 	.word	0x000000ff
        /*03ec*/ 	.word	0x00000040
        /*03f0*/ 	.short	0x0100
        /*03f2*/ 	.byte	0x05
	.zero		1


	//   ....[6]....
        /*03f4*/ 	.word	0x00000bf0
        /*03f8*/ 	.word	0x000000ff
        /*03fc*/ 	.word	0x00000018
        /*0400*/ 	.short	0x0100
        /*0402*/ 	.byte	0x05
	.zero		1


	//   ....[7]....
        /*0404*/ 	.word	0x00000db0
        /*0408*/ 	.word	0x000000ff
        /*040c*/ 	.word	0x00000048
        /*0410*/ 	.short	0x0100
        /*0412*/ 	.byte	0x05
	.zero		1


	//   ....[8]....
        /*0414*/ 	.word	0x00000dc0
        /*0418*/ 	.word	0x000000ff
        /*041c*/ 	.word	0x00000020
        /*0420*/ 	.short	0x0100
        /*0422*/ 	.byte	0x05
	.zero		1


	//   ....[9]....
        /*0424*/ 	.word	0x00000f80
        /*0428*/ 	.word	0x000000ff
        /*042c*/ 	.word	0x00000050
        /*0430*/ 	.short	0x0100
        /*0432*/ 	.byte	0x05
	.zero		1


	//   ....[10]....
        /*0434*/ 	.word	0x00000f90
        /*0438*/ 	.word	0x000000ff
        /*043c*/ 	.word	0x00000028
        /*0440*/ 	.short	0x0100
        /*0442*/ 	.byte	0x05
	.zero		1


	//   ....[11]....
        /*0444*/ 	.word	0x00001100
        /*0448*/ 	.word	0x000000ff
        /*044c*/ 	.word	0x00000058
        /*0450*/ 	.short	0x0100
        /*0452*/ 	.byte	0x04
	.zero		1


	//   ....[12]....
        /*0454*/ 	.word	0x000014a0
        /*0458*/ 	.word	0x000000ff
        /*045c*/ 	.word	0x00000060
        /*0460*/ 	.short	0x0100
        /*0462*/ 	.byte	0x05
	.zero		1


	//   ....[13]....
        /*0464*/ 	.word	0x00001670
        /*0468*/ 	.word	0x000000ff
        /*046c*/ 	.word	0x00000098
        /*0470*/ 	.short	0x0100
        /*0472*/ 	.byte	0x05
	.zero		1


	//   ....[14]....
        /*0474*/ 	.word	0x00001680
        /*0478*/ 	.word	0x000000ff
        /*047c*/ 	.word	0x00000068
        /*0480*/ 	.short	0x0100
        /*0482*/ 	.byte	0x05
	.zero		1


	//   ....[15]....
        /*0484*/ 	.word	0x00001850
        /*0488*/ 	.word	0x000000ff
        /*048c*/ 	.word	0x000000a0
        /*0490*/ 	.short	0x0100
        /*0492*/ 	.byte	0x05
	.zero		1


	//   ....[16]....
        /*0494*/ 	.word	0x00001860
        /*0498*/ 	.word	0x000000ff
        /*049c*/ 	.word	0x00000070
        /*04a0*/ 	.short	0x0100
        /*04a2*/ 	.byte	0x05
	.zero		1


	//   ....[17]....
        /*04a4*/ 	.word	0x00001a30
        /*04a8*/ 	.word	0x000000ff
        /*04ac*/ 	.word	0x000000a8
        /*04b0*/ 	.short	0x0100
        /*04b2*/ 	.byte	0x05
	.zero		1


	//   ....[18]....
        /*04b4*/ 	.word	0x00001a40
        /*04b8*/ 	.word	0x000000ff
        /*04bc*/ 	.word	0x00000078
        /*04c0*/ 	.short	0x0100
        /*04c2*/ 	.byte	0x05
	.zero		1


	//   ....[19]....
        /*04c4*/ 	.word	0x00001c10
        /*04c8*/ 	.word	0x000000ff
        /*04cc*/ 	.word	0x000000b0
        /*04d0*/ 	.short	0x0100
        /*04d2*/ 	.byte	0x05
	.zero		1


	//   ....[20]....
        /*04d4*/ 	.word	0x00001c20
        /*04d8*/ 	.word	0x000000ff
        /*04dc*/ 	.word	0x00000080
        /*04e0*/ 	.short	0x0100
        /*04e2*/ 	.byte	0x05
	.zero		1


	//   ....[21]....
        /*04e4*/ 	.word	0x00001df0
        /*04e8*/ 	.word	0x000000ff
        /*04ec*/ 	.word	0x000000b8
        /*04f0*/ 	.short	0x0100
        /*04f2*/ 	.byte	0x05
	.zero		1


	//   ....[22]....
        /*04f4*/ 	.word	0x00001e00
        /*04f8*/ 	.word	0x000000ff
        /*04fc*/ 	.word	0x00000088
        /*0500*/ 	.short	0x0100
        /*0502*/ 	.byte	0x05
	.zero		1


	//   ....[23]....
        /*0504*/ 	.word	0x00001fd0
        /*0508*/ 	.word	0x000000ff
        /*050c*/ 	.word	0x000000c0
        /*0510*/ 	.short	0x0100
        /*0512*/ 	.byte	0x05
	.zero		1


	//   ....[24]....
        /*0514*/ 	.word	0x00001fe0
        /*0518*/ 	.word	0x000000ff
        /*051c*/ 	.word	0x00000090
        /*0520*/ 	.short	0x0100
        /*0522*/ 	.byte	0x05
	.zero		1


	//   ....[25]....
        /*0524*/ 	.word	0x00002160
        /*0528*/ 	.word	0x000000ff
        /*052c*/ 	.word	0x000000c8
        /*0530*/ 	.short	0x0100
        /*0532*/ 	.byte	0x04
	.zero		1


	//   ....[26]....
        /*0534*/ 	.word	0x00002390
        /*0538*/ 	.word	0x000000ff
        /*053c*/ 	.word	0x000000e0
        /*0540*/ 	.short	0x0100
        /*0542*/ 	.byte	0x05
	.zero		1


	//   ....[27]....
        /*0544*/ 	.word	0x000023a0
        /*0548*/ 	.word	0x000000ff
        /*054c*/ 	.word	0x000000e8
        /*0550*/ 	.short	0x0100
        /*0552*/ 	.byte	0x05
	.zero		1


	//   ....[28]....
        /*0554*/ 	.word	0x00002530
        /*0558*/ 	.word	0x000000ff
        /*055c*/ 	.word	0x000000f0
        /*0560*/ 	.short	0x0100
        /*0562*/ 	.byte	0x06
	.zero		1


	//   ....[29]....
        /*0564*/ 	.word	0x00002540
        /*0568*/ 	.word	0x000000ff
        /*056c*/ 	.word	0x00000108
        /*0570*/ 	.short	0x0100
        /*0572*/ 	.byte	0x06
	.zero		1


	//   ....[30]....
        /*0574*/ 	.word	0x00002550
        /*0578*/ 	.word	0x000000ff
        /*057c*/ 	.word	0x000000f8
        /*0580*/ 	.short	0x0100
        /*0582*/ 	.byte	0x06
	.zero		1


	//   ....[31]....
        /*0584*/ 	.word	0x00002560
        /*0588*/ 	.word	0x000000ff
        /*058c*/ 	.word	0x00000110
        /*0590*/ 	.short	0x0100
        /*0592*/ 	.byte	0x06
	.zero		1


	//   ....[32]....
        /*0594*/ 	.word	0x00002570
        /*0598*/ 	.word	0x000000ff
        /*059c*/ 	.word	0x00000100
        /*05a0*/ 	.short	0x0100
        /*05a2*/ 	.byte	0x06
	.zero		1


	//   ....[33]....
        /*05a4*/ 	.word	0x00002580
        /*05a8*/ 	.word	0x000000ff
        /*05ac*/ 	.word	0x00000118
        /*05b0*/ 	.short	0x0100
        /*05b2*/ 	.byte	0x06
	.zero		1


	//   ....[34]....
        /*05b4*/ 	.word	0x00002730
        /*05b8*/ 	.word	0x000000ff
        /*05bc*/ 	.word	0x00000120
        /*05c0*/ 	.short	0x0100
        /*05c2*/ 	.byte	0x06
	.zero		1


	//   ....[35]....
        /*05c4*/ 	.word	0x00002740
        /*05c8*/ 	.word	0x000000ff
        /*05cc*/ 	.word	0x00000128
        /*05d0*/ 	.short	0x0100
        /*05d2*/ 	.byte	0x06
	.zero		1


	//   ....[36]....
        /*05d4*/ 	.word	0x00002830
        /*05d8*/ 	.word	0x000000ff
        /*05dc*/ 	.word	0x00000138
        /*05e0*/ 	.short	0x0100
        /*05e2*/ 	.byte	0x05
	.zero		1


	//   ....[37]....
        /*05e4*/ 	.word	0x000075e0
        /*05e8*/ 	.word	0x000000ff
        /*05ec*/ 	.word	0x00000030
        /*05f0*/ 	.short	0x010a
        /*05f2*/ 	.byte	0x05
	.zero		1


	//   ....[38]....
        /*05f4*/ 	.word	0x00007790
        /*05f8*/ 	.word	0x000000ff
        /*05fc*/ 	.word	0x00000030
        /*0600*/ 	.short	0x010a
        /*0602*/ 	.byte	0x11
	.zero		1


	//   ....[39]....
        /*0604*/ 	.word	0x00007940
        /*0608*/ 	.word	0x000000ff
        /*060c*/ 	.word	0x00000030
        /*0610*/ 	.short	0x010a
        /*0612*/ 	.byte	0x09
	.zero		1


	//   ....[40]....
        /*0614*/ 	.word	0x000079d0
        /*0618*/ 	.word	0x000000ff
        /*061c*/ 	.word	0x00000030
        /*0620*/ 	.short	0x010a
        /*0622*/ 	.byte	0x09
	.zero		1


	//   ....[41]....
        /*0624*/ 	.word	0x00007b60
        /*0628*/ 	.word	0x000000ff
        /*062c*/ 	.word	0x00000030
        /*0630*/ 	.short	0x010a
        /*0632*/ 	.byte	0x11
	.zero		1


	//   ....[42]....
        /*0634*/ 	.word	0x00007bf0
        /*0638*/ 	.word	0x000000ff
        /*063c*/ 	.word	0x00000030
        /*0640*/ 	.short	0x010a
        /*0642*/ 	.byte	0x11
	.zero		1


	//   ....[43]....
        /*0644*/ 	.word	0x00007d80
        /*0648*/ 	.word	0x000000ff
        /*064c*/ 	.word	0x00000030
        /*0650*/ 	.short	0x010a
        /*0652*/ 	.byte	0x04
	.zero		1


	//   ....[44]....
        /*0654*/ 	.word	0x00007e60
        /*0658*/ 	.word	0x000000ff
        /*065c*/ 	.word	0x00000030
        /*0660*/ 	.short	0x010a
        /*0662*/ 	.byte	0x05
	.zero		1


	//   ....[45]....
        /*0664*/ 	.word	0x00007ee0
        /*0668*/ 	.word	0x000000ff
        /*066c*/ 	.word	0x00000030
        /*0670*/ 	.short	0x010a
        /*0672*/ 	.byte	0x11
	.zero		1


	//   ....[46]....
        /*0674*/ 	.word	0x000080c0
        /*0678*/ 	.word	0x000000ff
        /*067c*/ 	.word	0x00000030
        /*0680*/ 	.short	0x010a
        /*0682*/ 	.byte	0x0a
	.zero		1


	//   ....[47]....
        /*0684*/ 	.word	0x00008150
        /*0688*/ 	.word	0x000000ff
        /*068c*/ 	.word	0x00000030
        /*0690*/ 	.short	0x010a
        /*0692*/ 	.byte	0x0a
	.zero		1


	//   ....[48]....
        /*0694*/ 	.word	0x000082f0
        /*0698*/ 	.word	0x000000ff
        /*069c*/ 	.word	0x00000030
        /*06a0*/ 	.short	0x010a
        /*06a2*/ 	.byte	0x08
	.zero		1


	//   ....[49]....
        /*06a4*/ 	.word	0x00008390
        /*06a8*/ 	.word	0x000000ff
        /*06ac*/ 	.word	0x00000030
        /*06b0*/ 	.short	0x010a
        /*06b2*/ 	.byte	0x08
	.zero		1


	//   ....[50]....
        /*06b4*/ 	.word	0x00008520
        /*06b8*/ 	.word	0x000000ff
        /*06bc*/ 	.word	0x00000030
        /*06c0*/ 	.short	0x010a
        /*06c2*/ 	.byte	0x0a
	.zero		1


	//   ....[51]....
        /*06c4*/ 	.word	0x00008620
        /*06c8*/ 	.word	0x000000ff
        /*06cc*/ 	.word	0x000000f0
        /*06d0*/ 	.short	0x010a
        /*06d2*/ 	.byte	0x04
	.zero		1


	//   ....[52]....
        /*06d4*/ 	.word	0x00008780
        /*06d8*/ 	.word	0x000000ff
        /*06dc*/ 	.word	0x00000000
        /*06e0*/ 	.short	0x0101
        /*06e2*/ 	.byte	0x04
	.zero		1


	//   ....[53]....
        /*06e4*/ 	.word	0x000087f0
        /*06e8*/ 	.word	0x000000ff
        /*06ec*/ 	.word	0x00000000
        /*06f0*/ 	.short	0x010a
        /*06f2*/ 	.byte	0x04
	.zero		1


	//   ....[54]....
        /*06f4*/ 	.word	0x00008880
        /*06f8*/ 	.word	0x000000ff
        /*06fc*/ 	.word	0x00000000
        /*0700*/ 	.short	0x010a
        /*0702*/ 	.byte	0x04
	.zero		1


	//   ....[55]....
        /*0704*/ 	.word	0x00008910
        /*0708*/ 	.word	0x000000ff
        /*070c*/ 	.word	0x00000000
        /*0710*/ 	.short	0x010a
        /*0712*/ 	.byte	0x04
	.zero		1


	//   ....[56]....
        /*0714*/ 	.word	0x000089a0
        /*0718*/ 	.word	0x000000ff
        /*071c*/ 	.word	0x00000000
        /*0720*/ 	.short	0x010a
        /*0722*/ 	.byte	0x04
	.zero		1


	//   ....[57]....
        /*0724*/ 	.word	0x00008a30
        /*0728*/ 	.word	0x000000ff
        /*072c*/ 	.word	0x00000000
        /*0730*/ 	.short	0x010a
        /*0732*/ 	.byte	0x04
	.zero		1


	//   ....[58]....
        /*0734*/ 	.word	0x00008ad0
        /*0738*/ 	.word	0x00000000
        /*073c*/ 	.word	0x00000000
        /*0740*/ 	.short	0x010a
        /*0742*/ 	.byte	0xff
	.zero		1


	//   ....[59]....
        /*0744*/ 	.word	0x0000a600
        /*0748*/ 	.word	0x00000002
        /*074c*/ 	.word	0x00000108
        /*0750*/ 	.short	0x010a
        /*0752*/ 	.byte	0xff
	.zero		1


	//   ....[60]....
        /*0754*/ 	.word	0x0000a6d0
        /*0758*/ 	.word	0x00000002
        /*075c*/ 	.word	0x000000f0
        /*0760*/ 	.short	0x0101
        /*0762*/ 	.byte	0xff
	.zero		1


	//   ....[61]....
        /*0764*/ 	.word	0x0000a7a0
        /*0768*/ 	.word	0x00000000
        /*076c*/ 	.word	0x00000000
        /*0770*/ 	.short	0x010a
        /*0772*/ 	.byte	0xff
	.zero		1


	//   ....[62]....
        /*0774*/ 	.word	0x0000a810
        /*0778*/ 	.word	0x00000004
        /*077c*/ 	.word	0x00000000
        /*0780*/ 	.short	0x010a
        /*0782*/ 	.byte	0xff
	.zero		1


	//   ....[63]....
        /*0784*/ 	.word	0x0000a8a0
        /*0788*/ 	.word	0x00000002
        /*078c*/ 	.word	0x00000000
        /*0790*/ 	.short	0x010a
        /*0792*/ 	.byte	0xff
	.zero		1


	//   ....[64]....
        /*0794*/ 	.word	0x0000c6b0
        /*0798*/ 	.word	0x000000ff
        /*079c*/ 	.word	0x00000098
        /*07a0*/ 	.short	0x010a
        /*07a2*/ 	.byte	0x09
	.zero		1


	//   ....[65]....
        /*07a4*/ 	.word	0x0000c7e0
        /*07a8*/ 	.word	0x000000ff
        /*07ac*/ 	.word	0x00000098
        /*07b0*/ 	.short	0x010a
        /*07b2*/ 	.byte	0x11
	.zero		1


	//   ....[66]....
        /*07b4*/ 	.word	0x0000c9a0
        /*07b8*/ 	.word	0x000000ff
        /*07bc*/ 	.word	0x00000098
        /*07c0*/ 	.short	0x010a
        /*07c2*/ 	.byte	0x21
	.zero		1


	//   ....[67]....
        /*07c4*/ 	.word	0x0000ca60
        /*07c8*/ 	.word	0x000000ff
        /*07cc*/ 	.word	0x00000098
        /*07d0*/ 	.short	0x010a
        /*07d2*/ 	.byte	0x21
	.zero		1


	//   ....[68]....
        /*07d4*/ 	.word	0x0000cc00
        /*07d8*/ 	.word	0x000000ff
        /*07dc*/ 	.word	0x00000098
        /*07e0*/ 	.short	0x010a
        /*07e2*/ 	.byte	0x20
	.zero		1


	//   ....[69]....
        /*07e4*/ 	.word	0x0000ccc0
        /*07e8*/ 	.word	0x000000ff
        /*07ec*/ 	.word	0x00000098
        /*07f0*/ 	.short	0x010a
        /*07f2*/ 	.byte	0x20
	.zero		1


	//   ....[70]....
        /*07f4*/ 	.word	0x0000ce60
        /*07f8*/ 	.word	0x000000ff
        /*07fc*/ 	.word	0x00000098
        /*0800*/ 	.short	0x010a
        /*0802*/ 	.byte	0x21
	.zero		1


	//   ....[71]....
        /*0804*/ 	.word	0x0000cf20
        /*0808*/ 	.word	0x000000ff
        /*080c*/ 	.word	0x00000098
        /*0810*/ 	.short	0x010a
        /*0812*/ 	.byte	0x21
	.zero		1


	//   ....[72]....
        /*0814*/ 	.word	0x0000d0b0
        /*0818*/ 	.word	0x000000ff
        /*081c*/ 	.word	0x00000098
        /*0820*/ 	.short	0x010a
        /*0822*/ 	.byte	0x08
	.zero		1


	//   ....[73]....
        /*0824*/ 	.word	0x0000d1d0
        /*0828*/ 	.word	0x000000ff
        /*082c*/ 	.word	0x00000098
        /*0830*/ 	.short	0x010a
        /*0832*/ 	.byte	0x08
	.zero		1


	//   ....[74]....
        /*0834*/ 	.word	0x0000d260
        /*0838*/ 	.word	0x000000ff
        /*083c*/ 	.word	0x00000098
        /*0840*/ 	.short	0x010a
        /*0842*/ 	.byte	0x21
	.zero		1


	//   ....[75]....
        /*0844*/ 	.word	0x0000d420
        /*0848*/ 	.word	0x000000ff
        /*084c*/ 	.word	0x00000098
        /*0850*/ 	.short	0x010a
        /*0852*/ 	.byte	0x08
	.zero		1


	//   ....[76]....
        /*0854*/ 	.word	0x0000d500
        /*0858*/ 	.word	0x000000ff
        /*085c*/ 	.word	0x00000098
        /*0860*/ 	.short	0x010a
        /*0862*/ 	.byte	0x08
	.zero		1


	//   ....[77]....
        /*0864*/ 	.word	0x0000d6b0
        /*0868*/ 	.word	0x000000ff
        /*086c*/ 	.word	0x00000098
        /*0870*/ 	.short	0x010a
        /*0872*/ 	.byte	0x1a
	.zero		1


	//   ....[78]....
        /*0874*/ 	.word	0x0000d740
        /*0878*/ 	.word	0x000000ff
        /*087c*/ 	.word	0x00000098
        /*0880*/ 	.short	0x010a
        /*0882*/ 	.byte	0x1a
	.zero		1


	//   ....[79]....
        /*0884*/ 	.word	0x0000d8f0
        /*0888*/ 	.word	0x000000ff
        /*088c*/ 	.word	0x00000098
        /*0890*/ 	.short	0x010a
        /*0892*/ 	.byte	0x18
	.zero		1


	//   ....[80]....
        /*0894*/ 	.word	0x0000d980
        /*0898*/ 	.word	0x000000ff
        /*089c*/ 	.word	0x00000098
        /*08a0*/ 	.short	0x010a
        /*08a2*/ 	.byte	0x18
	.zero		1


	//   ....[81]....
        /*08a4*/ 	.word	0x0000db20
        /*08a8*/ 	.word	0x000000ff
        /*08ac*/ 	.word	0x00000098
        /*08b0*/ 	.short	0x010a
        /*08b2*/ 	.byte	0x09
	.zero		1


	//   ....[82]....
        /*08b4*/ 	.word	0x0000dc00
        /*08b8*/ 	.word	0x000000ff
        /*08bc*/ 	.word	0x000000f0
        /*08c0*/ 	.short	0x010a
        /*08c2*/ 	.byte	0x08
	.zero		1


	//   ....[83]....
        /*08c4*/ 	.word	0x0000dcf0
        /*08c8*/ 	.word	0x000000ff
        /*08cc*/ 	.word	0x00000000
        /*08d0*/ 	.short	0x0101
        /*08d2*/ 	.byte	0x08
	.zero		1


	//   ....[84]....
        /*08d4*/ 	.word	0x0000ddb0
        /*08d8*/ 	.word	0x000000ff
        /*08dc*/ 	.word	0x00000000
        /*08e0*/ 	.short	0x010a
        /*08e2*/ 	.byte	0x04
	.zero		1


	//   ....[85]....
        /*08e4*/ 	.word	0x0000de40
        /*08e8*/ 	.word	0x000000ff
        /*08ec*/ 	.word	0x00000000
        /*08f0*/ 	.short	0x010a
        /*08f2*/ 	.byte	0x04
	.zero		1


	//   ....[86]....
        /*08f4*/ 	.word	0x0000ded0
        /*08f8*/ 	.word	0x000000ff
        /*08fc*/ 	.word	0x00000000
        /*0900*/ 	.short	0x010a
        /*0902*/ 	.byte	0x04
	.zero		1


	//   ....[87]....
        /*0904*/ 	.word	0x0000df60
        /*0908*/ 	.word	0x000000ff
        /*090c*/ 	.word	0x00000000
        /*0910*/ 	.short	0x010a
        /*0912*/ 	.byte	0x04
	.zero		1


	//   ....[88]....
        /*0914*/ 	.word	0x0000dff0
        /*0918*/ 	.word	0x000000ff
        /*091c*/ 	.word	0x00000000
        /*0920*/ 	.short	0x010a
        /*0922*/ 	.byte	0x04
	.zero		1


	//   ....[89]....
        /*0924*/ 	.word	0x0000e080
        /*0928*/ 	.word	0x000000ff
        /*092c*/ 	.word	0x00000000
        /*0930*/ 	.short	0x010a
        /*0932*/ 	.byte	0x04
	.zero		1


	//   ....[90]....
        /*0934*/ 	.word	0x0000e120
        /*0938*/ 	.word	0x00000000
        /*093c*/ 	.word	0x00000000
        /*0940*/ 	.short	0x010a
        /*0942*/ 	.byte	0xff
	.zero		1


	//   ....[91]....
        /*0944*/ 	.word	0x0000e3d0
        /*0948*/ 	.word	0x000000ff
        /*094c*/ 	.word	0x00000008
        /*0950*/ 	.short	0x010a
        /*0952*/ 	.byte	0x05
	.zero		1


	//   ....[92]....
        /*0954*/ 	.word	0x0000e3f0
        /*0958*/ 	.word	0x000000ff
        /*095c*/ 	.word	0x00000008
        /*0960*/ 	.short	0x010a
        /*0962*/ 	.byte	0x05
	.zero		1


	//   ....[93]....
        /*0964*/ 	.word	0x0000e580
        /*0968*/ 	.word	0x000000ff
        /*096c*/ 	.word	0x00000008
        /*0970*/ 	.short	0x010a
        /*0972*/ 	.byte	0x05
	.zero		1


	//   ....[94]....
        /*0974*/ 	.word	0x0000e5a0
        /*0978*/ 	.word	0x000000ff
        /*097c*/ 	.word	0x00000008
        /*0980*/ 	.short	0x010a
        /*0982*/ 	.byte	0x05
	.zero		1


	//   ....[95]....
        /*0984*/ 	.word	0x0000e660
        /*0988*/ 	.word	0x000000ff
        /*098c*/ 	.word	0x00000000
        /*0990*/ 	.short	0x0101
        /*0992*/ 	.byte	0x06
	.zero		1


	//   ....[96]....
        /*0994*/ 	.word	0x0000ea30
        /*0998*/ 	.word	0x000000ff
        /*099c*/ 	.word	0x000000f0
        /*09a0*/ 	.short	0x010a
        /*09a2*/ 	.byte	0x06
	.zero		1


	//   ....[97]....
        /*09a4*/ 	.word	0x0000eb20
        /*09a8*/ 	.word	0x000000ff
        /*09ac*/ 	.word	0x00000000
        /*09b0*/ 	.short	0x0101
        /*09b2*/ 	.byte	0x06
	.zero		1


	//   ....[98]....
        /*09b4*/ 	.word	0x0000ebb0
        /*09b8*/ 	.word	0x000000ff
        /*09bc*/ 	.word	0x00000000
        /*09c0*/ 	.short	0x010a
        /*09c2*/ 	.byte	0x09
	.zero		1


	//   ....[99]....
        /*09c4*/ 	.word	0x0000ebc0
        /*09c8*/ 	.word	0x000000ff
        /*09cc*/ 	.word	0x00000060
        /*09d0*/ 	.short	0x010a
        /*09d2*/ 	.byte	0x08
	.zero		1


	//   ....[100]....
        /*09d4*/ 	.word	0x0000ec90
        /*09d8*/ 	.word	0x000000ff
        /*09dc*/ 	.word	0x00000060
        /*09e0*/ 	.short	0x010a
        /*09e2*/ 	.byte	0x1a
	.zero		1


	//   ....[101]....
        /*09e4*/ 	.word	0x0000ef00
        /*09e8*/ 	.word	0x000000ff
        /*09ec*/ 	.word	0x00000060
        /*09f0*/ 	.short	0x010a
        /*09f2*/ 	.byte	0x21
	.zero		1


	//   ....[102]....
        /*09f4*/ 	.word	0x0000ef60
        /*09f8*/ 	.word	0x000000ff
        /*09fc*/ 	.word	0x00000000
        /*0a00*/ 	.short	0x010a
        /*0a02*/ 	.byte	0x1c
	.zero		1


	//   ....[103]....
        /*0a04*/ 	.word	0x0000eff0
        /*0a08*/ 	.word	0x000000ff
        /*0a0c*/ 	.word	0x00000000
        /*0a10*/ 	.short	0x010a
        /*0a12*/ 	.byte	0x1a
	.zero		1


	//   ....[104]....
        /*0a14*/ 	.word	0x0000f050
        /*0a18*/ 	.word	0x000000ff
        /*0a1c*/ 	.word	0x00000128
        /*0a20*/ 	.short	0x010a
        /*0a22*/ 	.byte	0x11
	.zero		1


	//   ....[105]....
        /*0a24*/ 	.word	0x0000f490
        /*0a28*/ 	.word	0x000000ff
        /*0a2c*/ 	.word	0x00000060
        /*0a30*/ 	.short	0x010a
        /*0a32*/ 	.byte	0x21
	.zero		1


	//   ....[106]....
        /*0a34*/ 	.word	0x0000f6d0
        /*0a38*/ 	.word	0x000000ff
        /*0a3c*/ 	.word	0x00000060
        /*0a40*/ 	.short	0x010a
        /*0a42*/ 	.byte	0x26
	.zero		1


	//   ....[107]....
        /*0a44*/ 	.word	0x0000f760
        /*0a48*/ 	.word	0x000000ff
        /*0a4c*/ 	.word	0x00000000
        /*0a50*/ 	.short	0x010a
        /*0a52*/ 	.byte	0x1a
	.zero		1


	//   ....[108]....
        /*0a54*/ 	.word	0x0000fb20
        /*0a58*/ 	.word	0x000000ff
        /*0a5c*/ 	.word	0x00000000
        /*0a60*/ 	.short	0x010a
        /*0a62*/ 	.byte	0x1c
	.zero		1


	//   ....[109]....
        /*0a64*/ 	.word	0x0000fc80
        /*0a68*/ 	.word	0x000000ff
        /*0a6c*/ 	.word	0x00000060
        /*0a70*/ 	.short	0x010a
        /*0a72*/ 	.byte	0x26
	.zero		1


	//   ....[110]....
        /*0a74*/ 	.word	0x0000fff0
        /*0a78*/ 	.word	0x000000ff
        /*0a7c*/ 	.word	0x00000060
        /*0a80*/ 	.short	0x010a
        /*0a82*/ 	.byte	0x1e
	.zero		1


	//   ....[111]....
        /*0a84*/ 	.word	0x00010120
        /*0a88*/ 	.word	0x000000ff
        /*0a8c*/ 	.word	0x00000000
        /*0a90*/ 	.short	0x010a
        /*0a92*/ 	.byte	0x1c
	.zero		1


	//   ....[112]....
        /*0a94*/ 	.word	0x00010240
        /*0a98*/ 	.word	0x000000ff
        /*0a9c*/ 	.word	0x00000000
        /*0aa0*/ 	.short	0x010a
        /*0aa2*/ 	.byte	0x06
	.zero		1


	//   ....[113]....
        /*0aa4*/ 	.word	0x00010480
        /*0aa8*/ 	.word	0x000000ff
        /*0aac*/ 	.word	0x00000060
        /*0ab0*/ 	.short	0x010a
        /*0ab2*/ 	.byte	0x1e
	.zero		1


	//   ....[114]....
        /*0ab4*/ 	.word	0x00010770
        /*0ab8*/ 	.word	0x000000ff
        /*0abc*/ 	.word	0x00000060
        /*0ac0*/ 	.short	0x010a
        /*0ac2*/ 	.byte	0x26
	.zero		1


	//   ....[115]....
        /*0ac4*/ 	.word	0x00010d00
        /*0ac8*/ 	.word	0x000000ff
        /*0acc*/ 	.word	0x00000138
        /*0ad0*/ 	.short	0x010a
        /*0ad2*/ 	.byte	0x11
	.zero		1


	//   ....[116]....
        /*0ad4*/ 	.word	0x00011150
        /*0ad8*/ 	.word	0x00000003
        /*0adc*/ 	.word	0x000000f0
        /*0ae0*/ 	.short	0x010a
        /*0ae2*/ 	.byte	0xff
	.zero		1


	//   ....[117]....
        /*0ae4*/ 	.word	0x00011270
        /*0ae8*/ 	.word	0x00000000
        /*0aec*/ 	.word	0x00000000
        /*0af0*/ 	.short	0x0101
        /*0af2*/ 	.byte	0xff
	.zero		1


	//   ....[118]....
        /*0af4*/ 	.word	0x000112f0
        /*0af8*/ 	.word	0x0000008a
        /*0afc*/ 	.word	0x00000120
        /*0b00*/ 	.short	0x010a
        /*0b02*/ 	.byte	0xff
	.zero		1


	//   ....[119]....
        /*0b04*/ 	.word	0x00011fc0
        /*0b08*/ 	.word	0x00000091
        /*0b0c*/ 	.word	0x00000000
        /*0b10*/ 	.short	0x0101
        /*0b12*/ 	.byte	0xff
	.zero		1


	//   ....[120]....
        /*0b14*/ 	.word	0x00017460
        /*0b18*/ 	.word	0x00000000
        /*0b1c*/ 	.word	0x00000000
        /*0b20*/ 	.short	0x0101
        /*0b22*/ 	.byte	0xff
	.zero		1


	//   ....[121]....
        /*0b24*/ 	.word	0x00017470
        /*0b28*/ 	.word	0x0000008a
        /*0b2c*/ 	.word	0x00000138
        /*0b30*/ 	.short	0x0101
        /*0b32*/ 	.byte	0xff
	.zero		1


	//   ....[122]....
        /*0b34*/ 	.word	0x00017ce0
        /*0b38*/ 	.word	0x00000002
        /*0b3c*/ 	.word	0x00000030
        /*0b40*/ 	.short	0x010a
        /*0b42*/ 	.byte	0xff
	.zero		1


	//   ....[123]....
        /*0b44*/ 	.word	0x00017d40
        /*0b48*/ 	.word	0x00000002
        /*0b4c*/ 	.word	0x00000030
        /*0b50*/ 	.short	0x010a
        /*0b52*/ 	.byte	0xff
	.zero		1


	//   ....[124]....
        /*0b54*/ 	.word	0x00017da0
        /*0b58*/ 	.word	0x00000002
        /*0b5c*/ 	.word	0x00000030
        /*0b60*/ 	.short	0x010a
        /*0b62*/ 	.byte	0xff
	.zero		1


	//   ....[125]....
        /*0b64*/ 	.word	0x00017e00
        /*0b68*/ 	.word	0x00000002
        /*0b6c*/ 	.word	0x00000030
        /*0b70*/ 	.short	0x010a
        /*0b72*/ 	.byte	0xff
	.zero		1


	//   ....[126]....
        /*0b74*/ 	.word	0x00017e60
        /*0b78*/ 	.word	0x00000002
        /*0b7c*/ 	.word	0x00000030
        /*0b80*/ 	.short	0x010a
        /*0b82*/ 	.byte	0xff
	.zero		1


	//   ....[127]....
        /*0b84*/ 	.word	0x00017ec0
        /*0b88*/ 	.word	0x00000002
        /*0b8c*/ 	.word	0x00000030
        /*0b90*/ 	.short	0x010a
        /*0b92*/ 	.byte	0xff
	.zero		1


	//   ....[128]....
        /*0b94*/ 	.word	0x00017f20
        /*0b98*/ 	.word	0x00000002
        /*0b9c*/ 	.word	0x000000f0
        /*0ba0*/ 	.short	0x010a
        /*0ba2*/ 	.byte	0xff
	.zero		1


	//   ....[129]....
        /*0ba4*/ 	.word	0x00017f80
        /*0ba8*/ 	.word	0x00000000
        /*0bac*/ 	.word	0x00000000
        /*0bb0*/ 	.short	0x010a
        /*0bb2*/ 	.byte	0xff
	.zero		1


	//   ....[130]....
        /*0bb4*/ 	.word	0x00017fe0
        /*0bb8*/ 	.word	0x00000000
        /*0bbc*/ 	.word	0x00000000
        /*0bc0*/ 	.short	0x010a
        /*0bc2*/ 	.byte	0xff
	.zero		1


	//   ....[131]....
        /*0bc4*/ 	.word	0x00018040
        /*0bc8*/ 	.word	0x00000000
        /*0bcc*/ 	.word	0x00000000
        /*0bd0*/ 	.short	0x010a
        /*0bd2*/ 	.byte	0xff
	.zero		1


	//   ....[132]....
        /*0bd4*/ 	.word	0x000180a0
        /*0bd8*/ 	.word	0x00000000
        /*0bdc*/ 	.word	0x00000000
        /*0be0*/ 	.short	0x010a
        /*0be2*/ 	.byte	0xff
	.zero		1


	//   ....[133]....
        /*0be4*/ 	.word	0x00018100
        /*0be8*/ 	.word	0x00000000
        /*0bec*/ 	.word	0x00000000
        /*0bf0*/ 	.short	0x010a
        /*0bf2*/ 	.byte	0xff
	.zero		1


	//   ....[134]....
        /*0bf4*/ 	.word	0x00018150
        /*0bf8*/ 	.word	0x00000002
        /*0bfc*/ 	.word	0x00000108
        /*0c00*/ 	.short	0x010a
        /*0c02*/ 	.byte	0xff
	.zero		1


	//   ....[135]....
        /*0c04*/ 	.word	0x000181a0
        /*0c08*/ 	.word	0x00000000
        /*0c0c*/ 	.word	0x00000000
        /*0c10*/ 	.short	0x010a
        /*0c12*/ 	.byte	0xff
	.zero		1


	//   ....[136]....
        /*0c14*/ 	.word	0x000181f0
        /*0c18*/ 	.word	0x00000004
        /*0c1c*/ 	.word	0x00000000
        /*0c20*/ 	.short	0x010a
        /*0c22*/ 	.byte	0xff
	.zero		1


	//   ....[137]....
        /*0c24*/ 	.word	0x00018250
        /*0c28*/ 	.word	0x00000002
        /*0c2c*/ 	.word	0x00000098
        /*0c30*/ 	.short	0x010a
        /*0c32*/ 	.byte	0xff
	.zero		1


	//   ....[138]....
        /*0c34*/ 	.word	0x000182b0
        /*0c38*/ 	.word	0x00000002
        /*0c3c*/ 	.word	0x00000098
        /*0c40*/ 	.short	0x010a
        /*0c42*/ 	.byte	0xff
	.zero		1


	//   ....[139]....
        /*0c44*/ 	.word	0x00018310
        /*0c48*/ 	.word	0x00000002
        /*0c4c*/ 	.word	0x00000098
        /*0c50*/ 	.short	0x010a
        /*0c52*/ 	.byte	0xff
	.zero		1


	//   ....[140]....
        /*0c54*/ 	.word	0x00018370
        /*0c58*/ 	.word	0x00000002
        /*0c5c*/ 	.word	0x00000098
        /*0c60*/ 	.short	0x010a
        /*0c62*/ 	.byte	0xff
	.zero		1


	//   ....[141]....
        /*0c64*/ 	.word	0x000183d0
        /*0c68*/ 	.word	0x00000002
        /*0c6c*/ 	.word	0x00000098
        /*0c70*/ 	.short	0x010a
        /*0c72*/ 	.byte	0xff
	.zero		1


	//   ....[142]....
        /*0c74*/ 	.word	0x00018430
        /*0c78*/ 	.word	0x00000002
        /*0c7c*/ 	.word	0x00000098
        /*0c80*/ 	.short	0x010a
        /*0c82*/ 	.byte	0xff
	.zero		1


	//   ....[143]....
        /*0c84*/ 	.word	0x00018490
        /*0c88*/ 	.word	0x00000002
        /*0c8c*/ 	.word	0x00000098
        /*0c90*/ 	.short	0x010a
        /*0c92*/ 	.byte	0xff
	.zero		1


	//   ....[144]....
        /*0c94*/ 	.word	0x000184f0
        /*0c98*/ 	.word	0x00000002
        /*0c9c*/ 	.word	0x00000098
        /*0ca0*/ 	.short	0x010a
        /*0ca2*/ 	.byte	0xff
	.zero		1


	//   ....[145]....
        /*0ca4*/ 	.word	0x00018550
        /*0ca8*/ 	.word	0x00000002
        /*0cac*/ 	.word	0x000000f0
        /*0cb0*/ 	.short	0x010a
        /*0cb2*/ 	.byte	0xff
	.zero		1


	//   ....[146]....
        /*0cb4*/ 	.word	0x000185b0
        /*0cb8*/ 	.word	0x00000000
        /*0cbc*/ 	.word	0x00000000
        /*0cc0*/ 	.short	0x010a
        /*0cc2*/ 	.byte	0xff
	.zero		1


	//   ....[147]....
        /*0cc4*/ 	.word	0x00018610
        /*0cc8*/ 	.word	0x00000000
        /*0ccc*/ 	.word	0x00000000
        /*0cd0*/ 	.short	0x010a
        /*0cd2*/ 	.byte	0xff
	.zero		1


	//   ....[148]....
        /*0cd4*/ 	.word	0x00018670
        /*0cd8*/ 	.word	0x00000000
        /*0cdc*/ 	.word	0x00000000
        /*0ce0*/ 	.short	0x010a
        /*0ce2*/ 	.byte	0xff
	.zero		1


	//   ....[149]....
        /*0ce4*/ 	.word	0x000186d0
        /*0ce8*/ 	.word	0x00000000
        /*0cec*/ 	.word	0x00000000
        /*0cf0*/ 	.short	0x010a
        /*0cf2*/ 	.byte	0xff
	.zero		1


	//   ....[150]....
        /*0cf4*/ 	.word	0x00018730
        /*0cf8*/ 	.word	0x00000000
        /*0cfc*/ 	.word	0x00000000
        /*0d00*/ 	.short	0x010a
        /*0d02*/ 	.byte	0xff
	.zero		1


	//   ....[151]....
        /*0d04*/ 	.word	0x00018790
        /*0d08*/ 	.word	0x00000000
        /*0d0c*/ 	.word	0x00000000
        /*0d10*/ 	.short	0x010a
        /*0d12*/ 	.byte	0xff
	.zero		1


	//   ....[152]....
        /*0d14*/ 	.word	0x000187f0
        /*0d18*/ 	.word	0x00000000
        /*0d1c*/ 	.word	0x00000008
        /*0d20*/ 	.short	0x010a
        /*0d22*/ 	.byte	0xff
	.zero		1


	//   ....[153]....
        /*0d24*/ 	.word	0x000188d0
        /*0d28*/ 	.word	0x00000000
        /*0d2c*/ 	.word	0x00000008
        /*0d30*/ 	.short	0x010a
        /*0d32*/ 	.byte	0xff
	.zero		1


	//   ....[154]....
        /*0d34*/ 	.word	0x00018930
        /*0d38*/ 	.word	0x00000002
        /*0d3c*/ 	.word	0x000000f0
        /*0d40*/ 	.short	0x010a
        /*0d42*/ 	.byte	0xff
	.zero		1


	//   ....[155]....
        /*0d44*/ 	.word	0x00018990
        /*0d48*/ 	.word	0x00000000
        /*0d4c*/ 	.word	0x00000060
        /*0d50*/ 	.short	0x010a
        /*0d52*/ 	.byte	0xff
	.zero		1


	//   ....[156]....
        /*0d54*/ 	.word	0x000189f0
        /*0d58*/ 	.word	0x00000000
        /*0d5c*/ 	.word	0x00000000
        /*0d60*/ 	.short	0x010a
        /*0d62*/ 	.byte	0xff
	.zero		1


	//   ....[157]....
        /*0d64*/ 	.word	0x00018a50
        /*0d68*/ 	.word	0x00000000
        /*0d6c*/ 	.word	0x00000128
        /*0d70*/ 	.short	0x010a
        /*0d72*/ 	.byte	0xff
	.zero		1


	//   ....[158]....
        /*0d74*/ 	.word	0x00018ab0
        /*0d78*/ 	.word	0x00000003
        /*0d7c*/ 	.word	0x00000060
        /*0d80*/ 	.short	0x010a
        /*0d82*/ 	.byte	0xff
	.zero		1


	//   ....[159]....
        /*0d84*/ 	.word	0x00018b10
        /*0d88*/ 	.word	0x00000002
        /*0d8c*/ 	.word	0x00000000
        /*0d90*/ 	.short	0x010a
        /*0d92*/ 	.byte	0xff
	.zero		1


	//   ....[160]....
        /*0d94*/ 	.word	0x00018b70
        /*0d98*/ 	.word	0x00000003
        /*0d9c*/ 	.word	0x00000060
        /*0da0*/ 	.short	0x010a
        /*0da2*/ 	.byte	0xff
	.zero		1


	//   ....[161]....
        /*0da4*/ 	.word	0x00018bd0
        /*0da8*/ 	.word	0x00000003
        /*0dac*/ 	.word	0x00000000
        /*0db0*/ 	.short	0x010a
        /*0db2*/ 	.byte	0xff
	.zero		1


	//   ....[162]....
        /*0db4*/ 	.word	0x00018c30
        /*0db8*/ 	.word	0x00000000
        /*0dbc*/ 	.word	0x00000060
        /*0dc0*/ 	.short	0x010a
        /*0dc2*/ 	.byte	0xff
	.zero		1


	//   ....[163]....
        /*0dc4*/ 	.word	0x00018c90
        /*0dc8*/ 	.word	0x00000000
        /*0dcc*/ 	.word	0x00000138
        /*0dd0*/ 	.short	0x010a
        /*0dd2*/ 	.byte	0xff
	.zero		1


	//   ....[164]....
        /*0dd4*/ 	.word	0x00018ce0
        /*0dd8*/ 	.word	0x00000003
        /*0ddc*/ 	.word	0x000000f0
        /*0de0*/ 	.short	0x010a
        /*0de2*/ 	.byte	0xff
	.zero		1


	//   ....[165]....
        /*0de4*/ 	.word	0x00018d30
        /*0de8*/ 	.word	0x0000008a
        /*0dec*/ 	.word	0x00000120
        /*0df0*/ 	.short	0x010a
        /*0df2*/ 	.byte	0xff
	.zero		1


	//----- nvinfo : EIATTR_NUM_MBARRIERS
	.align		4
.L_69:
        /*0df4*/ 	.byte	0x03, 0x38
        /*0df6*/ 	.short	0x0025


	//----- nvinfo : EIATTR_EXIT_INSTR_OFFSETS
	.align		4
        /*0df8*/ 	.byte	0x04, 0x1c
        /*0dfa*/ 	.short	(.L_71 - .L_70)


	//   ....[0]....
.L_70:
        /*0dfc*/ 	.word	0x00005a00


	//   ....[1]....
        /*0e00*/ 	.word	0x00008b00


	//   ....[2]....
        /*0e04*/ 	.word	0x0000a8d0


	//   ....[3]....
        /*0e08*/ 	.word	0x0000e150


	//   ....[4]....
        /*0e0c*/ 	.word	0x00010f60


	//   ....[5]....
        /*0e10*/ 	.word	0x00010f90


	//   ....[6]....
        /*0e14*/ 	.word	0x00017480


	//----- nvinfo : EIATTR_MAX_THREADS
	.align		4
.L_71:
        /*0e18*/ 	.byte	0x04, 0x05
        /*0e1a*/ 	.short	(.L_73 - .L_72)
.L_72:
        /*0e1c*/ 	.word	0x00000180
        /*0e20*/ 	.word	0x00000001
        /*0e24*/ 	.word	0x00000001


	//----- nvinfo : EIATTR_CRS_STACK_SIZE
	.align		4
.L_73:
        /*0e28*/ 	.byte	0x04, 0x1e
        /*0e2a*/ 	.short	(.L_75 - .L_74)
.L_74:
        /*0e2c*/ 	.word	0x00000000


	//----- nvinfo : EIATTR_CBANK_PARAM_SIZE
	.align		4
.L_75:
        /*0e30*/ 	.byte	0x03, 0x19
        /*0e32*/ 	.short	0x0a80


	//----- nvinfo : EIATTR_PARAM_CBANK
	.align		4
        /*0e34*/ 	.byte	0x04, 0x0a
        /*0e36*/ 	.short	(.L_77 - .L_76)
	.align		4
.L_76:
        /*0e38*/ 	.word	index@(.nv.constant0._ZN7cutlass13device_kernelINS_4gemm6kernel13GemmUniversalINS1_17GroupProblemShapeIN4cute5tupleIJiiiEEEEENS1_10collective13CollectiveMmaINS1_51MainloopSm103ArrayTmaUmmaWarpSpecializedBlockScaledILi6ELi7ELi3ELi1ENS6_IJiiNS5_1CILi1EEEEEELNS_5sm1036detail18KernelPrefetchTypeE1EEENS6_IJNSC_ILi256EEESJ_NSC_ILi768EEEEEENS6_IJNS_12float_e2m1_tENS_13float_ue4m3_tEEEENS6_IJPNS6_IJlSD_NSC_ILi0EEEEEEPNS5_6LayoutINS6_IJNS6_IJNS6_IJNSC_ILi8EEENSC_ILi4EEESU_EEEiEEENS6_IJNS6_IJNSC_ILi16EEESU_EEEiEEENS6_IJSD_iEEEEEENS6_IJNS6_IJNS6_IJSX_NSC_ILi128EEESU_EEEiEEENS6_IJNS6_IJSP_SD_EEENSC_ILi512EEEEEENS6_IJSP_iEEEEEEEEEEESO_S1C_NS5_8TiledMMAINS5_8MMA_AtomIJNS5_5SM10328SM103_MXF4_ULTRA_2x1SM_SS_VSISM_SM_fSN_Li256ELi256ELi16ELNS5_4UMMA5MajorE0ELS1I_0ELNS1H_7ScaleInE0ELS1J_0EEEEEENSS_INS6_IJSD_SD_SD_EEENS6_IJSP_SP_SP_EEEEENS6_IJNS5_10UnderscoreES1P_S1P_EEEEENS6_IJNS5_28SM100_TMA_2SM_LOAD_MULTICASTES1S_EEENS6_IJNS5_14ComposedLayoutINS5_7SwizzleILi3ELi4ELi3EEENS5_18smem_ptr_flag_bitsILi8EEENSS_INS6_IJST_S12_EEENS6_IJS12_SD_EEEEEEENSS_INS6_IJNS6_IJSV_SY_EEESD_NSC_ILi3EEEEEENS6_IJNS6_IJS13_S15_EEESP_S16_EEEEEEEEvNS5_8identityES1T_NS6_IJS22_NSS_INS6_IJNS6_IJNS6_IJNSC_ILi32EEESU_NSC_ILi2EEEEEESY_EEESD_S24_EEENS6_IJNS6_IJNS6_IJSX_SU_NSC_ILi1536EEEEEES15_EEESP_S16_EEEEEEEEvS2A_EENS_8epilogue10collective18CollectiveEpilogueINS2N_34Sm100PtrArrayNoSmemWarpSpecializedEJNS6_IJS12_NSC_ILi64EEEEEENS_6half_tESR_S2T_SR_NS2N_6fusion15FusionCallbacksIS2Q_NS2U_17LinearCombinationIS2T_fS2T_fLNS_15FloatRoundStyleE2EEENS6_IJS12_SJ_SK_EEES2S_JEEENS5_5SM1004TMEM4LOAD26SM100_TMEM_LOAD_32dp32b64xEST_ST_EEEvvEEEEvNT_6ParamsE)
        /*0e3c*/ 	.short	0x0380
        /*0e3e*/ 	.short	0x0a80


	//----- nvinfo : EIATTR_SW_WAR
	.align		4
.L_77:
        /*0e40*/ 	.byte	0x04, 0x36
        /*0e42*/ 	.short	(.L_79 - .L_78)
.L_78:
        /*0e44*/ 	.word	0x00000008
.L_79:


//--------------------- .nv.info._ZN7cutlass13device_kernelINS_4gemm6kernel13GemmUniversalINS1_17GroupProblemShapeIN4cute5tupleIJiiiEEEEENS1_10collective13CollectiveMmaINS1_51MainloopSm103ArrayTmaUmmaWarpSpecializedBlockScaledILi4ELi7ELi3ELi1ENS6_IJiiNS5_1CILi1EEEEEELNS_5sm1036detail18KernelPrefetchTypeE1EEENS6_IJNSC_ILi128EEENSC_ILi256EEENSC_ILi768EEEEEENS6_IJNS_12float_e2m1_tENS_13float_ue4m3_tEEEENS6_IJPNS6_IJlSD_NSC_ILi0EEEEEEPNS5_6LayoutINS6_IJNS6_IJNS6_IJNSC_ILi8EEENSC_ILi4EEESV_EEEiEEENS6_IJNS6_IJNSC_ILi16EEESV_EEEiEEENS6_IJSD_iEEEEEENS6_IJNS6_IJNS6_IJSY_SJ_SV_EEEiEEENS6_IJNS6_IJSQ_SD_EEENSC_ILi512EEEEEENS6_IJSQ_iEEEEEEEEEEESP_S1C_NS5_8TiledMMAINS5_8MMA_AtomIJNS5_5SM10322SM103_MXF4_ULTRA_SS_VSISN_SN_fSO_Li128ELi256ELi16ELNS5_4UMMA5MajorE0ELS1I_0ELNS1H_7ScaleInE0ELS1J_0EEEEEENST_INS6_IJSD_SD_SD_EEENS6_IJSQ_SQ_SQ_EEEEENS6_IJNS5_10UnderscoreES1P_S1P_EEEEENS6_IJNS5_23SM90_TMA_LOAD_MULTICASTES1S_EEENS6_IJNS5_14ComposedLayoutINS5_7SwizzleILi3ELi4ELi3EEENS5_18smem_ptr_flag_bitsILi8EEENST_INS6_IJSU_SJ_EEENS6_IJSJ_SD_EEEEEEENST_INS6_IJNS6_IJSW_SZ_EEESD_NSC_ILi3EEEEEENS6_IJNS6_IJS13_S15_EEESQ_S16_EEEEEEEEvNS5_8identityES1T_NS6_IJS22_NST_INS6_IJNS6_IJNS6_IJNSC_ILi32EEESV_NSC_ILi2EEEEEESZ_EEESD_S24_EEENS6_IJNS6_IJNS6_IJSY_SV_NSC_ILi1536EEEEEES15_EEESQ_S16_EEEEEEEEvS2A_EENS_8epilogue10collective18CollectiveEpilogueINS2N_34Sm100PtrArrayNoSmemWarpSpecializedEJNS6_IJSJ_NSC_ILi64EEEEEENS_6half_tESS_S2T_SS_NS2N_6fusion15FusionCallbacksIS2Q_NS2U_17LinearCombinationIS2T_fS2T_fLNS_15FloatRoundStyleE2EEESM_S2S_JEEENS5_5SM1004TMEM4LOAD26SM100_TMEM_LOAD_32dp32b64xESU_SU_EEEvvEEEEvNT_6ParamsE --------------------------
	.section	.nv.info._ZN7cutlass13device_kernelINS_4gemm6kernel13GemmUniversalINS1_17GroupProblemShapeIN4cute5tupleIJiiiEEEEENS1_10collective13CollectiveMmaINS1_51MainloopSm103ArrayTmaUmmaWarpSpecializedBlockScaledILi4ELi7ELi3ELi1ENS6_IJiiNS5_1CILi1EEEEEELNS_5sm1036detail18KernelPrefetchTypeE1EEENS6_IJNSC_ILi128EEENSC_ILi256EEENSC_ILi768EEEEEENS6_IJNS_12float_e2m1_tENS_13float_ue4m3_tEEEENS6_IJPNS6_IJlSD_NSC_ILi0EEEEEEPNS5_6LayoutINS6_IJNS6_IJNS6_IJNSC_ILi8EEENSC_ILi4EEESV_EEEiEEENS6_IJNS6_IJNSC_ILi16EEESV_EEEiEEENS6_IJSD_iEEEEEENS6_IJNS6_IJNS6_IJSY_SJ_SV_EEEiEEENS6_IJNS6_IJSQ_SD_EEENSC_ILi512EEEEEENS6_IJSQ_iEEEEEEEEEEESP_S1C_NS5_8TiledMMAINS5_8MMA_AtomIJNS5_5SM10322SM103_MXF4_ULTRA_SS_VSISN_SN_fSO_Li128ELi256ELi16ELNS5_4UMMA5MajorE0ELS1I_0ELNS1H_7ScaleInE0ELS1J_0EEEEEENST_INS6_IJSD_SD_SD_EEENS6_IJSQ_SQ_SQ_EEEEENS6_IJNS5_10UnderscoreES1P_S1P_EEEEENS6_IJNS5_23SM90_TMA_LOAD_MULTICASTES1S_EEENS6_IJNS5_14ComposedLayoutINS5_7SwizzleILi3ELi4ELi3EEENS5_18smem_ptr_flag_bitsILi8EEENST_INS6_IJSU_SJ_EEENS6_IJSJ_SD_EEEEEEENST_INS6_IJNS6_IJSW_SZ_EEESD_NSC_ILi3EEEEEENS6_IJNS6_IJS13_S15_EEESQ_S16_EEEEEEEEvNS5_8identityES1T_NS6_IJS22_NST_INS6_IJNS6_IJNS6_IJNSC_ILi32EEESV_NSC_ILi2EEEEEESZ_EEESD_S24_EEENS6_IJNS6_IJNS6_IJSY_SV_NSC_ILi1536EEEEEES15_EEESQ_S16_EEEEEEEEvS2A_EENS_8epilogue10collective18CollectiveEpilogueINS2N_34Sm100PtrArrayNoSmemWarpSpecializedEJNS6_IJSJ_NSC_ILi64EEEEEENS_6half_tESS_S2T_SS_NS2N_6fusion15FusionCallbacksIS2Q_NS2U_17LinearCombinationIS2T_fS2T_fLNS_15FloatRoundStyleE2EEESM_S2S_JEEENS5_5SM1004TMEM4LOAD26SM100_TMEM_LOAD_32dp32b64xESU_SU_EEEvvEEEEvNT_6ParamsE,"",@"SHT_CUDA_INFO"
	.sectionflags	@""
	.align	4


	//----- nvinfo : EIATTR_CUDA_API_VERSION
	.align		4
        /*0000*/ 	.byte	0x04, 0x37
        /*0002*/ 	.short	(.L_81 - .L_80)
.L_80:
        /*0004*/ 	.word	0x00000082


	//----- nvinfo : EIATTR_KPARAM_INFO
	.align		4
.L_81:
        /*0008*/ 	.byte	0x04, 0x17
        /*000a*/ 	.short	(.L_83 - .L_82)
.L_82:
        /*000c*/ 	.word	0x00000000
        /*0010*/ 	.short	0x0000
        /*0012*/ 	.short	0x0000
        /*0014*/ 	.byte	0x00, 0xf0, 0x01, 0x2a


	//----- nvinfo : EIATTR_AT_ENTRY_FRAGMENTS
	.align		4
.L_83:
        /*0018*/ 	.byte	0x04, 0x4f
        /*001a*/ 	.short	(.L_85 - .L_84)


	//   ....[0]....
.L_84:
        /*001c*/ 	.word	0x00000006


	//----- nvinfo : EIATTR_RESERVED_SMEM_USED
	.align		4
.L_85:
        /*0020*/ 	.byte	0x01, 0x41
	.zero		2


	//----- nvinfo : EIATTR_SPARSE_MMA_MASK
	.align		4
        /*0024*/ 	.byte	0x03, 0x50
        /*0026*/ 	.short	0x0000


	//----- nvinfo : EIATTR_TCGEN05_1CTA_USED
	.align		4
        /*0028*/ 	.byte	0x01, 0x51
	.zero		2


	//----- nvinfo : EIATTR_MAXREG_COUNT
	.align		4
        /*002c*/ 	.byte	0x03, 0x1b
        /*002e*/ 	.short	0x00a8


	//----- nvinfo : EIATTR_NUM_BARRIERS
	.align		4
        /*0030*/ 	.byte	0x02, 0x4c
        /*0032*/ 	.byte	0x07
	.zero		1


	//----- nvinfo : EIATTR_EXTERNS
	.align		4
        /*0034*/ 	.byte	0x04, 0x0f
        /*0036*/ 	.short	(.L_87 - .L_86)


	//   ....[0]....
	.align		4
.L_86:
        /*0038*/ 	.word	index@(__assertfail)


	//----- nvinfo : EIATTR_MERCURY_ISA_VERSION
	.align		4
.L_87:
        /*003c*/ 	.byte	0x03, 0x5f
        /*003e*/ 	.short	0x0101


	//----- nvinfo : EIATTR_INT_WARP_WIDE_INSTR_OFFSETS
	.align		4
        /*0040*/ 	.byte	0x04, 0x31
        /*0042*/ 	.short	(.L_89 - .L_88)


	//   ....[0]....
.L_88:
        /*0044*/ 	.word	0x00001ee0


	//   ....[1]....
        /*0048*/ 	.word	0x00001f00


	//   ....[2]....
        /*004c*/ 	.word	0x00001f70


	//   ....[3]....
        /*0050*/ 	.word	0x00002240


	//   ....[4]....
        /*0054*/ 	.word	0x00002270


	//   ....[5]....
        /*0058*/ 	.word	0x00002310


	//   ....[6]....
        /*005c*/ 	.word	0x000023a0


	//   ....[7]....
        /*0060*/ 	.word	0x00002410


	//   ....[8]....
        /*0064*/ 	.word	0x0000fdc0


	//   ....[9]....
        /*0068*/ 	.word	0x0000fde0


	//   ....[10]....
        /*006c*/ 	.word	0x0000fe10


	//----- nvinfo : EIATTR_COOP_GROUP_MASK_REGIDS
	.align		4
.L_89:
        /*0070*/ 	.byte	0x04, 0x29
        /*0072*/ 	.short	(.L_91 - .L_90)


	//   ....[0]....
.L_90:
        /*0074*/ 	.word	0xffffffff


	//   ....[1]....
        /*0078*/ 	.word	0xffffffff


	//   ....[2]....
        /*007c*/ 	.word	0xffffffff


	//   ....[3]....
        /*0080*/ 	.word	0xffffffff


	//   ....[4]....
        /*0084*/ 	.word	0xffffffff


	//   ....[5]....
        /*0088*/ 	.word	0xffffffff


	//   ....[6]....
        /*008c*/ 	.word	0xffffffff


	//   ....[7]....
        /*0090*/ 	.word	0xffffffff


	//   ....[8]....
        /*0094*/ 	.word	0xffffffff


	//   ....[9]....
        /*0098*/ 	.word	0xffffffff


	//   ....[10]....
        /*009c*/ 	.word	0xffffffff


	//   ....[11]....
        /*00a0*/ 	.word	0xffffffff


	//   ....[12]....
        /*00a4*/ 	.word	0xffffffff


	//   ....[13]....
        /*00a8*/ 	.word	0xffffffff


	//   ....[14]....
        /*00ac*/ 	.word	0xffffffff


	//   ....[15]....
        /*00b0*/ 	.word	0xffffffff


	//   ....[16]....
        /*00b4*/ 	.word	0xffffffff


	//   ....[17]....
        /*00b8*/ 	.word	0xffffffff


	//   ....[18]....
        /*00bc*/ 	.word	0xffffffff


	//   ....[19]....
        /*00c0*/ 	.word	0xffffffff


	//   ....[20]....
        /*00c4*/ 	.word	0xffffffff


	//   ....[21]....
        /*00c8*/ 	.word	0xffffffff


	//   ....[22]....
        /*00cc*/ 	.word	0xffffffff


	//   ....[23]....
        /*00d0*/ 	.word	0xffffffff


	//   ....[24]....
        /*00d4*/ 	.word	0xffffffff


	//   ....[25]....
        /*00d8*/ 	.word	0xffffffff


	//   ....[26]....
        /*00dc*/ 	.word	0xffffffff


	//   ....[27]....
        /*00e0*/ 	.word	0xffffffff


	//   ....[28]....
        /*00e4*/ 	.word	0xffffffff


	//   ....[29]....
        /*00e8*/ 	.word	0xffffffff


	//   ....[30]....
        /*00ec*/ 	.word	0xffffffff


	//   ....[31]....
        /*00f0*/ 	.word	0xffffffff


	//   ....[32]....
        /*00f4*/ 	.word	0xffffffff


	//   ....[33]....
        /*00f8*/ 	.word	0xffffffff


	//   ....[34]....
        /*00fc*/ 	.word	0xffffffff


	//   ....[35]....
        /*0100*/ 	.word	0xffffffff


	//   ....[36]....
        /*0104*/ 	.word	0xffffffff


	//   ....[37]....
        /*0108*/ 	.word	0xffffffff


	//   ....[38]....
        /*010c*/ 	.word	0xffffffff


	//   ....[39]....
        /*0110*/ 	.word	0xffffffff


	//   ....[40]....
        /*0114*/ 	.word	0xffffffff


	//   ....[41]....
        /*0118*/ 	.word	0xffffffff


	//   ....[42]....
        /*011c*/ 	.word	0xffffffff


	//   ....[43]....
        /*0120*/ 	.word	0xffffffff


	//   ....[44]....
        /*0124*/ 	.word	0xffffffff


	//   ....[45]....
        /*0128*/ 	.word	0xffffffff


	//   ....[46]....
        /*012c*/ 	.word	0xffffffff


	//   ....[47]....
        /*0130*/ 	.word	0xffffffff


	//   ....[48]....
        /*0134*/ 	.word	0xffffffff


	//   ....[49]....
        /*0138*/ 	.word	0xffffffff


	//   ....[50]....
        /*013c*/ 	.word	0xffffffff


	//   ....[51]....
        /*0140*/ 	.word	0xffffffff


	//   ....[52]....
        /*0144*/ 	.word	0xffffffff


	//   ....[53]....
        /*0148*/ 	.word	0xffffffff


	//   ....[54]....
        /*014c*/ 	.word	0xffffffff


	//   ....[55]....
        /*0150*/ 	.word	0xffffffff


	//   ....[56]....
        /*0154*/ 	.word	0xffffffff


	//   ....[57]....
        /*0158*/ 	.word	0xffffffff


	//   ....[58]....
        /*015c*/ 	.word	0xffffffff


	//   ....[59]....
        /*0160*/ 	.word	0xffffffff


	//   ....[60]....
        /*0164*/ 	.word	0xffffffff


	//   ....[61]....
        /*0168*/ 	.word	0xffffffff


	//   ....[62]....
        /*016c*/ 	.word	0xffffffff


	//   ....[63]....
        /*0170*/ 	.word	0xffffffff


	//   ....[64]....
        /*0174*/ 	.word	0xffffffff


	//   ....[65]....
        /*0178*/ 	.word	0xffffffff


	//   ....[66]....
        /*017c*/ 	.word	0xffffffff


	//   ....[67]....
        /*0180*/ 	.word	0xffffffff


	//   ....[68]....
        /*0184*/ 	.word	0xffffffff


	//   ....[69]....
        /*0188*/ 	.word	0xffffffff


	//   ....[70]....
        /*018c*/ 	.word	0xffffffff


	//   ....[71]....
        /*0190*/ 	.word	0xffffffff


	//   ....[72]....
        /*0194*/ 	.word	0xffffffff


	//   ....[73]....
        /*0198*/ 	.word	0xffffffff


	//   ....[74]....
        /*019c*/ 	.word	0xffffffff


	//   ....[75]....
        /*01a0*/ 	.word	0xffffffff


	//   ....[76]....
        /*01a4*/ 	.word	0xffffffff


	//   ....[77]....
        /*01a8*/ 	.word	0xffffffff


	//   ....[78]....
        /*01ac*/ 	.word	0xffffffff


	//   ....[79]....
        /*01b0*/ 	.word	0xffffffff


	//   ....[80]....
        /*01b4*/ 	.word	0xffffffff


	//   ....[81]....
        /*01b8*/ 	.word	0x0500000f


	//   ....[82]....
        /*01bc*/ 	.word	0x0500000f


	//   ....[83]....
        /*01c0*/ 	.word	0x0500000f


	//   ....[84]....
        /*01c4*/ 	.word	0x0500000f


	//   ....[85]....
        /*01c8*/ 	.word	0x0500000f


	//   ....[86]....
        /*01cc*/ 	.word	0x0500000f


	//   ....[87]....
        /*01d0*/ 	.word	0x0500000f


	//----- nvinfo : EIATTR_COOP_GROUP_INSTR_OFFSETS
	.align		4
.L_91:
        /*01d4*/ 	.byte	0x04, 0x28
        /*01d6*/ 	.short	(.L_93 - .L_92)


	//   ....[0]....
.L_92:
        /*01d8*/ 	.word	0x00000190


	//   ....[1]....
        /*01dc*/ 	.word	0x00000350


	//   ....[2]....
        /*01e0*/ 	.word	0x00000df0


	//   ....[3]....
        /*01e4*/ 	.word	0x00001e00


	//   ....[4]....
        /*01e8*/ 	.word	0x00001e80


	//   ....[5]....
        /*01ec*/ 	.word	0x00001ff0


	//   ....[6]....
        /*01f0*/ 	.word	0x000021e0


	//   ....[7]....
        /*01f4*/ 	.word	0x000024c0


	//   ....[8]....
        /*01f8*/ 	.word	0x00004110


	//   ....[9]....
        /*01fc*/ 	.word	0x00004150


	//   ....[10]....
        /*0200*/ 	.word	0x000041d0


	//   ....[11]....
        /*0204*/ 	.word	0x000041e0


	//   ....[12]....
        /*0208*/ 	.word	0x00004220


	//   ....[13]....
        /*020c*/ 	.word	0x00004240


	//   ....[14]....
        /*0210*/ 	.word	0x00004290


	//   ....[15]....
        /*0214*/ 	.word	0x000042a0


	//   ....[16]....
        /*0218*/ 	.word	0x000042f0


	//   ....[17]....
        /*021c*/ 	.word	0x00004310


	//   ....[18]....
        /*0220*/ 	.word	0x000043b0


	//   ....[19]....
        /*0224*/ 	.word	0x000044a0


	//   ....[20]....
        /*0228*/ 	.word	0x000044d0


	//   ....[21]....
        /*022c*/ 	.word	0x00004a90


	//   ....[22]....
        /*0230*/ 	.word	0x00004aa0


	//   ....[23]....
        /*0234*/ 	.word	0x00004af0


	//   ....[24]....
        /*0238*/ 	.word	0x00004b00


	//   ....[25]....
        /*023c*/ 	.word	0x00004b50


	//   ....[26]....
        /*0240*/ 	.word	0x00004b60


	//   ....[27]....
        /*0244*/ 	.word	0x00004bb0


	//   ....[28]....
        /*0248*/ 	.word	0x00004bc0


	//   ....[29]....
        /*024c*/ 	.word	0x00004c20


	//   ....[30]....
        /*0250*/ 	.word	0x00004c30


	//   ....[31]....
        /*0254*/ 	.word	0x00004cc0


	//   ....[32]....
        /*0258*/ 	.word	0x00004d10


	//   ....[33]....
        /*025c*/ 	.word	0x00004d90


	//   ....[34]....
        /*0260*/ 	.word	0x00004db0


	//   ....[35]....
        /*0264*/ 	.word	0x00004dc0


	//   ....[36]....
        /*0268*/ 	.word	0x00004dd0


	//   ....[37]....
        /*026c*/ 	.word	0x00004de0


	//   ....[38]....
        /*0270*/ 	.word	0x00004df0


	//   ....[39]....
        /*0274*/ 	.word	0x00006510


	//   ....[40]....
        /*0278*/ 	.word	0x00006b20


	//   ....[41]....
        /*027c*/ 	.word	0x00007c70


	//   ....[42]....
        /*0280*/ 	.word	0x00008a00


	//   ....[43]....
        /*0284*/ 	.word	0x00008a30


	//   ....[44]....
        /*0288*/ 	.word	0x00008ab0


	//   ....[45]....
        /*028c*/ 	.word	0x00008ac0


	//   ....[46]....
        /*0290*/ 	.word	0x00008b10


	//   ....[47]....
        /*0294*/ 	.word	0x00008b20


	//   ....[48]....
        /*0298*/ 	.word	0x00008b70


	//   ....[49]....
        /*029c*/ 	.word	0x00008b90


	//   ....[50]....
        /*02a0*/ 	.word	0x00008bd0


	//   ....[51]....
        /*02a4*/ 	.word	0x00008bf0


	//   ....[52]....
        /*02a8*/ 	.word	0x00008c80


	//   ....[53]....
        /*02ac*/ 	.word	0x00008d50


	//   ....[54]....
        /*02b0*/ 	.word	0x00008d80


	//   ....[55]....
        /*02b4*/ 	.word	0x00009370


	//   ....[56]....
        /*02b8*/ 	.word	0x000093a0


	//   ....[57]....
        /*02bc*/ 	.word	0x000093f0


	//   ....[58]....
        /*02c0*/ 	.word	0x00009400


	//   ....[59]....
        /*02c4*/ 	.word	0x00009440


	//   ....[60]....
        /*02c8*/ 	.word	0x00009460


	//   ....[61]....
        /*02cc*/ 	.word	0x000094b0


	//   ....[62]....
        /*02d0*/ 	.word	0x000094c0


	//   ....[63]....
        /*02d4*/ 	.word	0x00009500


	//   ....[64]....
        /*02d8*/ 	.word	0x00009520


	//   ....[65]....
        /*02dc*/ 	.word	0x000095c0


	//   ....[66]....
        /*02e0*/ 	.word	0x00009610


	//   ....[67]....
        /*02e4*/ 	.word	0x00009690


	//   ....[68]....
        /*02e8*/ 	.word	0x000096b0


	//   ....[69]....
        /*02ec*/ 	.word	0x000096c0


	//   ....[70]....
        /*02f0*/ 	.word	0x000096d0


	//   ....[71]....
        /*02f4*/ 	.word	0x000096e0


	//   ....[72]....
        /*02f8*/ 	.word	0x000096f0


	//   ....[73]....
        /*02fc*/ 	.word	0x0000b150


	//   ....[74]....
        /*0300*/ 	.word	0x0000b840


	//   ....[75]....
        /*0304*/ 	.word	0x0000cea0


	//   ....[76]....
        /*0308*/ 	.word	0x0000d490


	//   ....[77]....
        /*030c*/ 	.word	0x0000d6a0


	//   ....[78]....
        /*0310*/ 	.word	0x0000d6d0


	//   ....[79]....
        /*0314*/ 	.word	0x0000fca0


	//   ....[80]....
        /*0318*/ 	.word	0x0000fed0


	//   ....[81]....
        /*031c*/ 	.word	0x000164f0


	//   ....[82]....
        /*0320*/ 	.word	0x00016610


	//   ....[83]....
        /*0324*/ 	.word	0x00016730


	//   ....[84]....
        /*0328*/ 	.word	0x00016850


	//   ....[85]....
        /*032c*/ 	.word	0x00016970


	//   ....[86]....
        /*0330*/ 	.word	0x00016a90


	//   ....[87]....
        /*0334*/ 	.word	0x00016bb0


	//----- nvinfo : EIATTR_REG_RECONFIG
	.align		4
.L_93:
        /*0338*/ 	.byte	0x01, 0x54
	.zero		2


	//----- nvinfo : EIATTR_VRC_CTA_INIT_COUNT
	.align		4
        /*033c*/ 	.byte	0x02, 0x4a
        /*033e*/ 	.byte	0x80
	.zero		1


	//----- nvinfo : EIATTR_SYSCALL_OFFSETS
	.align		4
        /*0340*/ 	.byte	0x04, 0x46
        /*0342*/ 	.short	(.L_95 - .L_94)


	//   ....[0]....
.L_94:
        /*0344*/ 	.word	0x00000500


	//   ....[1]....
        /*0348*/ 	.word	0x00000710


	//   ....[2]....
        /*034c*/ 	.word	0x000008e0


	//   ....[3]....
        /*0350*/ 	.word	0x00000ab0


	//   ....[4]....
        /*0354*/ 	.word	0x00000c80


	//   ....[5]....
        /*0358*/ 	.word	0x00000fa0


	//   ....[6]....
        /*035c*/ 	.word	0x000011b0


	//   ....[7]....
        /*0360*/ 	.word	0x00001390


	//   ....[8]....
        /*0364*/ 	.word	0x00001570


	//   ....[9]....
        /*0368*/ 	.word	0x00001750


	//   ....[10]....
        /*036c*/ 	.word	0x00001930


	//   ....[11]....
        /*0370*/ 	.word	0x00001b10


	//   ....[12]....
        /*0374*/ 	.word	0x00001cf0


	//   ....[13]....
        /*0378*/ 	.word	0x00010ef0


	//   ....[14]....
        /*037c*/ 	.word	0x00012590


	//   ....[15]....
        /*0380*/ 	.word	0x00013c20


	//   ....[16]....
        /*0384*/ 	.word	0x000152b0


	//----- nvinfo : EIATTR_MBARRIER_INSTR_OFFSETS
	.align		4
.L_95:
        /*0388*/ 	.byte	0x04, 0x39
        /*038a*/ 	.short	(.L_97 - .L_96)


	//   ....[0]....
.L_96:
        /*038c*/ 	.word	0x00000600
        /*0390*/ 	.word	0x000000ff
        /*0394*/ 	.word	0x00000000
        /*0398*/ 	.short	0x0100
        /*039a*/ 	.byte	0x05
	.zero		1


	//   ....[1]....
        /*039c*/ 	.word	0x000007c0
        /*03a0*/ 	.word	0x000000ff
        /*03a4*/ 	.word	0x00000020
        /*03a8*/ 	.short	0x0100
        /*03aa*/ 	.byte	0x05
	.zero		1


	//   ....[2]....
        /*03ac*/ 	.word	0x000007d0
        /*03b0*/ 	.word	0x000000ff
        /*03b4*/ 	.word	0x00000008
        /*03b8*/ 	.short	0x0100
        /*03ba*/ 	.byte	0x05
	.zero		1


	//   ....[3]....
        /*03bc*/ 	.word	0x00000990
        /*03c0*/ 	.word	0x000000ff
        /*03c4*/ 	.word	0x00000028
        /*03c8*/ 	.short	0x0100
        /*03ca*/ 	.byte	0x05
	.zero		1


	//   ....[4]....
        /*03cc*/ 	.word	0x000009a0
        /*03d0*/ 	.word	0x000000ff
        /*03d4*/ 	.word	0x00000010
        /*03d8*/ 	.short	0x0100
        /*03da*/ 	.byte	0x05
	.zero		1


	//   ....[5]....
        /*03dc*/ 	.word	0x00000b60
        /*03e0*/ 	.word	0x000000ff
        /*03e4*/ 	.word	0x00000030
        /*03e8*/ 	.short	0x0100
        /*03ea*/ 	.byte	0x05
	.zero		1


	//   ....[6]....
        /*03ec*/ 	.word	0x00000b70
        /*03f0*/ 	.word	0x000000ff
        /*03f4*/ 	.word	0x00000018
        /*03f8*/ 	.short	0x0100
        /*03fa*/ 	.byte	0x05
	.zero		1


	//   ....[7]....
        /*03fc*/ 	.word	0x00000ce0
        /*0400*/ 	.word	0x000000ff
        /*0404*/ 	.word	0x00000038
        /*0408*/ 	.short	0x0100
        /*040a*/ 	.byte	0x04
	.zero		1


	//   ....[8]....
        /*040c*/ 	.word	0x000010a0
        /*0410*/ 	.word	0x000000ff
        /*0414*/ 	.word	0x00000040
        /*0418*/ 	.short	0x0100
        /*041a*/ 	.byte	0x05
	.zero		1


	//   ....[9]....
        /*041c*/ 	.word	0x00001270
        /*0420*/ 	.word	0x000000ff
        /*0424*/ 	.word	0x00000078
        /*0428*/ 	.short	0x0100
        /*042a*/ 	.byte	0x05
	.zero		1


	//   ....[10]....
        /*042c*/ 	.word	0x00001280
        /*0430*/ 	.word	0x000000ff
        /*0434*/ 	.word	0x00000048
        /*0438*/ 	.short	0x0100
        /*043a*/ 	.byte	0x05
	.zero		1


	//   ....[11]....
        /*043c*/ 	.word	0x00001450
        /*0440*/ 	.word	0x000000ff
        /*0444*/ 	.word	0x00000080
        /*0448*/ 	.short	0x0100
        /*044a*/ 	.byte	0x05
	.zero		1


	//   ....[12]....
        /*044c*/ 	.word	0x00001460
        /*0450*/ 	.word	0x000000ff
        /*0454*/ 	.word	0x00000050
        /*0458*/ 	.short	0x0100
        /*045a*/ 	.byte	0x05
	.zero		1


	//   ....[13]....
        /*045c*/ 	.word	0x00001630
        /*0460*/ 	.word	0x000000ff
        /*0464*/ 	.word	0x00000088
        /*0468*/ 	.short	0x0100
        /*046a*/ 	.byte	0x05
	.zero		1


	//   ....[14]....
        /*046c*/ 	.word	0x00001640
        /*0470*/ 	.word	0x000000ff
        /*0474*/ 	.word	0x00000058
        /*0478*/ 	.short	0x0100
        /*047a*/ 	.byte	0x05
	.zero		1


	//   ....[15]....
        /*047c*/ 	.word	0x00001810
        /*0480*/ 	.word	0x000000ff
        /*0484*/ 	.word	0x00000090
        /*0488*/ 	.short	0x0100
        /*048a*/ 	.byte	0x05
	.zero		1


	//   ....[16]....
        /*048c*/ 	.word	0x00001820
        /*0490*/ 	.word	0x000000ff
        /*0494*/ 	.word	0x00000060
        /*0498*/ 	.short	0x0100
        /*049a*/ 	.byte	0x05
	.zero		1


	//   ....[17]....
        /*049c*/ 	.word	0x000019f0
        /*04a0*/ 	.word	0x000000ff
        /*04a4*/ 	.word	0x00000098
        /*04a8*/ 	.short	0x0100
        /*04aa*/ 	.byte	0x05
	.zero		1


	//   ....[18]....
        /*04ac*/ 	.word	0x00001a00
        /*04b0*/ 	.word	0x000000ff
        /*04b4*/ 	.word	0x00000068
        /*04b8*/ 	.short	0x0100
        /*04ba*/ 	.byte	0x05
	.zero		1


	//   ....[19]....
        /*04bc*/ 	.word	0x00001bd0
        /*04c0*/ 	.word	0x000000ff
        /*04c4*/ 	.word	0x000000a0
        /*04c8*/ 	.short	0x0100
        /*04ca*/ 	.byte	0x05
	.zero		1


	//   ....[20]....
        /*04cc*/ 	.word	0x00001be0
        /*04d0*/ 	.word	0x000000ff
        /*04d4*/ 	.word	0x00000070
        /*04d8*/ 	.short	0x0100
        /*04da*/ 	.byte	0x05
	.zero		1


	//   ....[21]....
        /*04dc*/ 	.word	0x00001d60
        /*04e0*/ 	.word	0x000000ff
        /*04e4*/ 	.word	0x000000a8
        /*04e8*/ 	.short	0x0100
        /*04ea*/ 	.byte	0x04
	.zero		1


	//   ....[22]....
        /*04ec*/ 	.word	0x00001f90
        /*04f0*/ 	.word	0x000000ff
        /*04f4*/ 	.word	0x000000c0
        /*04f8*/ 	.short	0x0100
        /*04fa*/ 	.byte	0x05
	.zero		1


	//   ....[23]....
        /*04fc*/ 	.word	0x00001fa0
        /*0500*/ 	.word	0x000000ff
        /*0504*/ 	.word	0x000000c8
        /*0508*/ 	.short	0x0100
        /*050a*/ 	.byte	0x05
	.zero		1


	//   ....[24]....
        /*050c*/ 	.word	0x00002130
        /*0510*/ 	.word	0x000000ff
        /*0514*/ 	.word	0x000000d0
        /*0518*/ 	.short	0x0100
        /*051a*/ 	.byte	0x06
	.zero		1


	//   ....[25]....
        /*051c*/ 	.word	0x00002140
        /*0520*/ 	.word	0x000000ff
        /*0524*/ 	.word	0x000000e8
        /*0528*/ 	.short	0x0100
        /*052a*/ 	.byte	0x06
	.zero		1


	//   ....[26]....
        /*052c*/ 	.word	0x00002150
        /*0530*/ 	.word	0x000000ff
        /*0534*/ 	.word	0x000000d8
        /*0538*/ 	.short	0x0100
        /*053a*/ 	.byte	0x06
	.zero		1


	//   ....[27]....
        /*053c*/ 	.word	0x00002160
        /*0540*/ 	.word	0x000000ff
        /*0544*/ 	.word	0x000000f0
        /*0548*/ 	.short	0x0100
        /*054a*/ 	.byte	0x06
	.zero		1


	//   ....[28]....
        /*054c*/ 	.word	0x00002170
        /*0550*/ 	.word	0x000000ff
        /*0554*/ 	.word	0x000000e0
        /*0558*/ 	.short	0x0100
        /*055a*/ 	.byte	0x06
	.zero		1


	//   ....[29]....
        /*055c*/ 	.word	0x00002180
        /*0560*/ 	.word	0x000000ff
        /*0564*/ 	.word	0x000000f8
        /*0568*/ 	.short	0x0100
        /*056a*/ 	.byte	0x06
	.zero		1


	//   ....[30]....
        /*056c*/ 	.word	0x00002330
        /*0570*/ 	.word	0x000000ff
        /*0574*/ 	.word	0x00000100
        /*0578*/ 	.short	0x0100
        /*057a*/ 	.byte	0x06
	.zero		1


	//   ....[31]....
        /*057c*/ 	.word	0x00002340
        /*0580*/ 	.word	0x000000ff
        /*0584*/ 	.word	0x00000108
        /*0588*/ 	.short	0x0100
        /*058a*/ 	.byte	0x06
	.zero		1


	//   ....[32]....
        /*058c*/ 	.word	0x00002430
        /*0590*/ 	.word	0x000000ff
        /*0594*/ 	.word	0x00000118
        /*0598*/ 	.short	0x0100
        /*059a*/ 	.byte	0x05
	.zero		1


	//   ....[33]....
        /*059c*/ 	.word	0x00006ce0
        /*05a0*/ 	.word	0x000000ff
        /*05a4*/ 	.word	0x00000020
        /*05a8*/ 	.short	0x010a
        /*05aa*/ 	.byte	0x05
	.zero		1


	//   ....[34]....
        /*05ac*/ 	.word	0x00006e20
        /*05b0*/ 	.word	0x000000ff
        /*05b4*/ 	.word	0x00000020
        /*05b8*/ 	.short	0x010a
        /*05ba*/ 	.byte	0x05
	.zero		1


	//   ....[35]....
        /*05bc*/ 	.word	0x00007000
        /*05c0*/ 	.word	0x000000ff
        /*05c4*/ 	.word	0x00000020
        /*05c8*/ 	.short	0x010a
        /*05ca*/ 	.byte	0x0d
	.zero		1


	//   ....[36]....
        /*05cc*/ 	.word	0x00007080
        /*05d0*/ 	.word	0x000000ff
        /*05d4*/ 	.word	0x00000020
        /*05d8*/ 	.short	0x010a
        /*05da*/ 	.byte	0x0d
	.zero		1


	//   ....[37]....
        /*05dc*/ 	.word	0x00007220
        /*05e0*/ 	.word	0x000000ff
        /*05e4*/ 	.word	0x00000020
        /*05e8*/ 	.short	0x010a
        /*05ea*/ 	.byte	0x05
	.zero		1


	//   ....[38]....
        /*05ec*/ 	.word	0x000072c0
        /*05f0*/ 	.word	0x000000ff
        /*05f4*/ 	.word	0x00000020
        /*05f8*/ 	.short	0x010a
        /*05fa*/ 	.byte	0x05
	.zero		1


	//   ....[39]....
        /*05fc*/ 	.word	0x00007460
        /*0600*/ 	.word	0x000000ff
        /*0604*/ 	.word	0x00000020
        /*0608*/ 	.short	0x010a
        /*060a*/ 	.byte	0x06
	.zero		1


	//   ....[40]....
        /*060c*/ 	.word	0x00007520
        /*0610*/ 	.word	0x000000ff
        /*0614*/ 	.word	0x00000020
        /*0618*/ 	.short	0x010a
        /*061a*/ 	.byte	0x04
	.zero		1


	//   ....[41]....
        /*061c*/ 	.word	0x000075a0
        /*0620*/ 	.word	0x000000ff
        /*0624*/ 	.word	0x00000020
        /*0628*/ 	.short	0x010a
        /*062a*/ 	.byte	0x05
	.zero		1


	//   ....[42]....
        /*062c*/ 	.word	0x00007790
        /*0630*/ 	.word	0x000000ff
        /*0634*/ 	.word	0x00000020
        /*0638*/ 	.short	0x010a
        /*063a*/ 	.byte	0x0d
	.zero		1


	//   ....[43]....
        /*063c*/ 	.word	0x00007800
        /*0640*/ 	.word	0x000000ff
        /*0644*/ 	.word	0x00000020
        /*0648*/ 	.short	0x010a
        /*064a*/ 	.byte	0x0d
	.zero		1


	//   ....[44]....
        /*064c*/ 	.word	0x000079a0
        /*0650*/ 	.word	0x000000ff
        /*0654*/ 	.word	0x00000020
        /*0658*/ 	.short	0x010a
        /*065a*/ 	.byte	0x05
	.zero		1


	//   ....[45]....
        /*065c*/ 	.word	0x00007a40
        /*0660*/ 	.word	0x000000ff
        /*0664*/ 	.word	0x00000020
        /*0668*/ 	.short	0x010a
        /*066a*/ 	.byte	0x05
	.zero		1


	//   ....[46]....
        /*066c*/ 	.word	0x00007bd0
        /*0670*/ 	.word	0x000000ff
        /*0674*/ 	.word	0x00000020
        /*0678*/ 	.short	0x010a
        /*067a*/ 	.byte	0x06
	.zero		1


	//   ....[47]....
        /*067c*/ 	.word	0x00007cc0
        /*0680*/ 	.word	0x000000ff
        /*0684*/ 	.word	0x000000d0
        /*0688*/ 	.short	0x010a
        /*068a*/ 	.byte	0x04
	.zero		1


	//   ....[48]....
        /*068c*/ 	.word	0x00007e20
        /*0690*/ 	.word	0x000000ff
        /*0694*/ 	.word	0x00000000
        /*0698*/ 	.short	0x0101
        /*069a*/ 	.byte	0x04
	.zero		1


	//   ....[49]....
        /*069c*/ 	.word	0x00007e90
        /*06a0*/ 	.word	0x000000ff
        /*06a4*/ 	.word	0x00000000
        /*06a8*/ 	.short	0x010a
        /*06aa*/ 	.byte	0x04
	.zero		1


	//   ....[50]....
        /*06ac*/ 	.word	0x00007f20
        /*06b0*/ 	.word	0x000000ff
        /*06b4*/ 	.word	0x00000000
        /*06b8*/ 	.short	0x010a
        /*06ba*/ 	.byte	0x04
	.zero		1


	//   ....[51]....
        /*06bc*/ 	.word	0x00007fb0
        /*06c0*/ 	.word	0x000000ff
        /*06c4*/ 	.word	0x00000000
        /*06c8*/ 	.short	0x010a
        /*06ca*/ 	.byte	0x04
	.zero		1


	//   ....[52]....
        /*06cc*/ 	.word	0x00008050
        /*06d0*/ 	.word	0x00000000
        /*06d4*/ 	.word	0x00000000
        /*06d8*/ 	.short	0x010a
        /*06da*/ 	.byte	0xff
	.zero		1


	//   ....[53]....
        /*06dc*/ 	.word	0x00009b60
        /*06e0*/ 	.word	0x00000002
        /*06e4*/ 	.word	0x000000e8
        /*06e8*/ 	.short	0x010a
        /*06ea*/ 	.byte	0xff
	.zero		1


	//   ....[54]....
        /*06ec*/ 	.word	0x00009c30
        /*06f0*/ 	.word	0x00000002
        /*06f4*/ 	.word	0x000000d0
        /*06f8*/ 	.short	0x0101
        /*06fa*/ 	.byte	0xff
	.zero		1


	//   ....[55]....
        /*06fc*/ 	.word	0x00009d00
        /*0700*/ 	.word	0x00000000
        /*0704*/ 	.word	0x00000000
        /*0708*/ 	.short	0x010a
        /*070a*/ 	.byte	0xff
	.zero		1


	//   ....[56]....
        /*070c*/ 	.word	0x00009d70
        /*0710*/ 	.word	0x00000004
        /*0714*/ 	.word	0x00000000
        /*0718*/ 	.short	0x010a
        /*071a*/ 	.byte	0xff
	.zero		1


	//   ....[57]....
        /*071c*/ 	.word	0x00009e00
        /*0720*/ 	.word	0x00000000
        /*0724*/ 	.word	0x00000000
        /*0728*/ 	.short	0x010a
        /*072a*/ 	.byte	0xff
	.zero		1


	//   ....[58]....
        /*072c*/ 	.word	0x0000b9e0
        /*0730*/ 	.word	0x000000ff
        /*0734*/ 	.word	0x00000078
        /*0738*/ 	.short	0x010a
        /*073a*/ 	.byte	0x09
	.zero		1


	//   ....[59]....
        /*073c*/ 	.word	0x0000bb10
        /*0740*/ 	.word	0x000000ff
        /*0744*/ 	.word	0x00000078
        /*0748*/ 	.short	0x010a
        /*074a*/ 	.byte	0x11
	.zero		1


	//   ....[60]....
        /*074c*/ 	.word	0x0000bcd0
        /*0750*/ 	.word	0x000000ff
        /*0754*/ 	.word	0x00000078
        /*0758*/ 	.short	0x010a
        /*075a*/ 	.byte	0x21
	.zero		1


	//   ....[61]....
        /*075c*/ 	.word	0x0000bd80
        /*0760*/ 	.word	0x000000ff
        /*0764*/ 	.word	0x00000078
        /*0768*/ 	.short	0x010a
        /*076a*/ 	.byte	0x21
	.zero		1


	//   ....[62]....
        /*076c*/ 	.word	0x0000bf30
        /*0770*/ 	.word	0x000000ff
        /*0774*/ 	.word	0x00000078
        /*0778*/ 	.short	0x010a
        /*077a*/ 	.byte	0x20
	.zero		1


	//   ....[63]....
        /*077c*/ 	.word	0x0000bfd0
        /*0780*/ 	.word	0x000000ff
        /*0784*/ 	.word	0x00000078
        /*0788*/ 	.short	0x010a
        /*078a*/ 	.byte	0x20
	.zero		1


	//   ....[64]....
        /*078c*/ 	.word	0x0000c180
        /*0790*/ 	.word	0x000000ff
        /*0794*/ 	.word	0x00000078
        /*0798*/ 	.short	0x010a
        /*079a*/ 	.byte	0x21
	.zero		1


	//   ....[65]....
        /*079c*/ 	.word	0x0000c220
        /*07a0*/ 	.word	0x000000ff
        /*07a4*/ 	.word	0x00000078
        /*07a8*/ 	.short	0x010a
        /*07aa*/ 	.byte	0x21
	.zero		1


	//   ....[66]....
        /*07ac*/ 	.word	0x0000c3b0
        /*07b0*/ 	.word	0x000000ff
        /*07b4*/ 	.word	0x00000078
        /*07b8*/ 	.short	0x010a
        /*07ba*/ 	.byte	0x08
	.zero		1


	//   ....[67]....
        /*07bc*/ 	.word	0x0000c4c0
        /*07c0*/ 	.word	0x000000ff
        /*07c4*/ 	.word	0x00000078
        /*07c8*/ 	.short	0x010a
        /*07ca*/ 	.byte	0x08
	.zero		1


	//   ....[68]....
        /*07cc*/ 	.word	0x0000c550
        /*07d0*/ 	.word	0x000000ff
        /*07d4*/ 	.word	0x00000078
        /*07d8*/ 	.short	0x010a
        /*07da*/ 	.byte	0x21
	.zero		1


	//   ....[69]....
        /*07dc*/ 	.word	0x0000c720
        /*07e0*/ 	.word	0x000000ff
        /*07e4*/ 	.word	0x00000078
        /*07e8*/ 	.short	0x010a
        /*07ea*/ 	.byte	0x11
	.zero		1


	//   ....[70]....
        /*07ec*/ 	.word	0x0000c7e0
        /*07f0*/ 	.word	0x000000ff
        /*07f4*/ 	.word	0x00000078
        /*07f8*/ 	.short	0x010a
        /*07fa*/ 	.byte	0x11
	.zero		1


	//   ....[71]....
        /*07fc*/ 	.word	0x0000c990
        /*0800*/ 	.word	0x000000ff
        /*0804*/ 	.word	0x00000078
        /*0808*/ 	.short	0x010a
        /*080a*/ 	.byte	0x1a
	.zero		1


	//   ....[72]....
        /*080c*/ 	.word	0x0000ca10
        /*0810*/ 	.word	0x000000ff
        /*0814*/ 	.word	0x00000078
        /*0818*/ 	.short	0x010a
        /*081a*/ 	.byte	0x1a
	.zero		1


	//   ....[73]....
        /*081c*/ 	.word	0x0000cbc0
        /*0820*/ 	.word	0x000000ff
        /*0824*/ 	.word	0x00000078
        /*0828*/ 	.short	0x010a
        /*082a*/ 	.byte	0x18
	.zero		1


	//   ....[74]....
        /*082c*/ 	.word	0x0000cc40
        /*0830*/ 	.word	0x000000ff
        /*0834*/ 	.word	0x00000078
        /*0838*/ 	.short	0x010a
        /*083a*/ 	.byte	0x18
	.zero		1


	//   ....[75]....
        /*083c*/ 	.word	0x0000cde0
        /*0840*/ 	.word	0x000000ff
        /*0844*/ 	.word	0x00000078
        /*0848*/ 	.short	0x010a
        /*084a*/ 	.byte	0x09
	.zero		1


	//   ....[76]....
        /*084c*/ 	.word	0x0000ceb0
        /*0850*/ 	.word	0x000000ff
        /*0854*/ 	.word	0x000000d0
        /*0858*/ 	.short	0x010a
        /*085a*/ 	.byte	0x08
	.zero		1


	//   ....[77]....
        /*085c*/ 	.word	0x0000cfa0
        /*0860*/ 	.word	0x000000ff
        /*0864*/ 	.word	0x00000000
        /*0868*/ 	.short	0x0101
        /*086a*/ 	.byte	0x08
	.zero		1


	//   ....[78]....
        /*086c*/ 	.word	0x0000d060
        /*0870*/ 	.word	0x000000ff
        /*0874*/ 	.word	0x00000000
        /*0878*/ 	.short	0x010a
        /*087a*/ 	.byte	0x04
	.zero		1


	//   ....[79]....
        /*087c*/ 	.word	0x0000d0f0
        /*0880*/ 	.word	0x000000ff
        /*0884*/ 	.word	0x00000000
        /*0888*/ 	.short	0x010a
        /*088a*/ 	.byte	0x04
	.zero		1


	//   ....[80]....
        /*088c*/ 	.word	0x0000d180
        /*0890*/ 	.word	0x000000ff
        /*0894*/ 	.word	0x00000000
        /*0898*/ 	.short	0x010a
        /*089a*/ 	.byte	0x04
	.zero		1


	//   ....[81]....
        /*089c*/ 	.word	0x0000d210
        /*08a0*/ 	.word	0x000000ff
        /*08a4*/ 	.word	0x00000000
        /*08a8*/ 	.short	0x010a
        /*08aa*/ 	.byte	0x04
	.zero		1


	//   ....[82]....
        /*08ac*/ 	.word	0x0000d2a0
        /*08b0*/ 	.word	0x000000ff
        /*08b4*/ 	.word	0x00000000
        /*08b8*/ 	.short	0x010a
        /*08ba*/ 	.byte	0x04
	.zero		1


	//   ....[83]....
        /*08bc*/ 	.word	0x0000d330
        /*08c0*/ 	.word	0x000000ff
        /*08c4*/ 	.word	0x00000000
        /*08c8*/ 	.short	0x010a
        /*08ca*/ 	.byte	0x04
	.zero		1


	//   ....[84]....
        /*08cc*/ 	.word	0x0000d3d0
        /*08d0*/ 	.word	0x00000000
        /*08d4*/ 	.word	0x00000000
        /*08d8*/ 	.short	0x010a
        /*08da*/ 	.byte	0xff
	.zero		1


	//   ....[85]....
        /*08dc*/ 	.word	0x0000d9f0
        /*08e0*/ 	.word	0x000000ff
        /*08e4*/ 	.word	0x000000d0
        /*08e8*/ 	.short	0x010a
        /*08ea*/ 	.byte	0x08
	.zero		1


	//   ....[86]....
        /*08ec*/ 	.word	0x0000db10
        /*08f0*/ 	.word	0x000000ff
        /*08f4*/ 	.word	0x00000000
        /*08f8*/ 	.short	0x0101
        /*08fa*/ 	.byte	0x08
	.zero		1


	//   ....[87]....
        /*08fc*/ 	.word	0x0000db20
        /*0900*/ 	.word	0x000000ff
        /*0904*/ 	.word	0x00000000
        /*0908*/ 	.short	0x010a
        /*090a*/ 	.byte	0x07
	.zero		1


	//   ....[88]....
        /*090c*/ 	.word	0x0000db30
        /*0910*/ 	.word	0x000000ff
        /*0914*/ 	.word	0x00000040
        /*0918*/ 	.short	0x010a
        /*091a*/ 	.byte	0x06
	.zero		1


	//   ....[89]....
        /*091c*/ 	.word	0x0000dc10
        /*0920*/ 	.word	0x000000ff
        /*0924*/ 	.word	0x00000040
        /*0928*/ 	.short	0x010a
        /*092a*/ 	.byte	0x18
	.zero		1


	//   ....[90]....
        /*092c*/ 	.word	0x0000de80
        /*0930*/ 	.word	0x000000ff
        /*0934*/ 	.word	0x00000040
        /*0938*/ 	.short	0x010a
        /*093a*/ 	.byte	0x1f
	.zero		1


	//   ....[91]....
        /*093c*/ 	.word	0x0000dee0
        /*0940*/ 	.word	0x000000ff
        /*0944*/ 	.word	0x00000000
        /*0948*/ 	.short	0x010a
        /*094a*/ 	.byte	0x1a
	.zero		1


	//   ....[92]....
        /*094c*/ 	.word	0x0000df80
        /*0950*/ 	.word	0x000000ff
        /*0954*/ 	.word	0x00000000
        /*0958*/ 	.short	0x010a
        /*095a*/ 	.byte	0x18
	.zero		1


	//   ....[93]....
        /*095c*/ 	.word	0x0000dff0
        /*0960*/ 	.word	0x000000ff
        /*0964*/ 	.word	0x00000108
        /*0968*/ 	.short	0x010a
        /*096a*/ 	.byte	0x10
	.zero		1


	//   ....[94]....
        /*096c*/ 	.word	0x0000e430
        /*0970*/ 	.word	0x000000ff
        /*0974*/ 	.word	0x00000040
        /*0978*/ 	.short	0x010a
        /*097a*/ 	.byte	0x1f
	.zero		1


	//   ....[95]....
        /*097c*/ 	.word	0x0000e670
        /*0980*/ 	.word	0x000000ff
        /*0984*/ 	.word	0x00000040
        /*0988*/ 	.short	0x010a
        /*098a*/ 	.byte	0x24
	.zero		1


	//   ....[96]....
        /*098c*/ 	.word	0x0000e700
        /*0990*/ 	.word	0x000000ff
        /*0994*/ 	.word	0x00000000
        /*0998*/ 	.short	0x010a
        /*099a*/ 	.byte	0x18
	.zero		1


	//   ....[97]....
        /*099c*/ 	.word	0x0000eac0
        /*09a0*/ 	.word	0x000000ff
        /*09a4*/ 	.word	0x00000000
        /*09a8*/ 	.short	0x010a
        /*09aa*/ 	.byte	0x1a
	.zero		1


	//   ....[98]....
        /*09ac*/ 	.word	0x0000ec20
        /*09b0*/ 	.word	0x000000ff
        /*09b4*/ 	.word	0x00000040
        /*09b8*/ 	.short	0x010a
        /*09ba*/ 	.byte	0x24
	.zero		1


	//   ....[99]....
        /*09bc*/ 	.word	0x0000ef90
        /*09c0*/ 	.word	0x000000ff
        /*09c4*/ 	.word	0x00000040
        /*09c8*/ 	.short	0x010a
        /*09ca*/ 	.byte	0x1c
	.zero		1


	//   ....[100]....
        /*09cc*/ 	.word	0x0000f0c0
        /*09d0*/ 	.word	0x000000ff
        /*09d4*/ 	.word	0x00000000
        /*09d8*/ 	.short	0x010a
        /*09da*/ 	.byte	0x1a
	.zero		1


	//   ....[101]....
        /*09dc*/ 	.word	0x0000f1e0
        /*09e0*/ 	.word	0x000000ff
        /*09e4*/ 	.word	0x00000000
        /*09e8*/ 	.short	0x010a
        /*09ea*/ 	.byte	0x06
	.zero		1


	//   ....[102]....
        /*09ec*/ 	.word	0x0000f420
        /*09f0*/ 	.word	0x000000ff
        /*09f4*/ 	.word	0x00000040
        /*09f8*/ 	.short	0x010a
        /*09fa*/ 	.byte	0x1c
	.zero		1


	//   ....[103]....
        /*09fc*/ 	.word	0x0000f720
        /*0a00*/ 	.word	0x000000ff
        /*0a04*/ 	.word	0x00000040
        /*0a08*/ 	.short	0x010a
        /*0a0a*/ 	.byte	0x22
	.zero		1


	//   ....[104]....
        /*0a0c*/ 	.word	0x0000fc80
        /*0a10*/ 	.word	0x000000ff
        /*0a14*/ 	.word	0x00000118
        /*0a18*/ 	.short	0x010a
        /*0a1a*/ 	.byte	0x10
	.zero		1


	//   ....[105]....
        /*0a1c*/ 	.word	0x000100f0
        /*0a20*/ 	.word	0x00000003
        /*0a24*/ 	.word	0x000000d0
        /*0a28*/ 	.short	0x010a
        /*0a2a*/ 	.byte	0xff
	.zero		1


	//   ....[106]....
        /*0a2c*/ 	.word	0x00010200
        /*0a30*/ 	.word	0x00000000
        /*0a34*/ 	.word	0x00000000
        /*0a38*/ 	.short	0x0101
        /*0a3a*/ 	.byte	0xff
	.zero		1


	//   ....[107]....
        /*0a3c*/ 	.word	0x00010280
        /*0a40*/ 	.word	0x00000053
        /*0a44*/ 	.word	0x00000100
        /*0a48*/ 	.short	0x010a
        /*0a4a*/ 	.byte	0xff
	.zero		1


	//   ....[108]....
        /*0a4c*/ 	.word	0x00010f70
        /*0a50*/ 	.word	0x00000054
        /*0a54*/ 	.word	0x00000000
        /*0a58*/ 	.short	0x0101
        /*0a5a*/ 	.byte	0xff
	.zero		1


	//   ....[109]....
        /*0a5c*/ 	.word	0x00016410
        /*0a60*/ 	.word	0x000000ff
        /*0a64*/ 	.word	0x00000118
        /*0a68*/ 	.short	0x0101
        /*0a6a*/ 	.byte	0x04
	.zero		1


	//   ....[110]....
        /*0a6c*/ 	.word	0x00016c80
        /*0a70*/ 	.word	0x00000002
        /*0a74*/ 	.word	0x00000020
        /*0a78*/ 	.short	0x010a
        /*0a7a*/ 	.byte	0xff
	.zero		1


	//   ....[111]....
        /*0a7c*/ 	.word	0x00016ce0
        /*0a80*/ 	.word	0x00000002
        /*0a84*/ 	.word	0x00000020
        /*0a88*/ 	.short	0x010a
        /*0a8a*/ 	.byte	0xff
	.zero		1


	//   ....[112]....
        /*0a8c*/ 	.word	0x00016d40
        /*0a90*/ 	.word	0x00000002
        /*0a94*/ 	.word	0x00000020
        /*0a98*/ 	.short	0x010a
        /*0a9a*/ 	.byte	0xff
	.zero		1


	//   ....[113]....
        /*0a9c*/ 	.word	0x00016da0
        /*0aa0*/ 	.word	0x00000002
        /*0aa4*/ 	.word	0x00000020
        /*0aa8*/ 	.short	0x010a
        /*0aaa*/ 	.byte	0xff
	.zero		1


	//   ....[114]....
        /*0aac*/ 	.word	0x00016e00
        /*0ab0*/ 	.word	0x00000002
        /*0ab4*/ 	.word	0x00000020
        /*0ab8*/ 	.short	0x010a
        /*0aba*/ 	.byte	0xff
	.zero		1


	//   ....[115]....
        /*0abc*/ 	.word	0x00016e60
        /*0ac0*/ 	.word	0x00000002
        /*0ac4*/ 	.word	0x00000020
        /*0ac8*/ 	.short	0x010a
        /*0aca*/ 	.byte	0xff
	.zero		1


	//   ....[116]....
        /*0acc*/ 	.word	0x00016ec0
        /*0ad0*/ 	.word	0x00000002
        /*0ad4*/ 	.word	0x000000d0
        /*0ad8*/ 	.short	0x010a
        /*0ada*/ 	.byte	0xff
	.zero		1


	//   ....[117]....
        /*0adc*/ 	.word	0x00016f20
        /*0ae0*/ 	.word	0x00000000
        /*0ae4*/ 	.word	0x00000000
        /*0ae8*/ 	.short	0x010a
        /*0aea*/ 	.byte	0xff
	.zero		1


	//   ....[118]....
        /*0aec*/ 	.word	0x00016f80
        /*0af0*/ 	.word	0x00000000
        /*0af4*/ 	.word	0x00000000
        /*0af8*/ 	.short	0x010a
        /*0afa*/ 	.byte	0xff
	.zero		1


	//   ....[119]....
        /*0afc*/ 	.word	0x00016fe0
        /*0b00*/ 	.word	0x00000000
        /*0b04*/ 	.word	0x00000000
        /*0b08*/ 	.short	0x010a
        /*0b0a*/ 	.byte	0xff
	.zero		1


	//   ....[120]....
        /*0b0c*/ 	.word	0x00017030
        /*0b10*/ 	.word	0x00000002
        /*0b14*/ 	.word	0x000000e8
        /*0b18*/ 	.short	0x010a
        /*0b1a*/ 	.byte	0xff
	.zero		1


	//   ....[121]....
        /*0b1c*/ 	.word	0x00017080
        /*0b20*/ 	.word	0x00000000
        /*0b24*/ 	.word	0x00000000
        /*0b28*/ 	.short	0x010a
        /*0b2a*/ 	.byte	0xff
	.zero		1


	//   ....[122]....
        /*0b2c*/ 	.word	0x000170d0
        /*0b30*/ 	.word	0x00000004
        /*0b34*/ 	.word	0x00000000
        /*0b38*/ 	.short	0x010a
        /*0b3a*/ 	.byte	0xff
	.zero		1


	//   ....[123]....
        /*0b3c*/ 	.word	0x00017130
        /*0b40*/ 	.word	0x00000002
        /*0b44*/ 	.word	0x00000078
        /*0b48*/ 	.short	0x010a
        /*0b4a*/ 	.byte	0xff
	.zero		1


	//   ....[124]....
        /*0b4c*/ 	.word	0x00017190
        /*0b50*/ 	.word	0x00000002
        /*0b54*/ 	.word	0x00000078
        /*0b58*/ 	.short	0x010a
        /*0b5a*/ 	.byte	0xff
	.zero		1


	//   ....[125]....
        /*0b5c*/ 	.word	0x000171f0
        /*0b60*/ 	.word	0x00000002
        /*0b64*/ 	.word	0x00000078
        /*0b68*/ 	.short	0x010a
        /*0b6a*/ 	.byte	0xff
	.zero		1


	//   ....[126]....
        /*0b6c*/ 	.word	0x00017250
        /*0b70*/ 	.word	0x00000002
        /*0b74*/ 	.word	0x00000078
        /*0b78*/ 	.short	0x010a
        /*0b7a*/ 	.byte	0xff
	.zero		1


	//   ....[127]....
        /*0b7c*/ 	.word	0x000172b0
        /*0b80*/ 	.word	0x00000002
        /*0b84*/ 	.word	0x00000078
        /*0b88*/ 	.short	0x010a
        /*0b8a*/ 	.byte	0xff
	.zero		1


	//   ....[128]....
        /*0b8c*/ 	.word	0x00017310
        /*0b90*/ 	.word	0x00000002
        /*0b94*/ 	.word	0x00000078
        /*0b98*/ 	.short	0x010a
        /*0b9a*/ 	.byte	0xff
	.zero		1


	//   ....[129]....
        /*0b9c*/ 	.word	0x00017370
        /*0ba0*/ 	.word	0x00000002
        /*0ba4*/ 	.word	0x00000078
        /*0ba8*/ 	.short	0x010a
        /*0baa*/ 	.byte	0xff
	.zero		1


	//   ....[130]....
        /*0bac*/ 	.word	0x000173d0
        /*0bb0*/ 	.word	0x00000002
        /*0bb4*/ 	.word	0x00000078
        /*0bb8*/ 	.short	0x010a
        /*0bba*/ 	.byte	0xff
	.zero		1


	//   ....[131]....
        /*0bbc*/ 	.word	0x00017430
        /*0bc0*/ 	.word	0x00000002
        /*0bc4*/ 	.word	0x000000d0
        /*0bc8*/ 	.short	0x010a
        /*0bca*/ 	.byte	0xff
	.zero		1


	//   ....[132]....
        /*0bcc*/ 	.word	0x00017490
        /*0bd0*/ 	.word	0x00000000
        /*0bd4*/ 	.word	0x00000000
        /*0bd8*/ 	.short	0x010a
        /*0bda*/ 	.byte	0xff
	.zero		1


	//   ....[133]....
        /*0bdc*/ 	.word	0x000174f0
        /*0be0*/ 	.word	0x00000000
        /*0be4*/ 	.word	0x00000000
        /*0be8*/ 	.short	0x010a
        /*0bea*/ 	.byte	0xff
	.zero		1


	//   ....[134]....
        /*0bec*/ 	.word	0x00017550
        /*0bf0*/ 	.word	0x00000000
        /*0bf4*/ 	.word	0x00000000
        /*0bf8*/ 	.short	0x010a
        /*0bfa*/ 	.byte	0xff
	.zero		1


	//   ....[135]....
        /*0bfc*/ 	.word	0x000175b0
        /*0c00*/ 	.word	0x00000000
        /*0c04*/ 	.word	0x00000000
        /*0c08*/ 	.short	0x010a
        /*0c0a*/ 	.byte	0xff
	.zero		1


	//   ....[136]....
        /*0c0c*/ 	.word	0x00017610
        /*0c10*/ 	.word	0x00000000
        /*0c14*/ 	.word	0x00000000
        /*0c18*/ 	.short	0x010a
        /*0c1a*/ 	.byte	0xff
	.zero		1


	//   ....[137]....
        /*0c1c*/ 	.word	0x00017670
        /*0c20*/ 	.word	0x00000000
        /*0c24*/ 	.word	0x00000000
        /*0c28*/ 	.short	0x010a
        /*0c2a*/ 	.byte	0xff
	.zero		1


	//   ....[138]....
        /*0c2c*/ 	.word	0x000176d0
        /*0c30*/ 	.word	0x00000002
        /*0c34*/ 	.word	0x000000d0
        /*0c38*/ 	.short	0x010a
        /*0c3a*/ 	.byte	0xff
	.zero		1


	//   ....[139]....
        /*0c3c*/ 	.word	0x00017730
        /*0c40*/ 	.word	0x00000000
        /*0c44*/ 	.word	0x00000040
        /*0c48*/ 	.short	0x010a
        /*0c4a*/ 	.byte	0xff
	.zero		1


	//   ....[140]....
        /*0c4c*/ 	.word	0x00017790
        /*0c50*/ 	.word	0x00000000
        /*0c54*/ 	.word	0x00000000
        /*0c58*/ 	.short	0x010a
        /*0c5a*/ 	.byte	0xff
	.zero		1


	//   ....[141]....
        /*0c5c*/ 	.word	0x000177f0
        /*0c60*/ 	.word	0x00000000
        /*0c64*/ 	.word	0x00000108
        /*0c68*/ 	.short	0x010a
        /*0c6a*/ 	.byte	0xff
	.zero		1


	//   ....[142]....
        /*0c6c*/ 	.word	0x00017850
        /*0c70*/ 	.word	0x00000003
        /*0c74*/ 	.word	0x00000040
        /*0c78*/ 	.short	0x010a
        /*0c7a*/ 	.byte	0xff
	.zero		1


	//   ....[143]....
        /*0c7c*/ 	.word	0x000178b0
        /*0c80*/ 	.word	0x00000002
        /*0c84*/ 	.word	0x00000000
        /*0c88*/ 	.short	0x010a
        /*0c8a*/ 	.byte	0xff
	.zero		1


	//   ....[144]....
        /*0c8c*/ 	.word	0x00017910
        /*0c90*/ 	.word	0x00000003
        /*0c94*/ 	.word	0x00000040
        /*0c98*/ 	.short	0x010a
        /*0c9a*/ 	.byte	0xff
	.zero		1


	//   ....[145]....
        /*0c9c*/ 	.word	0x00017970
        /*0ca0*/ 	.word	0x00000003
        /*0ca4*/ 	.word	0x00000000
        /*0ca8*/ 	.short	0x010a
        /*0caa*/ 	.byte	0xff
	.zero		1


	//   ....[146]....
        /*0cac*/ 	.word	0x000179d0
        /*0cb0*/ 	.word	0x00000000
        /*0cb4*/ 	.word	0x00000040
        /*0cb8*/ 	.short	0x010a
        /*0cba*/ 	.byte	0xff
	.zero		1


	//   ....[147]....
        /*0cbc*/ 	.word	0x00017a30
        /*0cc0*/ 	.word	0x00000000
        /*0cc4*/ 	.word	0x00000118
        /*0cc8*/ 	.short	0x010a
        /*0cca*/ 	.byte	0xff
	.zero		1


	//   ....[148]....
        /*0ccc*/ 	.word	0x00017a80
        /*0cd0*/ 	.word	0x00000003
        /*0cd4*/ 	.word	0x000000d0
        /*0cd8*/ 	.short	0x010a
        /*0cda*/ 	.byte	0xff
	.zero		1


	//   ....[149]....
        /*0cdc*/ 	.word	0x00017ad0
        /*0ce0*/ 	.word	0x00000053
        /*0ce4*/ 	.word	0x00000100
        /*0ce8*/ 	.short	0x010a
        /*0cea*/ 	.byte	0xff
	.zero		1


	//----- nvinfo : EIATTR_NUM_MBARRIERS
	.align		4
.L_97:
        /*0cec*/ 	.byte	0x03, 0x38
        /*0cee*/ 	.short	0x0021


	//----- nvinfo : EIATTR_EXIT_INSTR_OFFSETS
	.align		4
        /*0cf0*/ 	.byte	0x04, 0x1c
        /*0cf2*/ 	.short	(.L_99 - .L_98)


	//   ....[0]....
.L_98:
        /*0cf4*/ 	.word	0x000053a0


	//   ....[1]....
        /*0cf8*/ 	.word	0x00008080


	//   ....[2]....
        /*0cfc*/ 	.word	0x00009e30


	//   ....[3]....
        /*0d00*/ 	.word	0x0000d400


	//   ....[4]....
        /*0d04*/ 	.word	0x0000fee0


	//   ....[5]....
        /*0d08*/ 	.word	0x0000ff10


	//   ....[6]....
        /*0d0c*/ 	.word	0x00016420


	//----- nvinfo : EIATTR_MAX_THREADS
	.align		4
.L_99:
        /*0d10*/ 	.byte	0x04, 0x05
        /*0d12*/ 	.short	(.L_101 - .L_100)
.L_100:
        /*0d14*/ 	.word	0x00000180
        /*0d18*/ 	.word	0x00000001
        /*0d1c*/ 	.word	0x00000001


	//----- nvinfo : EIATTR_CRS_STACK_SIZE
	.align		4
.L_101:
        /*0d20*/ 	.byte	0x04, 0x1e
        /*0d22*/ 	.short	(.L_103 - .L_102)
.L_102:
        /*0d24*/ 	.word	0x00000000


	//----- nvinfo : EIATTR_CBANK_PARAM_SIZE
	.align		4
.L_103:
        /*0d28*/ 	.byte	0x03, 0x19
        /*0d2a*/ 	.short	0x0a80


	//----- nvinfo : EIATTR_PARAM_CBANK
	.align		4
        /*0d2c*/ 	.byte	0x04, 0x0a
        /*0d2e*/ 	.short	(.L_105 - .L_104)
	.align		4
.L_104:
        /*0d30*/ 	.word	index@(.nv.constant0._ZN7cutlass13device_kernelINS_4gemm6kernel13GemmUniversalINS1_17GroupProblemShapeIN4cute5tupleIJiiiEEEEENS1_10collective13CollectiveMmaINS1_51MainloopSm103ArrayTmaUmmaWarpSpecializedBlockScaledILi4ELi7ELi3ELi1ENS6_IJiiNS5_1CILi1EEEEEELNS_5sm1036detail18KernelPrefetchTypeE1EEENS6_IJNSC_ILi128EEENSC_ILi256EEENSC_ILi768EEEEEENS6_IJNS_12float_e2m1_tENS_13float_ue4m3_tEEEENS6_IJPNS6_IJlSD_NSC_ILi0EEEEEEPNS5_6LayoutINS6_IJNS6_IJNS6_IJNSC_ILi8EEENSC_ILi4EEESV_EEEiEEENS6_IJNS6_IJNSC_ILi16EEESV_EEEiEEENS6_IJSD_iEEEEEENS6_IJNS6_IJNS6_IJSY_SJ_SV_EEEiEEENS6_IJNS6_IJSQ_SD_EEENSC_ILi512EEEEEENS6_IJSQ_iEEEEEEEEEEESP_S1C_NS5_8TiledMMAINS5_8MMA_AtomIJNS5_5SM10322SM103_MXF4_ULTRA_SS_VSISN_SN_fSO_Li128ELi256ELi16ELNS5_4UMMA5MajorE0ELS1I_0ELNS1H_7ScaleInE0ELS1J_0EEEEEENST_INS6_IJSD_SD_SD_EEENS6_IJSQ_SQ_SQ_EEEEENS6_IJNS5_10UnderscoreES1P_S1P_EEEEENS6_IJNS5_23SM90_TMA_LOAD_MULTICASTES1S_EEENS6_IJNS5_14ComposedLayoutINS5_7SwizzleILi3ELi4ELi3EEENS5_18smem_ptr_flag_bitsILi8EEENST_INS6_IJSU_SJ_EEENS6_IJSJ_SD_EEEEEEENST_INS6_IJNS6_IJSW_SZ_EEESD_NSC_ILi3EEEEEENS6_IJNS6_IJS13_S15_EEESQ_S16_EEEEEEEEvNS5_8identityES1T_NS6_IJS22_NST_INS6_IJNS6_IJNS6_IJNSC_ILi32EEESV_NSC_ILi2EEEEEESZ_EEESD_S24_EEENS6_IJNS6_IJNS6_IJSY_SV_NSC_ILi1536EEEEEES15_EEESQ_S16_EEEEEEEEvS2A_EENS_8epilogue10collective18CollectiveEpilogueINS2N_34Sm100PtrArrayNoSmemWarpSpecializedEJNS6_IJSJ_NSC_ILi64EEEEEENS_6half_tESS_S2T_SS_NS2N_6fusion15FusionCallbacksIS2Q_NS2U_17LinearCombinationIS2T_fS2T_fLNS_15FloatRoundStyleE2EEESM_S2S_JEEENS5_5SM1004TMEM4LOAD26SM100_TMEM_LOAD_32dp32b64xESU_SU_EEEvvEEEEvNT_6ParamsE)
        /*0d34*/ 	.short	0x0380
        /*0d36*/ 	.short	0x0a80


	//----- nvinfo : EIATTR_SW_WAR
	.align		4
.L_105:
        /*0d38*/ 	.byte	0x04, 0x36
        /*0d3a*/ 	.short	(.L_107 - .L_106)
.L_106:
        /*0d3c*/ 	.word	0x00000008
.L_107:


//--------------------- .nv.callgraph             --------------------------
	.section	.nv.callgraph,"",@"SHT_CUDA_CALLGRAPH"
	.align	4
	.sectionentsize	8
	.align		4
        /*0000*/ 	.word	0x00000000
	.align		4
        /*0004*/ 	.word	0xffffffff
	.align		4
        /*0008*/ 	.word	index@(_ZN7cutlass13device_kernelINS_4gemm6kernel13GemmUniversalINS1_17GroupProblemShapeIN4cute5tupleIJiiiEEEEENS1_10collective13CollectiveMmaINS1_51MainloopSm103ArrayTmaUmmaWarpSpecializedBlockScaledILi6ELi7ELi3ELi1ENS6_IJiiNS5_1CILi1EEEEEELNS_5sm1036detail18KernelPrefetchTypeE1EEENS6_IJNSC_ILi256EEESJ_NSC_ILi768EEEEEENS6_IJNS_12float_e2m1_tENS_13float_ue4m3_tEEEENS6_IJPNS6_IJlSD_NSC_ILi0EEEEEEPNS5_6LayoutINS6_IJNS6_IJNS6_IJNSC_ILi8EEENSC_ILi4EEESU_EEEiEEENS6_IJNS6_IJNSC_ILi16EEESU_EEEiEEENS6_IJSD_iEEEEEENS6_IJNS6_IJNS6_IJSX_NSC_ILi128EEESU_EEEiEEENS6_IJNS6_IJSP_SD_EEENSC_ILi512EEEEEENS6_IJSP_iEEEEEEEEEEESO_S1C_NS5_8TiledMMAINS5_8MMA_AtomIJNS5_5SM10328SM103_MXF4_ULTRA_2x1SM_SS_VSISM_SM_fSN_Li256ELi256ELi16ELNS5_4UMMA5MajorE0ELS1I_0ELNS1H_7ScaleInE0ELS1J_0EEEEEENSS_INS6_IJSD_SD_SD_EEENS6_IJSP_SP_SP_EEEEENS6_IJNS5_10UnderscoreES1P_S1P_EEEEENS6_IJNS5_28SM100_TMA_2SM_LOAD_MULTICASTES1S_EEENS6_IJNS5_14ComposedLayoutINS5_7SwizzleILi3ELi4ELi3EEENS5_18smem_ptr_flag_bitsILi8EEENSS_INS6_IJST_S12_EEENS6_IJS12_SD_EEEEEEENSS_INS6_IJNS6_IJSV_SY_EEESD_NSC_ILi3EEEEEENS6_IJNS6_IJS13_S15_EEESP_S16_EEEEEEEEvNS5_8identityES1T_NS6_IJS22_NSS_INS6_IJNS6_IJNS6_IJNSC_ILi32EEESU_NSC_ILi2EEEEEESY_EEESD_S24_EEENS6_IJNS6_IJNS6_IJSX_SU_NSC_ILi1536EEEEEES15_EEESP_S16_EEEEEEEEvS2A_EENS_8epilogue10collective18CollectiveEpilogueINS2N_34Sm100PtrArrayNoSmemWarpSpecializedEJNS6_IJS12_NSC_ILi64EEEEEENS_6half_tESR_S2T_SR_NS2N_6fusion15FusionCallbacksIS2Q_NS2U_17LinearCombinationIS2T_fS2T_fLNS_15FloatRoundStyleE2EEENS6_IJS12_SJ_SK_EEES2S_JEEENS5_5SM1004TMEM4LOAD26SM100_TMEM_LOAD_32dp32b64xEST_ST_EEEvvEEEEvNT_6ParamsE)
	.align		4
        /*000c*/ 	.word	index@(__assertfail)
	.align		4
        /*0010*/ 	.word	index@(_ZN7cutlass13device_kernelINS_4gemm6kernel13GemmUniversalINS1_17GroupProblemShapeIN4cute5tupleIJiiiEEEEENS1_10collective13CollectiveMmaINS1_51MainloopSm103ArrayTmaUmmaWarpSpecializedBlockScaledILi4ELi7ELi3ELi1ENS6_IJiiNS5_1CILi1EEEEEELNS_5sm1036detail18KernelPrefetchTypeE1EEENS6_IJNSC_ILi128EEENSC_ILi256EEENSC_ILi768EEEEEENS6_IJNS_12float_e2m1_tENS_13float_ue4m3_tEEEENS6_IJPNS6_IJlSD_NSC_ILi0EEEEEEPNS5_6LayoutINS6_IJNS6_IJNS6_IJNSC_ILi8EEENSC_ILi4EEESV_EEEiEEENS6_IJNS6_IJNSC_ILi16EEESV_EEEiEEENS6_IJSD_iEEEEEENS6_IJNS6_IJNS6_IJSY_SJ_SV_EEEiEEENS6_IJNS6_IJSQ_SD_EEENSC_ILi512EEEEEENS6_IJSQ_iEEEEEEEEEEESP_S1C_NS5_8TiledMMAINS5_8MMA_AtomIJNS5_5SM10322SM103_MXF4_ULTRA_SS_VSISN_SN_fSO_Li128ELi256ELi16ELNS5_4UMMA5MajorE0ELS1I_0ELNS1H_7ScaleInE0ELS1J_0EEEEEENST_INS6_IJSD_SD_SD_EEENS6_IJSQ_SQ_SQ_EEEEENS6_IJNS5_10UnderscoreES1P_S1P_EEEEENS6_IJNS5_23SM90_TMA_LOAD_MULTICASTES1S_EEENS6_IJNS5_14ComposedLayoutINS5_7SwizzleILi3ELi4ELi3EEENS5_18smem_ptr_flag_bitsILi8EEENST_INS6_IJSU_SJ_EEENS6_IJSJ_SD_EEEEEEENST_INS6_IJNS6_IJSW_SZ_EEESD_NSC_ILi3EEEEEENS6_IJNS6_IJS13_S15_EEESQ_S16_EEEEEEEEvNS5_8identityES1T_NS6_IJS22_NST_INS6_IJNS6_IJNS6_IJNSC_ILi32EEESV_NSC_ILi2EEEEEESZ_EEESD_S24_EEENS6_IJNS6_IJNS6_IJSY_SV_NSC_ILi1536EEEEEES15_EEESQ_S16_EEEEEEEEvS2A_EENS_8epilogue10collective18CollectiveEpilogueINS2N_34Sm100PtrArrayNoSmemWarpSpecializedEJNS6_IJSJ_NSC_ILi64EEEEEENS_6half_tESS_S2T_SS_NS2N_6fusion15FusionCallbacksIS2Q_NS2U_17LinearCombinationIS2T_fS2T_fLNS_15FloatRoundStyleE2EEESM_S2S_JEEENS5_5SM1004TMEM4LOAD26SM100_TMEM_LOAD_32dp32b64xESU_SU_EEEvvEEEEvNT_6ParamsE)
	.align		4
        /*0014*/ 	.word	index@(__assertfail)
	.align		4
        /*0018*/ 	.word	0x00000000
	.align		4
        /*001c*/ 	.word	0xfffffffe
	.align		4
        /*0020*/ 	.word	0x00000000
	.align		4
        /*0024*/ 	.word	0xfffffffd
	.align		4
        /*0028*/ 	.word	0x00000000
	.align		4
        /*002c*/ 	.word	0xfffffffc


//--------------------- .nv.constant4             --------------------------
	.section	.nv.constant4,"a",@progbits
	.align	8
	.align		8
.nv.constant4:
        /*0000*/ 	.dword	__assertfail
	.align		8
        /*0008*/ 	.dword	__unnamed_1
	.align		8
        /*0010*/ 	.dword	__unnamed_2
	.align		8
        /*0018*/ 	.dword	__unnamed_3
	.align		8
        /*0020*/ 	.dword	__unnamed_4
	.align		8
        /*0028*/ 	.dword	__unnamed_5
	.align		8
        /*0030*/ 	.dword	__unnamed_6
	.align		8
        /*0038*/ 	.dword	_ZN34_INTERNAL_ef6da3c5_4_k_cu_788782d04cuda3std3__45__cpo5beginE
	.align		8
        /*0040*/ 	.dword	_ZN34_INTERNAL_ef6da3c5_4_k_cu_788782d04cuda3std3__45__cpo3endE
	.align		8
        /*0048*/ 	.dword	_ZN34_INTERNAL_ef6da3c5_4_k_cu_788782d04cuda3std3__45__cpo6cbeginE
	.align		8
        /*0050*/ 	.dword	_ZN34_INTERNAL_ef6da3c5_4_k_cu_788782d04cuda3std3__45__cpo4cendE
	.align		8
        /*0058*/ 	.dword	_ZN34_INTERNAL_ef6da3c5_4_k_cu_788782d04cuda3std3__436_GLOBAL__N__ef6da3c5_4_k_cu_788782d06ignoreE
	.align		8
        /*0060*/ 	.dword	_ZN34_INTERNAL_ef6da3c5_4_k_cu_788782d04cuda3std3__419piecewise_constructE
	.align		8
        /*0068*/ 	.dword	_ZN34_INTERNAL_ef6da3c5_4_k_cu_788782d04cuda3std3__48in_placeE
	.align		8
        /*0070*/ 	.dword	_ZN34_INTERNAL_ef6da3c5_4_k_cu_788782d04cuda3std6ranges3__45__cpo4swapE
	.align		8
        /*0078*/ 	.dword	_ZN34_INTERNAL_ef6da3c5_4_k_cu_788782d04cuda3std6ranges3__45__cpo9iter_moveE
	.align		8
        /*0080*/ 	.dword	_ZN34_INTERNAL_ef6da3c5_4_k_cu_788782d04cute7productE
	.align		8
        /*0088*/ 	.dword	_ZN34_INTERNAL_ef6da3c5_4_k_cu_788782d04cute1_E
	.align		8
        /*0090*/ 	.dword	$str$20
	.align		8
        /*0098*/ 	.dword	$str$21
	.align		8
        /*00a0*/ 	.dword	$str$22
	.align		8
        /*00a8*/ 	.dword	$str$23
	.align		8
        /*00b0*/ 	.dword	$str$38
	.align		8
        /*00b8*/ 	.dword	$str$39


//--------------------- .text._ZN7cutlass13device_kernelINS_4gemm6kernel13GemmUniversalINS1_17GroupProblemShapeIN4cute5tupleIJiiiEEEEENS1_10collective13CollectiveMmaINS1_51MainloopSm103ArrayTmaUmmaWarpSpecializedBlockScaledILi6ELi7ELi3ELi1ENS6_IJiiNS5_1CILi1EEEEEELNS_5sm1036detail18KernelPrefetchTypeE1EEENS6_IJNSC_ILi256EEESJ_NSC_ILi768EEEEEENS6_IJNS_12float_e2m1_tENS_13float_ue4m3_tEEEENS6_IJPNS6_IJlSD_NSC_ILi0EEEEEEPNS5_6LayoutINS6_IJNS6_IJNS6_IJNSC_ILi8EEENSC_ILi4EEESU_EEEiEEENS6_IJNS6_IJNSC_ILi16EEESU_EEEiEEENS6_IJSD_iEEEEEENS6_IJNS6_IJNS6_IJSX_NSC_ILi128EEESU_EEEiEEENS6_IJNS6_IJSP_SD_EEENSC_ILi512EEEEEENS6_IJSP_iEEEEEEEEEEESO_S1C_NS5_8TiledMMAINS5_8MMA_AtomIJNS5_5SM10328SM103_MXF4_ULTRA_2x1SM_SS_VSISM_SM_fSN_Li256ELi256ELi16ELNS5_4UMMA5MajorE0ELS1I_0ELNS1H_7ScaleInE0ELS1J_0EEEEEENSS_INS6_IJSD_SD_SD_EEENS6_IJSP_SP_SP_EEEEENS6_IJNS5_10UnderscoreES1P_S1P_EEEEENS6_IJNS5_28SM100_TMA_2SM_LOAD_MULTICASTES1S_EEENS6_IJNS5_14ComposedLayoutINS5_7SwizzleILi3ELi4ELi3EEENS5_18smem_ptr_flag_bitsILi8EEENSS_INS6_IJST_S12_EEENS6_IJS12_SD_EEEEEEENSS_INS6_IJNS6_IJSV_SY_EEESD_NSC_ILi3EEEEEENS6_IJNS6_IJS13_S15_EEESP_S16_EEEEEEEEvNS5_8identityES1T_NS6_IJS22_NSS_INS6_IJNS6_IJNS6_IJNSC_ILi32EEESU_NSC_ILi2EEEEEESY_EEESD_S24_EEENS6_IJNS6_IJNS6_IJSX_SU_NSC_ILi1536EEEEEES15_EEESP_S16_EEEEEEEEvS2A_EENS_8epilogue10collective18CollectiveEpilogueINS2N_34Sm100PtrArrayNoSmemWarpSpecializedEJNS6_IJS12_NSC_ILi64EEEEEENS_6half_tESR_S2T_SR_NS2N_6fusion15FusionCallbacksIS2Q_NS2U_17LinearCombinationIS2T_fS2T_fLNS_15FloatRoundStyleE2EEENS6_IJS12_SJ_SK_EEES2S_JEEENS5_5SM1004TMEM4LOAD26SM100_TMEM_LOAD_32dp32b64xEST_ST_EEEvvEEEEvNT_6ParamsE --------------------------
	.section	.text._ZN7cutlass13device_kernelINS_4gemm6kernel13GemmUniversalINS1_17GroupProblemShapeIN4cute5tupleIJiiiEEEEENS1_10collective13CollectiveMmaINS1_51MainloopSm103ArrayTmaUmmaWarpSpecializedBlockScaledILi6ELi7ELi3ELi1ENS6_IJiiNS5_1CILi1EEEEEELNS_5sm1036detail18KernelPrefetchTypeE1EEENS6_IJNSC_ILi256EEESJ_NSC_ILi768EEEEEENS6_IJNS_12float_e2m1_tENS_13float_ue4m3_tEEEENS6_IJPNS6_IJlSD_NSC_ILi0EEEEEEPNS5_6LayoutINS6_IJNS6_IJNS6_IJNSC_ILi8EEENSC_ILi4EEESU_EEEiEEENS6_IJNS6_IJNSC_ILi16EEESU_EEEiEEENS6_IJSD_iEEEEEENS6_IJNS6_IJNS6_IJSX_NSC_ILi128EEESU_EEEiEEENS6_IJNS6_IJSP_SD_EEENSC_ILi512EEEEEENS6_IJSP_iEEEEEEEEEEESO_S1C_NS5_8TiledMMAINS5_8MMA_AtomIJNS5_5SM10328SM103_MXF4_ULTRA_2x1SM_SS_VSISM_SM_fSN_Li256ELi256ELi16ELNS5_4UMMA5MajorE0ELS1I_0ELNS1H_7ScaleInE0ELS1J_0EEEEEENSS_INS6_IJSD_SD_SD_EEENS6_IJSP_SP_SP_EEEEENS6_IJNS5_10UnderscoreES1P_S1P_EEEEENS6_IJNS5_28SM100_TMA_2SM_LOAD_MULTICASTES1S_EEENS6_IJNS5_14ComposedLayoutINS5_7SwizzleILi3ELi4ELi3EEENS5_18smem_ptr_flag_bitsILi8EEENSS_INS6_IJST_S12_EEENS6_IJS12_SD_EEEEEEENSS_INS6_IJNS6_IJSV_SY_EEESD_NSC_ILi3EEEEEENS6_IJNS6_IJS13_S15_EEESP_S16_EEEEEEEEvNS5_8identityES1T_NS6_IJS22_NSS_INS6_IJNS6_IJNS6_IJNSC_ILi32EEESU_NSC_ILi2EEEEEESY_EEESD_S24_EEENS6_IJNS6_IJNS6_IJSX_SU_NSC_ILi1536EEEEEES15_EEESP_S16_EEEEEEEEvS2A_EENS_8epilogue10collective18CollectiveEpilogueINS2N_34Sm100PtrArrayNoSmemWarpSpecializedEJNS6_IJS12_NSC_ILi64EEEEEENS_6half_tESR_S2T_SR_NS2N_6fusion15FusionCallbacksIS2Q_NS2U_17LinearCombinationIS2T_fS2T_fLNS_15FloatRoundStyleE2EEENS6_IJS12_SJ_SK_EEES2S_JEEENS5_5SM1004TMEM4LOAD26SM100_TMEM_LOAD_32dp32b64xEST_ST_EEEvvEEEEvNT_6ParamsE,"ax",@progbits
	.align	128
.text._ZN7cutlass13device_kernelINS_4gemm6kernel13GemmUniversalINS1_17GroupProblemShapeIN4cute5tupleIJiiiEEEEENS1_10collective13CollectiveMmaINS1_51MainloopSm103ArrayTmaUmmaWarpSpecializedBlockScaledILi6ELi7ELi3ELi1ENS6_IJiiNS5_1CILi1EEEEEELNS_5sm1036detail18KernelPrefetchTypeE1EEENS6_IJNSC_ILi256EEESJ_NSC_ILi768EEEEEENS6_IJNS_12float_e2m1_tENS_13float_ue4m3_tEEEENS6_IJPNS6_IJlSD_NSC_ILi0EEEEEEPNS5_6LayoutINS6_IJNS6_IJNS6_IJNSC_ILi8EEENSC_ILi4EEESU_EEEiEEENS6_IJNS6_IJNSC_ILi16EEESU_EEEiEEENS6_IJSD_iEEEEEENS6_IJNS6_IJNS6_IJSX_NSC_ILi128EEESU_EEEiEEENS6_IJNS6_IJSP_SD_EEENSC_ILi512EEEEEENS6_IJSP_iEEEEEEEEEEESO_S1C_NS5_8TiledMMAINS5_8MMA_AtomIJNS5_5SM10328SM103_MXF4_ULTRA_2x1SM_SS_VSISM_SM_fSN_Li256ELi256ELi16ELNS5_4UMMA5MajorE0ELS1I_0ELNS1H_7ScaleInE0ELS1J_0EEEEEENSS_INS6_IJSD_SD_SD_EEENS6_IJSP_SP_SP_EEEEENS6_IJNS5_10UnderscoreES1P_S1P_EEEEENS6_IJNS5_28SM100_TMA_2SM_LOAD_MULTICASTES1S_EEENS6_IJNS5_14ComposedLayoutINS5_7SwizzleILi3ELi4ELi3EEENS5_18smem_ptr_flag_bitsILi8EEENSS_INS6_IJST_S12_EEENS6_IJS12_SD_EEEEEEENSS_INS6_IJNS6_IJSV_SY_EEESD_NSC_ILi3EEEEEENS6_IJNS6_IJS13_S15_EEESP_S16_EEEEEEEEvNS5_8identityES1T_NS6_IJS22_NSS_INS6_IJNS6_IJNS6_IJNSC_ILi32EEESU_NSC_ILi2EEEEEESY_EEESD_S24_EEENS6_IJNS6_IJNS6_IJSX_SU_NSC_ILi1536EEEEEES15_EEESP_S16_EEEEEEEEvS2A_EENS_8epilogue10collective18CollectiveEpilogueINS2N_34Sm100PtrArrayNoSmemWarpSpecializedEJNS6_IJS12_NSC_ILi64EEEEEENS_6half_tESR_S2T_SR_NS2N_6fusion15FusionCallbacksIS2Q_NS2U_17LinearCombinationIS2T_fS2T_fLNS_15FloatRoundStyleE2EEENS6_IJS12_SJ_SK_EEES2S_JEEENS5_5SM1004TMEM4LOAD26SM100_TMEM_LOAD_32dp32b64xEST_ST_EEEvvEEEEvNT_6ParamsE:
        .type           _ZN7cutlass13device_kernelINS_4gemm6kernel13GemmUniversalINS1_17GroupProblemShapeIN4cute5tupleIJiiiEEEEENS1_10collective13CollectiveMmaINS1_51MainloopSm103ArrayTmaUmmaWarpSpecializedBlockScaledILi6ELi7ELi3ELi1ENS6_IJiiNS5_1CILi1EEEEEELNS_5sm1036detail18KernelPrefetchTypeE1EEENS6_IJNSC_ILi256EEESJ_NSC_ILi768EEEEEENS6_IJNS_12float_e2m1_tENS_13float_ue4m3_tEEEENS6_IJPNS6_IJlSD_NSC_ILi0EEEEEEPNS5_6LayoutINS6_IJNS6_IJNS6_IJNSC_ILi8EEENSC_ILi4EEESU_EEEiEEENS6_IJNS6_IJNSC_ILi16EEESU_EEEiEEENS6_IJSD_iEEEEEENS6_IJNS6_IJNS6_IJSX_NSC_ILi128EEESU_EEEiEEENS6_IJNS6_IJSP_SD_EEENSC_ILi512EEEEEENS6_IJSP_iEEEEEEEEEEESO_S1C_NS5_8TiledMMAINS5_8MMA_AtomIJNS5_5SM10328SM103_MXF4_ULTRA_2x1SM_SS_VSISM_SM_fSN_Li256ELi256ELi16ELNS5_4UMMA5MajorE0ELS1I_0ELNS1H_7ScaleInE0ELS1J_0EEEEEENSS_INS6_IJSD_SD_SD_EEENS6_IJSP_SP_SP_EEEEENS6_IJNS5_10UnderscoreES1P_S1P_EEEEENS6_IJNS5_28SM100_TMA_2SM_LOAD_MULTICASTES1S_EEENS6_IJNS5_14ComposedLayoutINS5_7SwizzleILi3ELi4ELi3EEENS5_18smem_ptr_flag_bitsILi8EEENSS_INS6_IJST_S12_EEENS6_IJS12_SD_EEEEEEENSS_INS6_IJNS6_IJSV_SY_EEESD_NSC_ILi3EEEEEENS6_IJNS6_IJS13_S15_EEESP_S16_EEEEEEEEvNS5_8identityES1T_NS6_IJS22_NSS_INS6_IJNS6_IJNS6_IJNSC_ILi32EEESU_NSC_ILi2EEEEEESY_EEESD_S24_EEENS6_IJNS6_IJNS6_IJSX_SU_NSC_ILi1536EEEEEES15_EEESP_S16_EEEEEEEEvS2A_EENS_8epilogue10collective18CollectiveEpilogueINS2N_34Sm100PtrArrayNoSmemWarpSpecializedEJNS6_IJS12_NSC_ILi64EEEEEENS_6half_tESR_S2T_SR_NS2N_6fusion15FusionCallbacksIS2Q_NS2U_17LinearCombinationIS2T_fS2T_fLNS_15FloatRoundStyleE2EEENS6_IJS12_SJ_SK_EEES2S_JEEENS5_5SM1004TMEM4LOAD26SM100_TMEM_LOAD_32dp32b64xEST_ST_EEEvvEEEEvNT_6ParamsE,@function
        .size           _ZN7cutlass13device_kernelINS_4gemm6kernel13GemmUniversalINS1_17GroupProblemShapeIN4cute5tupleIJiiiEEEEENS1_10collective13CollectiveMmaINS1_51MainloopSm103ArrayTmaUmmaWarpSpecializedBlockScaledILi6ELi7ELi3ELi1ENS6_IJiiNS5_1CILi1EEEEEELNS_5sm1036detail18KernelPrefetchTypeE1EEENS6_IJNSC_ILi256EEESJ_NSC_ILi768EEEEEENS6_IJNS_12float_e2m1_tENS_13float_ue4m3_tEEEENS6_IJPNS6_IJlSD_NSC_ILi0EEEEEEPNS5_6LayoutINS6_IJNS6_IJNS6_IJNSC_ILi8EEENSC_ILi4EEESU_EEEiEEENS6_IJNS6_IJNSC_ILi16EEESU_EEEiEEENS6_IJSD_iEEEEEENS6_IJNS6_IJNS6_IJSX_NSC_ILi128EEESU_EEEiEEENS6_IJNS6_IJSP_SD_EEENSC_ILi512EEEEEENS6_IJSP_iEEEEEEEEEEESO_S1C_NS5_8TiledMMAINS5_8MMA_AtomIJNS5_5SM10328SM103_MXF4_ULTRA_2x1SM_SS_VSISM_SM_fSN_Li256ELi256ELi16ELNS5_4UMMA5MajorE0ELS1I_0ELNS1H_7ScaleInE0ELS1J_0EEEEEENSS_INS6_IJSD_SD_SD_EEENS6_IJSP_SP_SP_EEEEENS6_IJNS5_10UnderscoreES1P_S1P_EEEEENS6_IJNS5_28SM100_TMA_2SM_LOAD_MULTICASTES1S_EEENS6_IJNS5_14ComposedLayoutINS5_7SwizzleILi3ELi4ELi3EEENS5_18smem_ptr_flag_bitsILi8EEENSS_INS6_IJST_S12_EEENS6_IJS12_SD_EEEEEEENSS_INS6_IJNS6_IJSV_SY_EEESD_NSC_ILi3EEEEEENS6_IJNS6_IJS13_S15_EEESP_S16_EEEEEEEEvNS5_8identityES1T_NS6_IJS22_NSS_INS6_IJNS6_IJNS6_IJNSC_ILi32EEESU_NSC_ILi2EEEEEESY_EEESD_S24_EEENS6_IJNS6_IJNS6_IJSX_SU_NSC_ILi1536EEEEEES15_EEESP_S16_EEEEEEEEvS2A_EENS_8epilogue10collective18CollectiveEpilogueINS2N_34Sm100PtrArrayNoSmemWarpSpecializedEJNS6_IJS12_NSC_ILi64EEEEEENS_6half_tESR_S2T_SR_NS2N_6fusion15FusionCallbacksIS2Q_NS2U_17LinearCombinationIS2T_fS2T_fLNS_15FloatRoundStyleE2EEENS6_IJS12_SJ_SK_EEES2S_JEEENS5_5SM1004TMEM4LOAD26SM100_TMEM_LOAD_32dp32b64xEST_ST_EEEvvEEEEvNT_6ParamsE,(.L_x_715 - _ZN7cutlass13device_kernelINS_4gemm6kernel13GemmUniversalINS1_17GroupProblemShapeIN4cute5tupleIJiiiEEEEENS1_10collective13CollectiveMmaINS1_51MainloopSm103ArrayTmaUmmaWarpSpecializedBlockScaledILi6ELi7ELi3ELi1ENS6_IJiiNS5_1CILi1EEEEEELNS_5sm1036detail18KernelPrefetchTypeE1EEENS6_IJNSC_ILi256EEESJ_NSC_ILi768EEEEEENS6_IJNS_12float_e2m1_tENS_13float_ue4m3_tEEEENS6_IJPNS6_IJlSD_NSC_ILi0EEEEEEPNS5_6LayoutINS6_IJNS6_IJNS6_IJNSC_ILi8EEENSC_ILi4EEESU_EEEiEEENS6_IJNS6_IJNSC_ILi16EEESU_EEEiEEENS6_IJSD_iEEEEEENS6_IJNS6_IJNS6_IJSX_NSC_ILi128EEESU_EEEiEEENS6_IJNS6_IJSP_SD_EEENSC_ILi512EEEEEENS6_IJSP_iEEEEEEEEEEESO_S1C_NS5_8TiledMMAINS5_8MMA_AtomIJNS5_5SM10328SM103_MXF4_ULTRA_2x1SM_SS_VSISM_SM_fSN_Li256ELi256ELi16ELNS5_4UMMA5MajorE0ELS1I_0ELNS1H_7ScaleInE0ELS1J_0EEEEEENSS_INS6_IJSD_SD_SD_EEENS6_IJSP_SP_SP_EEEEENS6_IJNS5_10UnderscoreES1P_S1P_EEEEENS6_IJNS5_28SM100_TMA_2SM_LOAD_MULTICASTES1S_EEENS6_IJNS5_14ComposedLayoutINS5_7SwizzleILi3ELi4ELi3EEENS5_18smem_ptr_flag_bitsILi8EEENSS_INS6_IJST_S12_EEENS6_IJS12_SD_EEEEEEENSS_INS6_IJNS6_IJSV_SY_EEESD_NSC_ILi3EEEEEENS6_IJNS6_IJS13_S15_EEESP_S16_EEEEEEEEvNS5_8identityES1T_NS6_IJS22_NSS_INS6_IJNS6_IJNS6_IJNSC_ILi32EEESU_NSC_ILi2EEEEEESY_EEESD_S24_EEENS6_IJNS6_IJNS6_IJSX_SU_NSC_ILi1536EEEEEES15_EEESP_S16_EEEEEEEEvS2A_EENS_8epilogue10collective18CollectiveEpilogueINS2N_34Sm100PtrArrayNoSmemWarpSpecializedEJNS6_IJS12_NSC_ILi64EEEEEENS_6half_tESR_S2T_SR_NS2N_6fusion15FusionCallbacksIS2Q_NS2U_17LinearCombinationIS2T_fS2T_fLNS_15FloatRoundStyleE2EEENS6_IJS12_SJ_SK_EEES2S_JEEENS5_5SM1004TMEM4LOAD26SM100_TMEM_LOAD_32dp32b64xEST_ST_EEEvvEEEEvNT_6ParamsE)
        .other          _ZN7cutlass13device_kernelINS_4gemm6kernel13GemmUniversalINS1_17GroupProblemShapeIN4cute5tupleIJiiiEEEEENS1_10collective13CollectiveMmaINS1_51MainloopSm103ArrayTmaUmmaWarpSpecializedBlockScaledILi6ELi7ELi3ELi1ENS6_IJiiNS5_1CILi1EEEEEELNS_5sm1036detail18KernelPrefetchTypeE1EEENS6_IJNSC_ILi256EEESJ_NSC_ILi768EEEEEENS6_IJNS_12float_e2m1_tENS_13float_ue4m3_tEEEENS6_IJPNS6_IJlSD_NSC_ILi0EEEEEEPNS5_6LayoutINS6_IJNS6_IJNS6_IJNSC_ILi8EEENSC_ILi4EEESU_EEEiEEENS6_IJNS6_IJNSC_ILi16EEESU_EEEiEEENS6_IJSD_iEEEEEENS6_IJNS6_IJNS6_IJSX_NSC_ILi128EEESU_EEEiEEENS6_IJNS6_IJSP_SD_EEENSC_ILi512EEEEEENS6_IJSP_iEEEEEEEEEEESO_S1C_NS5_8TiledMMAINS5_8MMA_AtomIJNS5_5SM10328SM103_MXF4_ULTRA_2x1SM_SS_VSISM_SM_fSN_Li256ELi256ELi16ELNS5_4UMMA5MajorE0ELS1I_0ELNS1H_7ScaleInE0ELS1J_0EEEEEENSS_INS6_IJSD_SD_SD_EEENS6_IJSP_SP_SP_EEEEENS6_IJNS5_10UnderscoreES1P_S1P_EEEEENS6_IJNS5_28SM100_TMA_2SM_LOAD_MULTICASTES1S_EEENS6_IJNS5_14ComposedLayoutINS5_7SwizzleILi3ELi4ELi3EEENS5_18smem_ptr_flag_bitsILi8EEENSS_INS6_IJST_S12_EEENS6_IJS12_SD_EEEEEEENSS_INS6_IJNS6_IJSV_SY_EEESD_NSC_ILi3EEEEEENS6_IJNS6_IJS13_S15_EEESP_S16_EEEEEEEEvNS5_8identityES1T_NS6_IJS22_NSS_INS6_IJNS6_IJNS6_IJNSC_ILi32EEESU_NSC_ILi2EEEEEESY_EEESD_S24_EEENS6_IJNS6_IJNS6_IJSX_SU_NSC_ILi1536EEEEEES15_EEESP_S16_EEEEEEEEvS2A_EENS_8epilogue10collective18CollectiveEpilogueINS2N_34Sm100PtrArrayNoSmemWarpSpecializedEJNS6_IJS12_NSC_ILi64EEEEEENS_6half_tESR_S2T_SR_NS2N_6fusion15FusionCallbacksIS2Q_NS2U_17LinearCombinationIS2T_fS2T_fLNS_15FloatRoundStyleE2EEENS6_IJS12_SJ_SK_EEES2S_JEEENS5_5SM1004TMEM4LOAD26SM100_TMEM_LOAD_32dp32b64xEST_ST_EEEvvEEEEvNT_6ParamsE,@"STO_CUDA_ENTRY STV_DEFAULT"
_ZN7cutlass13device_kernelINS_4gemm6kernel13GemmUniversalINS1_17GroupProblemShapeIN4cute5tupleIJiiiEEEEENS1_10collective13CollectiveMmaINS1_51MainloopSm103ArrayTmaUmmaWarpSpecializedBlockScaledILi6ELi7ELi3ELi1ENS6_IJiiNS5_1CILi1EEEEEELNS_5sm1036detail18KernelPrefetchTypeE1EEENS6_IJNSC_ILi256EEESJ_NSC_ILi768EEEEEENS6_IJNS_12float_e2m1_tENS_13float_ue4m3_tEEEENS6_IJPNS6_IJlSD_NSC_ILi0EEEEEEPNS5_6LayoutINS6_IJNS6_IJNS6_IJNSC_ILi8EEENSC_ILi4EEESU_EEEiEEENS6_IJNS6_IJNSC_ILi16EEESU_EEEiEEENS6_IJSD_iEEEEEENS6_IJNS6_IJNS6_IJSX_NSC_ILi128EEESU_EEEiEEENS6_IJNS6_IJSP_SD_EEENSC_ILi512EEEEEENS6_IJSP_iEEEEEEEEEEESO_S1C_NS5_8TiledMMAINS5_8MMA_AtomIJNS5_5SM10328SM103_MXF4_ULTRA_2x1SM_SS_VSISM_SM_fSN_Li256ELi256ELi16ELNS5_4UMMA5MajorE0ELS1I_0ELNS1H_7ScaleInE0ELS1J_0EEEEEENSS_INS6_IJSD_SD_SD_EEENS6_IJSP_SP_SP_EEEEENS6_IJNS5_10UnderscoreES1P_S1P_EEEEENS6_IJNS5_28SM100_TMA_2SM_LOAD_MULTICASTES1S_EEENS6_IJNS5_14ComposedLayoutINS5_7SwizzleILi3ELi4ELi3EEENS5_18smem_ptr_flag_bitsILi8EEENSS_INS6_IJST_S12_EEENS6_IJS12_SD_EEEEEEENSS_INS6_IJNS6_IJSV_SY_EEESD_NSC_ILi3EEEEEENS6_IJNS6_IJS13_S15_EEESP_S16_EEEEEEEEvNS5_8identityES1T_NS6_IJS22_NSS_INS6_IJNS6_IJNS6_IJNSC_ILi32EEESU_NSC_ILi2EEEEEESY_EEESD_S24_EEENS6_IJNS6_IJNS6_IJSX_SU_NSC_ILi1536EEEEEES15_EEESP_S16_EEEEEEEEvS2A_EENS_8epilogue10collective18CollectiveEpilogueINS2N_34Sm100PtrArrayNoSmemWarpSpecializedEJNS6_IJS12_NSC_ILi64EEEEEENS_6half_tESR_S2T_SR_NS2N_6fusion15FusionCallbacksIS2Q_NS2U_17LinearCombinationIS2T_fS2T_fLNS_15FloatRoundStyleE2EEENS6_IJS12_SJ_SK_EEES2S_JEEENS5_5SM1004TMEM4LOAD26SM100_TMEM_LOAD_32dp32b64xEST_ST_EEEvvEEEEvNT_6ParamsE:
[----:B------:R-:W1:Y:S01]  /*0000*/  LDC R1, c[0x0][0x37c] ;  /* 0x0000df00ff017b82 */ /* 0x000e620000000800 */
[----:B------:R-:W2:Y:S01]  /*0010*/  S2R R136, SR_TID.X ;  /* 0x0000000000887919 */ /* 0x000ea20000002100 */
[----:B------:R-:W3:Y:S06]  /*0020*/  LDCU.64 UR4, c[0x0][0xc98] ;  /* 0x00019300ff0477ac */ /* 0x000eec0008000a00 */
[----:B------:R-:W4:Y:S01]  /*0030*/  S2UR UR36, SR_CgaCtaId ;  /* 0x00000000002479c3 */ /* 0x000f220000008800 */
[----:B------:R-:W-:-:S05]  /*0040*/  CS2R.32 R137, SR_CgaSize ;  /* 0x0000000000897805 */ /* 0x000fca0000008a00 */
[----:B------:R-:W-:-:S05]  /*0050*/  IMAD R137, R137, -0xa0, RZ ;  /* 0xffffff6089897824 */ /* 0x000fca00078e02ff */
[----:B------:R-:W-:-:S14]  /*0060*/  R2UR UR46, R137 ;  /* 0x00000000892e72ca */ /* 0x000fdc00000e0000 */
[----:B------:R-:W5:Y:S01]  /*0070*/  LDCU UR46, c[0x0][UR46+0x2a4] ;  /* 0x000054802e2e77ac */ /* 0x000f620008000800 */
[----:B------:R-:W5:Y:S01]  /*0080*/  LDCU.64 UR8, c[0x0][0xc10] ;  /* 0x00018200ff0877ac */ /* 0x000f620008000a00 */
[----:B------:R-:W-:-:S05]  /*0090*/  CS2R.32 R137, SR_CgaSize ;  /* 0x0000000000897805 */ /* 0x000fca0000008a00 */
[----:B------:R-:W-:-:S05]  /*00a0*/  IMAD R137, R137, -0xa0, RZ ;  /* 0xffffff6089897824 */ /* 0x000fca00078e02ff */
[----:B------:R-:W-:-:S14]  /*00b0*/  R2UR UR47, R137 ;  /* 0x00000000892f72ca */ /* 0x000fdc00000e0000 */
[----:B------:R-:W4:Y:S01]  /*00c0*/  LDCU UR47, c[0x0][UR47+0x2a0] ;  /* 0x000054002f2f77ac */ /* 0x000f220008000800 */
[----:B------:R-:W-:Y:S01]  /*00d0*/  ELECT P0, URZ, PT ;  /* 0x0000000000ff782f */ /* 0x000fe20003800000 */
[----:B---3--:R-:W-:-:S03]  /*00e0*/  UISETP.NE.U32.AND UP0, UPT, UR4, URZ, UPT ;  /* 0x000000ff0400728c */ /* 0x008fc6000bf05070 */
[----:B------:R-:W-:Y:S01]  /*00f0*/  P2R R17, PR, RZ, 0x1 ;  /* 0x00000001ff117803 */ /* 0x000fe20000000000 */
[----:B------:R-:W-:Y:S01]  /*0100*/  UMOV UR43, 0x480 ;  /* 0x00000480002b7882 */ /* 0x000fe20000000000 */
[----:B------:R-:W-:Y:S01]  /*0110*/  UISETP.NE.AND.EX UP0, UPT, UR5, URZ, UPT, UP0 ;  /* 0x000000ff0500728c */ /* 0x000fe2000bf05300 */
[----:B------:R-:W-:Y:S01]  /*0120*/  UMOV UR44, 0x580 ;  /* 0x00000580002c7882 */ /* 0x000fe20000000000 */
[----:B------:R-:W-:Y:S01]  /*0130*/  UMOV UR38, 0x680 ;  /* 0x0000068000267882 */ /* 0x000fe20000000000 */
[----:B-----5:R-:W-:Y:S01]  /*0140*/  UISETP.NE.AND UP3, UPT, UR46, UR9, UPT ;  /* 0x000000092e00728c */ /* 0x020fe2000bf65270 */
[----:B------:R-:W-:Y:S01]  /*0150*/  UMOV UR39, 0x780 ;  /* 0x0000078000277882 */ /* 0x000fe20000000000 */
[----:B------:R-:W3:Y:S01]  /*0160*/  LDCU.64 UR40, c[0x0][0x358] ;  /* 0x00006b00ff2877ac */ /* 0x000ee20008000a00 */
[----:B--2---:R-:W-:Y:S01]  /*0170*/  SHF.R.U32.HI R137, RZ, 0x5, R136 ;  /* 0x00000005ff897819 */ /* 0x004fe20000011688 */
[----:B----4-:R-:W-:Y:S02]  /*0180*/  UISETP.EQ.AND UP3, UPT, UR47, UR8, !UP3 ;  /* 0x000000082f00728c */ /* 0x010fe4000df62270 */
[----:B------:R-:W-:-:S02]  /*0190*/  UIMAD UR42, UR47, UR46, URZ ;  /* 0x0000002e2f2a72a4 */ /* 0x000fc4000f8e02ff */
[----:B------:R-:W2:Y:S01]  /*01a0*/  SHFL.IDX PT, R0, R137, RZ, 0x1f ;  /* 0x00001fff89007589 */ /* 0x000ea200000e0000 */
[----:B------:R-:W-:Y:S02]  /*01b0*/  ULOP3.LUT UR36, UR36, 0x1, URZ, 0xc0, !UPT ;  /* 0x0000000124247892 */ /* 0x000fe4000f8ec0ff */
[----:B------:R-:W-:Y:S02]  /*01c0*/  USEL UR43, UR43, 0x80, UP3 ;  /* 0x000000802b2b7887 */ /* 0x000fe40009800000 */
[----:B------:R-:W-:Y:S02]  /*01d0*/  USEL UR44, UR44, 0x180, UP3 ;  /* 0x000001802c2c7887 */ /* 0x000fe40009800000 */
[----:B------:R-:W-:Y:S02]  /*01e0*/  USEL UR38, UR38, 0x280, UP3 ;  /* 0x0000028026267887 */ /* 0x000fe40009800000 */
[----:B------:R-:W-:Y:S01]  /*01f0*/  USEL UR39, UR39, 0x380, UP3 ;  /* 0x0000038027277887 */ /* 0x000fe20009800000 */
[----:B--2---:R-:W-:-:S13]  /*0200*/  R2UR UR6, R0 ;  /* 0x00000000000672ca */ /* 0x004fda00000e0000 */
[----:B------:R-:W-:Y:S02]  /*0210*/  ULOP3.LUT UR7, UR6, 0xfffffffc, URZ, 0xc0, !UPT ;  /* 0xfffffffc06077892 */ /* 0x000fe4000f8ec0ff */
[----:B------:R-:W-:Y:S02]  /*0220*/  UISETP.GE.AND UP1, UPT, UR6, 0x9, UPT ;  /* 0x000000090600788c */ /* 0x000fe4000bf26270 */
[----:B------:R-:W-:-:S04]  /*0230*/  UISETP.NE.AND UP2, UPT, UR7, 0x4, UPT ;  /* 0x000000040700788c */ /* 0x000fc8000bf45270 */
[----:B------:R-:W-:-:S04]  /*0240*/  USEL UR37, UR6, 0x4, UP2 ;  /* 0x0000000406257887 */ /* 0x000fc80009000000 */
[----:B------:R-:W-:Y:S01]  /*0250*/  USEL UR37, UR37, 0x9, !UP1 ;  /* 0x0000000925257887 */ /* 0x000fe2000c800000 */
[----:B-1-3--:R-:W-:Y:S11]  /*0260*/  BRA.U UP0, `(.L_x_0) ;  /* 0x0000000100447547 */ /* 0x00aff6000b800000 */
[----:B------:R-:W1:Y:S02]  /*0270*/  LDCU.64 UR4, c[0x0][0xc90] ;  /* 0x00019200ff0477ac */ /* 0x000e640008000a00 */
[----:B-1----:R-:W-:-:S04]  /*0280*/  UISETP.NE.U32.AND UP0, UPT, UR4, URZ, UPT ;  /* 0x000000ff0400728c */ /* 0x002fc8000bf05070 */
[----:B------:R-:W-:-:S09]  /*0290*/  UISETP.NE.AND.EX UP0, UPT, UR5, URZ, UPT, UP0 ;  /* 0x000000ff0500728c */ /* 0x000fd2000bf05300 */
[----:B------:R-:W-:Y:S05]  /*02a0*/  BRA.U !UP0, `(.L_x_1) ;  /* 0x0000000108107547 */ /* 0x000fea000b800000 */
[----:B------:R-:W1:Y:S02]  /*02b0*/  LDC.64 R2, c[0x0][0xc90] ;  /* 0x00032400ff027b82 */ /* 0x000e640000000a00 */
[----:B-1----:R-:W2:Y:S04]  /*02c0*/  LDG.E.64 R106, desc[UR40][R2.64] ;  /* 0x00000028026a7981 */ /* 0x002ea8000c1e1b00 */
[----:B--2---:R1:W5:Y:S01]  /*02d0*/  LD.E R106, desc[UR40][R106.64] ;  /* 0x000000286a6a7980 */ /* 0x004362000c101900 */
[----:B------:R-:W-:Y:S05]  /*02e0*/  BRA `(.L_x_0) ;  /* 0x0000000000247947 */ /* 0x000fea0003800000 */
.L_x_1:
[----:B------:R-:W1:Y:S02]  /*02f0*/  LDCU.64 UR4, c[0x0][0xc88] ;  /* 0x00019100ff0477ac */ /* 0x000e640008000a00 */
[----:B-1----:R-:W-:-:S04]  /*0300*/  UISETP.NE.U32.AND UP0, UPT, UR4, URZ, UPT ;  /* 0x000000ff0400728c */ /* 0x002fc8000bf05070 */
[----:B------:R-:W-:-:S09]  /*0310*/  UISETP.NE.AND.EX UP0, UPT, UR5, URZ, UPT, UP0 ;  /* 0x000000ff0500728c */ /* 0x000fd2000bf05300 */
[----:B------:R-:W-:Y:S05]  /*0320*/  BRA.U !UP0, `(.L_x_2) ;  /* 0x00000001080c7547 */ /* 0x000fea000b800000 */
[----:B------:R-:W1:Y:S02]  /*0330*/  LDC.64 R106, c[0x0][0xc88] ;  /* 0x00032200ff6a7b82 */ /* 0x000e640000000a00 */
[----:B-1----:R2:W5:Y:S01]  /*0340*/  LDG.E R106, desc[UR40][R106.64] ;  /* 0x000000286a6a7981 */ /* 0x002562000c1e1900 */
[----:B------:R-:W-:Y:S05]  /*0350*/  BRA `(.L_x_0) ;  /* 0x0000000000087947 */ /* 0x000fea0003800000 */
.L_x_2:
[----:B------:R-:W1:Y:S02]  /*0360*/  LDCU UR4, c[0x0][0xc80] ;  /* 0x00019000ff0477ac */ /* 0x000e640008000800 */
[----:B-1----:R-:W-:Y:S02]  /*0370*/  MOV R106, UR4 ;  /* 0x00000004006a7c02 */ /* 0x002fe40008000f00 */
.L_x_0:
[----:B------:R-:W3:Y:S01]  /*0380*/  SHFL.IDX PT, R0, R137, RZ, 0x1f ;  /* 0x00001fff89007589 */ /* 0x000ee200000e0000 */
[----:B------:R-:W-:Y:S01]  /*0390*/  ISETP.EQ.AND P1, PT, RZ, UR36, P0 ;  /* 0x00000024ff007c0c */ /* 0x000fe20008722270 */
[----:B------:R-:W-:Y:S01]  /*03a0*/  UISETP.NE.AND UP1, UPT, UR37, 0x2, UPT ;  /* 0x000000022500788c */ /* 0x000fe2000bf25270 */
[----:B------:R-:W-:Y:S01]  /*03b0*/  IMAD.U32 R2, RZ, RZ, UR37 ;  /* 0x00000025ff027e24 */ /* 0x000fe2000f8e00ff */
[----:B------:R-:W-:Y:S01]  /*03c0*/  UISETP.NE.AND UP0, UPT, UR37, URZ, UPT ;  /* 0x000000ff2500728c */ /* 0x000fe2000bf05270 */
[----:B------:R-:W-:Y:S01]  /*03d0*/  P2R R18, PR, RZ, 0x2 ;  /* 0x00000002ff127803 */ /* 0x000fe20000000000 */
[----:B------:R-:W-:Y:S02]  /*03e0*/  USEL UR45, URZ, 0x1, UP1 ;  /* 0x00000001ff2d7887 */ /* 0x000fe40008800000 */
[----:B------:R-:W-:Y:S02]  /*03f0*/  ISETP.EQ.AND P1, PT, R2, 0x2, P1 ;  /* 0x000000020200780c */ /* 0x000fe40000f22270 */
[----:B------:R-:W-:-:S02]  /*0400*/  USEL UR45, UR45, 0x2, UP0 ;  /* 0x000000022d2d7887 */ /* 0x000fc40008000000 */
[----:B------:R-:W-:Y:S02]  /*0410*/  P2R R42, PR, RZ, 0x2 ;  /* 0x00000002ff2a7803 */ /* 0x000fe40000000000 */
[----:B---3--:R-:W-:-:S13]  /*0420*/  ISETP.NE.AND P0, PT, R0, RZ, PT ;  /* 0x000000ff0000720c */ /* 0x008fda0003f05270 */
[----:B------:R-:W-:Y:S05]  /*0430*/  @P0 BRA `(.L_x_3) ;  /* 0x0000000c003c0947 */ /* 0x000fea0003800000 */
[----:B------:R-:W-:-:S04]  /*0440*/  ULEA.HI UR48, UR47, UR47, URZ, 0x1 ;  /* 0x0000002f2f307291 */ /* 0x000fc8000f8f08ff */
[----:B------:R-:W-:-:S04]  /*0450*/  ULEA.HI.SX32 UR48, UR48, UR46, 0x1f ;  /* 0x0000002e30307291 */ /* 0x000fc8000f8ffaff */
[----:B------:R-:W-:-:S04]  /*0460*/  UIADD3 UR48, UPT, UPT, UR48, -0x1, URZ ;  /* 0xffffffff30307890 */ /* 0x000fc8000fffe0ff */
[----:B------:R-:W-:-:S09]  /*0470*/  UISETP.NE.AND UP0, UPT, UR48, URZ, UPT ;  /* 0x000000ff3000728c */ /* 0x000fd2000bf05270 */
[----:B------:R-:W-:Y:S05]  /*0480*/  BRA.U UP0, `(.L_x_4) ;  /* 0x0000000100407547 */ /* 0x000fea000b800000 */
[----:B------:R-:W-:Y:S01]  /*0490*/  MOV R14, 0x0 ;  /* 0x00000000000e7802 */ /* 0x000fe20000000f00 */
[----:B------:R-:W3:Y:S01]  /*04a0*/  LDCU.64 UR8, c[0x4][0x90] ;  /* 0x01001200ff0877ac */ /* 0x000ee20008000a00 */
[----:B------:R-:W-:Y:S02]  /*04b0*/  HFMA2 R12, -RZ, RZ, 0, 5.9604644775390625e-08 ;  /* 0x00000001ff0c7431 */ /* 0x000fe400000001ff */
[----:B------:R-:W-:Y:S01]  /*04c0*/  IMAD.MOV.U32 R8, RZ, RZ, 0x237 ;  /* 0x00000237ff087424 */ /* 0x000fe200078e00ff */
[----:B------:R-:W4:Y:S01]  /*04d0*/  LDCU.64 UR6, c[0x4][0x98] ;  /* 0x01001300ff0677ac */ /* 0x000f220008000a00 */
[----:B------:R-:W1:Y:S01]  /*04e0*/  LDC.64 R14, c[0x4][R14] ;  /* 0x010000000e0e7b82 */ /* 0x000e620000000a00 */
[----:B------:R-:W-:Y:S01]  /*04f0*/  IMAD.MOV.U32 R13, RZ, RZ, RZ ;  /* 0x000000ffff0d7224 */ /* 0x000fe200078e00ff */
[----:B------:R-:W2:Y:S01]  /*0500*/  LDCU.64 UR4, c[0x4][0x28] ;  /* 0x01000500ff0477ac */ /* 0x000ea20008000a00 */
[----:B---3--:R-:W-:Y:S01]  /*0510*/  IMAD.U32 R4, RZ, RZ, UR8 ;  /* 0x00000008ff047e24 */ /* 0x008fe2000f8e00ff */
[----:B------:R-:W-:Y:S01]  /*0520*/  MOV R5, UR9 ;  /* 0x0000000900057c02 */ /* 0x000fe20008000f00 */
[----:B----4-:R-:W-:Y:S01]  /*0530*/  IMAD.U32 R6, RZ, RZ, UR6 ;  /* 0x00000006ff067e24 */ /* 0x010fe2000f8e00ff */
[----:B------:R-:W-:Y:S01]  /*0540*/  MOV R7, UR7 ;  /* 0x0000000700077c02 */ /* 0x000fe20008000f00 */
[----:B--2---:R-:W-:Y:S01]  /*0550*/  IMAD.U32 R10, RZ, RZ, UR4 ;  /* 0x00000004ff0a7e24 */ /* 0x004fe2000f8e00ff */
[----:B------:R-:W-:-:S02]  /*0560*/  MOV R11, UR5 ;  /* 0x00000005000b7c02 */ /* 0x000fc40008000f00 */
[----:B------:R-:W-:-:S07]  /*0570*/  LEPC R20, `(.L_x_4) ;  /* 0x000000001014794e */ /* 0x000fce0000000000 */
[----:B-1---5:R-:W-:Y:S05]  /*0580*/  CALL.ABS.NOINC R14 ;  /* 0x000000000e007343 */ /* 0x022fea0003c00000 */
.L_x_4:
[----:B------:R-:W-:-:S03]  /*0590*/  UMOV UR4, 0xffffffff ;  /* 0xffffffff00047882 */ /* 0x000fc60000000000 */
[----:B------:R-:W-:Y:S05]  /*05a0*/  BRA.DIV UR4, `(.L_x_5) ;  /* 0x0000016e04b87947 */ /* 0x000fea000b800000 */
[----:B------:R-:W-:-:S13]  /*05b0*/  ELECT P6, URZ, PT ;  /* 0x0000000000ff782f */ /* 0x000fda00038c0000 */
.L_x_265:
[----:B------:R-:W-:Y:S04]  /*05c0*/  BSSY.RECONVERGENT B6, `(.L_x_3) ;  /* 0x00000b6000067945 */ /* 0x000fe80003800200 */
[----:B------:R-:W-:Y:S05]  /*05d0*/  @!P6 BRA `(.L_x_6) ;  /* 0x0000000800d0e947 */ /* 0x000fea0003800000 */
[----:B------:R-:W3:Y:S01]  /*05e0*/  S2R R16, SR_CgaCtaId ;  /* 0x0000000000107919 */ /* 0x000ee20000008800 */
[----:B------:R-:W-:Y:S01]  /*05f0*/  MOV R3, 0x400 ;  /* 0x0000040000037802 */ /* 0x000fe20000000f00 */
[----:B------:R-:W-:Y:S01]  /*0600*/  UMOV UR4, 0x1 ;  /* 0x0000000100047882 */ /* 0x000fe20000000000 */
[----:B------:R-:W-:Y:S02]  /*0610*/  UISETP.NE.AND UP0, UPT, UR48, URZ, UPT ;  /* 0x000000ff3000728c */ /* 0x000fe4000bf05270 */
[----:B------:R-:W-:-:S04]  /*0620*/  UIADD3 UR6, UPT, UPT, -UR4, 0x100000, URZ ;  /* 0x0010000004067890 */ /* 0x000fc8000fffe1ff */
[----:B------:R-:W-:Y:S02]  /*0630*/  USHF.L.U32 UR7, UR6, 0xb, URZ ;  /* 0x0000000b06077899 */ /* 0x000fe400080006ff */
[----:B------:R-:W-:Y:S01]  /*0640*/  USHF.L.U32 UR6, UR6, 0x1, URZ ;  /* 0x0000000106067899 */ /* 0x000fe200080006ff */
[----:B---3--:R-:W-:-:S04]  /*0650*/  LEA R16, R16, R3, 0x18 ;  /* 0x0000000310107211 */ /* 0x008fc800078ec0ff */
[----:B------:R-:W-:Y:S01]  /*0660*/  R2UR UR5, R16 ;  /* 0x00000000100572ca */ /* 0x000fe200000e0000 */
[----:B------:R-:W3:-:S12]  /*0670*/  FENCE.VIEW.ASYNC.S ;  /* 0x00000000000073c6 */ /* 0x000ed80000000000 */
[----:B---3--:R3:W4:Y:S01]  /*0680*/  SYNCS.EXCH.64 URZ, [UR5], UR6 ;  /* 0x0000000605ff75b2 */ /* 0x0087220008000100 */
[----:B------:R-:W-:Y:S05]  /*0690*/  BRA.U UP0, `(.L_x_7) ;  /* 0x0000000100407547 */ /* 0x000fea000b800000 */
[----:B------:R-:W-:Y:S01]  /*06a0*/  MOV R14, 0x0 ;  /* 0x00000000000e7802 */ /* 0x000fe20000000f00 */
[----:B------:R-:W1:Y:S01]  /*06b0*/  LDCU.64 UR8, c[0x4][0xa0] ;  /* 0x01001400ff0877ac */ /* 0x000e620008000a00 */
[----:B------:R-:W-:Y:S02]  /*06c0*/  HFMA2 R12, -RZ, RZ, 0, 5.9604644775390625e-08 ;  /* 0x00000001ff0c7431 */ /* 0x000fe400000001ff */
[----:B------:R-:W-:Y:S01]  /*06d0*/  IMAD.MOV.U32 R8, RZ, RZ, 0x187 ;  /* 0x00000187ff087424 */ /* 0x000fe200078e00ff */
[----:B---3--:R-:W3:Y:S01]  /*06e0*/  LDCU.64 UR6, c[0x4][0xa8] ;  /* 0x01001500ff0677ac */ /* 0x008ee20008000a00 */
[----:B------:R-:W2:Y:S01]  /*06f0*/  LDC.64 R14, c[0x4][R14] ;  /* 0x010000000e0e7b82 */ /* 0x000ea20000000a00 */
[----:B------:R-:W-:Y:S01]  /*0700*/  IMAD.MOV.U32 R13, RZ, RZ, RZ ;  /* 0x000000ffff0d7224 */ /* 0x000fe200078e00ff */
[----:B------:R-:W4:Y:S01]  /*0710*/  LDCU.64 UR4, c[0x4][0x8] ;  /* 0x01000100ff0477ac */ /* 0x000f220008000a00 */
[----:B-1----:R-:W-:Y:S01]  /*0720*/  IMAD.U32 R4, RZ, RZ, UR8 ;  /* 0x00000008ff047e24 */ /* 0x002fe2000f8e00ff */
[----:B------:R-:W-:Y:S01]  /*0730*/  MOV R5, UR9 ;  /* 0x0000000900057c02 */ /* 0x000fe20008000f00 */
[----:B---3--:R-:W-:Y:S01]  /*0740*/  IMAD.U32 R6, RZ, RZ, UR6 ;  /* 0x00000006ff067e24 */ /* 0x008fe2000f8e00ff */
[----:B------:R-:W-:Y:S01]  /*0750*/  MOV R7, UR7 ;  /* 0x0000000700077c02 */ /* 0x000fe20008000f00 */
[----:B----4-:R-:W-:Y:S01]  /*0760*/  IMAD.U32 R10, RZ, RZ, UR4 ;  /* 0x00000004ff0a7e24 */ /* 0x010fe2000f8e00ff */
[----:B------:R-:W-:-:S02]  /*0770*/  MOV R11, UR5 ;  /* 0x00000005000b7c02 */ /* 0x000fc40008000f00 */
[----:B------:R-:W-:-:S07]  /*0780*/  LEPC R20, `(.L_x_7) ;  /* 0x000000001014794e */ /* 0x000fce0000000000 */
[----:B--2--5:R-:W-:Y:S05]  /*0790*/  CALL.ABS.NOINC R14 ;  /* 0x000000000e007343 */ /* 0x024fea0003c00000 */
.L_x_7:
[----:B---3--:R-:W-:Y:S01]  /*07a0*/  R2UR UR5, R16 ;  /* 0x00000000100572ca */ /* 0x008fe200000e0000 */
[----:B------:R-:W-:Y:S01]  /*07b0*/  UMOV UR4, 0x1 ;  /* 0x0000000100047882 */ /* 0x000fe20000000000 */
[----:B------:R-:W-:-:S04]  /*07c0*/  UIADD3 UR6, UPT, UPT, -UR48, 0x100000, URZ ;  /* 0x0010000030067890 */ /* 0x000fc8000fffe1ff */
[----:B------:R-:W-:Y:S02]  /*07d0*/  USHF.L.U32 UR7, UR6, 0xb, URZ ;  /* 0x0000000b06077899 */ /* 0x000fe400080006ff */
[----:B------:R-:W-:Y:S02]  /*07e0*/  USHF.L.U32 UR6, UR6, 0x1, URZ ;  /* 0x0000000106067899 */ /* 0x000fe400080006ff */
[----:B------:R-:W-:-:S04]  /*07f0*/  UIADD3 UR8, UPT, UPT, -UR4, 0x100000, URZ ;  /* 0x0010000004087890 */ /* 0x000fc8000fffe1ff */
[----:B------:R-:W-:Y:S02]  /*0800*/  USHF.L.U32 UR9, UR8, 0xb, URZ ;  /* 0x0000000b08097899 */ /* 0x000fe400080006ff */
[----:B------:R-:W-:Y:S02]  /*0810*/  USHF.L.U32 UR8, UR8, 0x1, URZ ;  /* 0x0000000108087899 */ /* 0x000fe400080006ff */
[----:B------:R-:W-:Y:S01]  /*0820*/  UISETP.NE.AND UP0, UPT, UR48, URZ, UPT ;  /* 0x000000ff3000728c */ /* 0x000fe2000bf05270 */
[----:B------:R-:W3:Y:S02]  /*0830*/  FENCE.VIEW.ASYNC.S ;  /* 0x00000000000073c6 */ /* 0x000ee40000000000 */
[----:B---3--:R3:W1:Y:S07]  /*0840*/  SYNCS.EXCH.64 URZ, [UR5+0x30], UR6 ;  /* 0x0000300605ff75b2 */ /* 0x00866e0008000100 */
[----:B------:R3:W1:Y:S01]  /*0850*/  SYNCS.EXCH.64 URZ, [UR5+0x8], UR8 ;  /* 0x0000080805ff75b2 */ /* 0x0006620008000100 */
[----:B------:R-:W-:Y:S05]  /*0860*/  BRA.U UP0, `(.L_x_8) ;  /* 0x0000000100407547 */ /* 0x000fea000b800000 */
[----:B------:R-:W-:Y:S01]  /*0870*/  MOV R14, 0x0 ;  /* 0x00000000000e7802 */ /* 0x000fe20000000f00 */
[----:B---3--:R-:W3:Y:S01]  /*0880*/  LDCU.64 UR8, c[0x4][0xa0] ;  /* 0x01001400ff0877ac */ /* 0x008ee20008000a00 */
[----:B------:R-:W-:Y:S02]  /*0890*/  HFMA2 R12, -RZ, RZ, 0, 5.9604644775390625e-08 ;  /* 0x00000001ff0c7431 */ /* 0x000fe400000001ff */
[----:B------:R-:W-:Y:S01]  /*08a0*/  IMAD.MOV.U32 R8, RZ, RZ, 0x187 ;  /* 0x00000187ff087424 */ /* 0x000fe200078e00ff */
[----:B------:R-:W2:Y:S01]  /*08b0*/  LDCU.64 UR6, c[0x4][0xa8] ;  /* 0x01001500ff0677ac */ /* 0x000ea20008000a00 */
[----:B------:R-:W1:Y:S01]  /*08c0*/  LDC.64 R14, c[0x4][R14] ;  /* 0x010000000e0e7b82 */ /* 0x000e620000000a00 */
[----:B------:R-:W-:Y:S01]  /*08d0*/  IMAD.MOV.U32 R13, RZ, RZ, RZ ;  /* 0x000000ffff0d7224 */ /* 0x000fe200078e00ff */
[----:B------:R-:W4:Y:S01]  /*08e0*/  LDCU.64 UR4, c[0x4][0x8] ;  /* 0x01000100ff0477ac */ /* 0x000f220008000a00 */
[----:B---3--:R-:W-:Y:S01]  /*08f0*/  IMAD.U32 R4, RZ, RZ, UR8 ;  /* 0x00000008ff047e24 */ /* 0x008fe2000f8e00ff */
[----:B------:R-:W-:Y:S01]  /*0900*/  MOV R5, UR9 ;  /* 0x0000000900057c02 */ /* 0x000fe20008000f00 */
[----:B--2---:R-:W-:Y:S01]  /*0910*/  IMAD.U32 R6, RZ, RZ, UR6 ;  /* 0x00000006ff067e24 */ /* 0x004fe2000f8e00ff */
[----:B------:R-:W-:Y:S01]  /*0920*/  MOV R7, UR7 ;  /* 0x0000000700077c02 */ /* 0x000fe20008000f00 */
[----:B----4-:R-:W-:Y:S01]  /*0930*/  IMAD.U32 R10, RZ, RZ, UR4 ;  /* 0x00000004ff0a7e24 */ /* 0x010fe2000f8e00ff */
[----:B------:R-:W-:-:S02]  /*0940*/  MOV R11, UR5 ;  /* 0x00000005000b7c02 */ /* 0x000fc40008000f00 */
[----:B------:R-:W-:-:S07]  /*0950*/  LEPC R20, `(.L_x_8) ;  /* 0x000000001014794e */ /* 0x000fce0000000000 */
[----:B-1---5:R-:W-:Y:S05]  /*0960*/  CALL.ABS.NOINC R14 ;  /* 0x000000000e007343 */ /* 0x022fea0003c00000 */
.L_x_8:
        /* <DEDUP_REMOVED lines=29> */
.L_x_9:
        /* <DEDUP_REMOVED lines=29> */
.L_x_10:
        /* <DEDUP_REMOVED lines=29> */
.L_x_11:
        /* <DEDUP_REMOVED lines=29> */
.L_x_12:
[----:B------:R-:W-:Y:S01]  /*10b0*/  R2UR UR4, R16 ;  /* 0x00000000100472ca */ /* 0x000fe200000e0000 */
[----:B---3--:R-:W-:-:S04]  /*10c0*/  UIADD3 UR6, UPT, UPT, -UR48, 0x100000, URZ ;  /* 0x0010000030067890 */ /* 0x008fc8000fffe1ff */
[----:B------:R-:W-:Y:S02]  /*10d0*/  USHF.L.U32 UR7, UR6, 0xb, URZ ;  /* 0x0000000b06077899 */ /* 0x000fe400080006ff */
[----:B------:R-:W-:Y:S01]  /*10e0*/  USHF.L.U32 UR6, UR6, 0x1, URZ ;  /* 0x0000000106067899 */ /* 0x000fe200080006ff */
[----:B------:R-:W3:Y:S11]  /*10f0*/  FENCE.VIEW.ASYNC.S ;  /* 0x00000000000073c6 */ /* 0x000ef60000000000 */
[----:B---3--:R3:W1:Y:S01]  /*1100*/  SYNCS.EXCH.64 URZ, [UR4+0x58], UR6 ;  /* 0x0000580604ff75b2 */ /* 0x0086620008000100 */
[----:B------:R-:W-:Y:S01]  /*1110*/  NOP ;  /* 0x0000000000007918 */ /* 0x000fe20000000000 */
.L_x_6:
[----:B---3--:R-:W-:Y:S05]  /*1120*/  BSYNC.RECONVERGENT B6 ;  /* 0x0000000000067941 */ /* 0x008fea0003800200 */
.L_x_3:
[----:B------:R-:W-:Y:S01]  /*1130*/  UISETP.NE.AND UP0, UPT, UR37, 0x3, UPT ;  /* 0x000000032500788c */ /* 0x000fe2000bf05270 */
[----:B------:R-:W-:Y:S01]  /*1140*/  ISETP.NE.AND P0, PT, R18, RZ, PT ;  /* 0x000000ff1200720c */ /* 0x000fe20003f05270 */
[----:B------:R-:W-:Y:S02]  /*1150*/  UMOV UR4, 0xffffffff ;  /* 0xffffffff00047882 */ /* 0x000fe40000000000 */
[----:B------:R-:W-:Y:S01]  /*1160*/  USEL UR5, URZ, 0x1, UP0 ;  /* 0x00000001ff057887 */ /* 0x000fe20008000000 */
[----:B------:R-:W-:Y:S02]  /*1170*/  ISETP.EQ.AND P1, PT, R2, 0x3, P0 ;  /* 0x000000030200780c */ /* 0x000fe40000722270 */
[----:B------:R-:W-:Y:S02]  /*1180*/  ISETP.NE.AND P0, PT, RZ, UR37, PT ;  /* 0x00000025ff007c0c */ /* 0x000fe4000bf05270 */
[----:B------:R-:W-:Y:S01]  /*1190*/  P2R R41, PR, RZ, 0x2 ;  /* 0x00000002ff297803 */ /* 0x000fe20000000000 */
[----:B------:R-:W-:Y:S01]  /*11a0*/  IMAD.U32 R40, RZ, RZ, UR5 ;  /* 0x00000005ff287e24 */ /* 0x000fe2000f8e00ff */
[----:B------:R-:W-:Y:S09]  /*11b0*/  BRA.DIV UR4, `(.L_x_13) ;  /* 0x0000016204cc7947 */ /* 0x000ff2000b800000 */
.L_x_268:
[----:B------:R-:W-:-:S03]  /*11c0*/  UMOV UR4, 0xffffffff ;  /* 0xffffffff00047882 */ /* 0x000fc60000000000 */
[----:B------:R-:W-:Y:S05]  /*11d0*/  BRA.DIV UR4, `(.L_x_14) ;  /* 0x0000016204ec7947 */ /* 0x000fea000b800000 */
.L_x_271:
[----:B------:R-:W-:Y:S01]  /*11e0*/  UMOV UR4, 0xffffffff ;  /* 0xffffffff00047882 */ /* 0x000fe20000000000 */
[----:B------:R-:W-:Y:S01]  /*11f0*/  NOP ;  /* 0x0000000000007918 */ /* 0x000fe20000000000 */
[----:B------:R-:W-:Y:S01]  /*1200*/  SEL R40, R40, 0x2, P0 ;  /* 0x0000000228287807 */ /* 0x000fe20000000000 */
[----:B------:R-:W-:Y:S05]  /*1210*/  BRA.DIV UR4, `(.L_x_15) ;  /* 0x0000016204fc7947 */ /* 0x000fea000b800000 */
[----:B------:R3:W1:Y:S02]  /*1220*/  SHFL.IDX PT, R14, R137, RZ, 0x1f ;  /* 0x00001fff890e7589 */ /* 0x00066400000e0000 */
.L_x_274:
[----:B-1----:R-:W-:-:S13]  /*1230*/  ISETP.NE.AND P0, PT, R14, RZ, PT ;  /* 0x000000ff0e00720c */ /* 0x002fda0003f05270 */
[----:B------:R-:W-:Y:S05]  /*1240*/  @P0 BRA `(.L_x_16) ;  /* 0x0000000c00d00947 */ /* 0x000fea0003800000 */
[----:B------:R-:W-:-:S04]  /*1250*/  ULEA.HI UR4, UR47, UR47, URZ, 0x1 ;  /* 0x0000002f2f047291 */ /* 0x000fc8000f8f08ff */
[----:B------:R-:W-:-:S06]  /*1260*/  ULEA.HI.SX32 UR4, UR4, UR46, 0x1f ;  /* 0x0000002e04047291 */ /* 0x000fcc000f8ffaff */
[----:B------:R-:W-:-:S05]  /*1270*/  IMAD.U32 R16, RZ, RZ, UR4 ;  /* 0x00000004ff107e24 */ /* 0x000fca000f8e00ff */
[----:B------:R-:W-:-:S04]  /*1280*/  IADD3 R16, PT, PT, R16, -0x1, RZ ;  /* 0xffffffff10107810 */ /* 0x000fc80007ffe0ff */
[----:B------:R-:W-:-:S13]  /*1290*/  ISETP.NE.AND P0, PT, R16, RZ, PT ;  /* 0x000000ff1000720c */ /* 0x000fda0003f05270 */
[----:B------:R-:W-:Y:S05]  /*12a0*/  @P0 BRA `(.L_x_17) ;  /* 0x0000000000400947 */ /* 0x000fea0003800000 */
[----:B------:R-:W-:Y:S01]  /*12b0*/  MOV R2, 0x0 ;  /* 0x0000000000027802 */ /* 0x000fe20000000f00 */
[----:B------:R-:W1:Y:S01]  /*12c0*/  LDCU.64 UR6, c[0x4][0x90] ;  /* 0x01001200ff0677ac */ /* 0x000e620008000a00 */
[----:B------:R-:W-:Y:S02]  /*12d0*/  HFMA2 R12, -RZ, RZ, 0, 5.9604644775390625e-08 ;  /* 0x00000001ff0c7431 */ /* 0x000fe400000001ff */
[----:B------:R-:W-:Y:S01]  /*12e0*/  IMAD.MOV.U32 R8, RZ, RZ, 0x237 ;  /* 0x00000237ff087424 */ /* 0x000fe200078e00ff */
[----:B------:R-:W2:Y:S01]  /*12f0*/  LDCU.64 UR4, c[0x4][0x98] ;  /* 0x01001300ff0477ac */ /* 0x000ea20008000a00 */
[----:B------:R-:W3:Y:S01]  /*1300*/  LDC.64 R2, c[0x4][R2] ;  /* 0x0100000002027b82 */ /* 0x000ee20000000a00 */
[----:B------:R-:W-:Y:S01]  /*1310*/  IMAD.MOV.U32 R13, RZ, RZ, RZ ;  /* 0x000000ffff0d7224 */ /* 0x000fe200078e00ff */
[----:B------:R-:W4:Y:S01]  /*1320*/  LDCU.64 UR8, c[0x4][0x30] ;  /* 0x01000600ff0877ac */ /* 0x000f220008000a00 */
[----:B-1----:R-:W-:Y:S01]  /*1330*/  IMAD.U32 R4, RZ, RZ, UR6 ;  /* 0x00000006ff047e24 */ /* 0x002fe2000f8e00ff */
[----:B------:R-:W-:Y:S01]  /*1340*/  MOV R5, UR7 ;  /* 0x0000000700057c02 */ /* 0x000fe20008000f00 */
[----:B--2---:R-:W-:Y:S01]  /*1350*/  IMAD.U32 R6, RZ, RZ, UR4 ;  /* 0x00000004ff067e24 */ /* 0x004fe2000f8e00ff */
[----:B------:R-:W-:Y:S01]  /*1360*/  MOV R7, UR5 ;  /* 0x0000000500077c02 */ /* 0x000fe20008000f00 */
[----:B----4-:R-:W-:Y:S01]  /*1370*/  IMAD.U32 R10, RZ, RZ, UR8 ;  /* 0x00000008ff0a7e24 */ /* 0x010fe2000f8e00ff */
[----:B------:R-:W-:-:S02]  /*1380*/  MOV R11, UR9 ;  /* 0x00000009000b7c02 */ /* 0x000fc40008000f00 */
[----:B------:R-:W-:-:S07]  /*1390*/  LEPC R20, `(.L_x_17) ;  /* 0x000000001014794e */ /* 0x000fce0000000000 */
[----:B---3-5:R-:W-:Y:S05]  /*13a0*/  CALL.ABS.NOINC R2 ;  /* 0x0000000002007343 */ /* 0x028fea0003c00000 */
.L_x_17:
[----:B------:R-:W-:-:S03]  /*13b0*/  UMOV UR4, 0xffffffff ;  /* 0xffffffff00047882 */ /* 0x000fc60000000000 */
[----:B------:R-:W-:Y:S05]  /*13c0*/  BRA.DIV UR4, `(.L_x_18) ;  /* 0x0000016204b87947 */ /* 0x000fea000b800000 */
[----:B------:R-:W-:-:S13]  /*13d0*/  ELECT P6, URZ, PT ;  /* 0x0000000000ff782f */ /* 0x000fda00038c0000 */
.L_x_277:
[----:B------:R-:W-:Y:S04]  /*13e0*/  BSSY.RECONVERGENT B6, `(.L_x_16) ;  /* 0x00000da000067945 */ /* 0x000fe80003800200 */
[----:B------:R-:W-:Y:S05]  /*13f0*/  @!P6 BRA `(.L_x_19) ;  /* 0x0000000c0060e947 */ /* 0x000fea0003800000 */
[----:B------:R-:W1:Y:S01]  /*1400*/  S2R R2, SR_CgaCtaId ;  /* 0x0000000000027919 */ /* 0x000e620000008800 */
[----:B------:R-:W-:Y:S01]  /*1410*/  MOV R3, 0x400 ;  /* 0x0000040000037802 */ /* 0x000fe20000000f00 */
[----:B------:R-:W-:Y:S01]  /*1420*/  UMOV UR4, 0x1 ;  /* 0x0000000100047882 */ /* 0x000fe20000000000 */
[----:B------:R-:W-:Y:S01]  /*1430*/  ISETP.NE.AND P0, PT, R16, RZ, PT ;  /* 0x000000ff1000720c */ /* 0x000fe20003f05270 */
[----:B------:R-:W-:-:S04]  /*1440*/  UIADD3 UR6, UPT, UPT, -UR4, 0x100000, URZ ;  /* 0x0010000004067890 */ /* 0x000fc8000fffe1ff */
[----:B------:R-:W-:Y:S02]  /*1450*/  USHF.L.U32 UR7, UR6, 0xb, URZ ;  /* 0x0000000b06077899 */ /* 0x000fe400080006ff */
[----:B------:R-:W-:Y:S01]  /*1460*/  USHF.L.U32 UR6, UR6, 0x1, URZ ;  /* 0x0000000106067899 */ /* 0x000fe200080006ff */
[----:B-1----:R-:W-:-:S04]  /*1470*/  LEA R2, R2, R3, 0x18 ;  /* 0x0000000302027211 */ /* 0x002fc800078ec0ff */
[----:B------:R-:W-:Y:S01]  /*1480*/  R2UR UR5, R2 ;  /* 0x00000000020572ca */ /* 0x000fe200000e0000 */
[----:B------:R-:W1:-:S12]  /*1490*/  FENCE.VIEW.ASYNC.S ;  /* 0x00000000000073c6 */ /* 0x000e580000000000 */
[----:B-1----:R1:W1:Y:S01]  /*14a0*/  SYNCS.EXCH.64 URZ, [UR5+0x60], UR6 ;  /* 0x0000600605ff75b2 */ /* 0x0022620008000100 */
[----:B------:R-:W-:Y:S05]  /*14b0*/  @P0 BRA `(.L_x_20) ;  /* 0x0000000000400947 */ /* 0x000fea0003800000 */
[----:B------:R-:W-:Y:S01]  /*14c0*/  MOV R14, 0x0 ;  /* 0x00000000000e7802 */ /* 0x000fe20000000f00 */
[----:B------:R-:W2:Y:S01]  /*14d0*/  LDCU.64 UR8, c[0x4][0xa0] ;  /* 0x01001400ff0877ac */ /* 0x000ea20008000a00 */
[----:B------:R-:W-:Y:S02]  /*14e0*/  HFMA2 R12, -RZ, RZ, 0, 5.9604644775390625e-08 ;  /* 0x00000001ff0c7431 */ /* 0x000fe400000001ff */
[----:B------:R-:W-:Y:S01]  /*14f0*/  IMAD.MOV.U32 R8, RZ, RZ, 0x187 ;  /* 0x00000187ff087424 */ /* 0x000fe200078e00ff */
[----:B-1----:R-:W1:Y:S01]  /*1500*/  LDCU.64 UR6, c[0x4][0xa8] ;  /* 0x01001500ff0677ac */ /* 0x002e620008000a00 */
[----:B------:R-:W3:Y:S01]  /*1510*/  LDC.64 R14, c[0x4][R14] ;  /* 0x010000000e0e7b82 */ /* 0x000ee20000000a00 */
[----:B------:R-:W-:Y:S01]  /*1520*/  IMAD.MOV.U32 R13, RZ, RZ, RZ ;  /* 0x000000ffff0d7224 */ /* 0x000fe200078e00ff */
[----:B------:R-:W4:Y:S01]  /*1530*/  LDCU.64 UR4, c[0x4][0x8] ;  /* 0x01000100ff0477ac */ /* 0x000f220008000a00 */
[----:B--2---:R-:W-:Y:S01]  /*1540*/  IMAD.U32 R4, RZ, RZ, UR8 ;  /* 0x00000008ff047e24 */ /* 0x004fe2000f8e00ff */
[----:B------:R-:W-:Y:S01]  /*1550*/  MOV R5, UR9 ;  /* 0x0000000900057c02 */ /* 0x000fe20008000f00 */
[----:B-1----:R-:W-:Y:S01]  /*1560*/  IMAD.U32 R6, RZ, RZ, UR6 ;  /* 0x00000006ff067e24 */ /* 0x002fe2000f8e00ff */
[----:B------:R-:W-:Y:S01]  /*1570*/  MOV R7, UR7 ;  /* 0x0000000700077c02 */ /* 0x000fe20008000f00 */
[----:B----4-:R-:W-:Y:S01]  /*1580*/  IMAD.U32 R10, RZ, RZ, UR4 ;  /* 0x00000004ff0a7e24 */ /* 0x010fe2000f8e00ff */
[----:B------:R-:W-:-:S02]  /*1590*/  MOV R11, UR5 ;  /* 0x00000005000b7c02 */ /* 0x000fc40008000f00 */
[----:B------:R-:W-:-:S07]  /*15a0*/  LEPC R20, `(.L_x_20) ;  /* 0x000000001014794e */ /* 0x000fce0000000000 */
[----:B---3-5:R-:W-:Y:S05]  /*15b0*/  CALL.ABS.NOINC R14 ;  /* 0x000000000e007343 */ /* 0x028fea0003c00000 */
.L_x_20:
[----:B-1----:R-:W-:Y:S01]  /*15c0*/  R2UR UR6, R16 ;  /* 0x00000000100672ca */ /* 0x002fe200000e0000 */
[----:B------:R-:W-:Y:S01]  /*15d0*/  UMOV UR4, 0x1 ;  /* 0x0000000100047882 */ /* 0x000fe20000000000 */
[----:B------:R-:W-:Y:S01]  /*15e0*/  R2UR UR5, R2 ;  /* 0x00000000020572ca */ /* 0x000fe200000e0000 */
[----:B------:R-:W-:-:S04]  /*15f0*/  UIADD3 UR8, UPT, UPT, -UR4, 0x100000, URZ ;  /* 0x0010000004087890 */ /* 0x000fc8000fffe1ff */
[----:B------:R-:W-:Y:S02]  /*1600*/  USHF.L.U32 UR9, UR8, 0xb, URZ ;  /* 0x0000000b08097899 */ /* 0x000fe400080006ff */
[----:B------:R-:W-:Y:S01]  /*1610*/  USHF.L.U32 UR8, UR8, 0x1, URZ ;  /* 0x0000000108087899 */ /* 0x000fe200080006ff */
[----:B------:R-:W-:-:S03]  /*1620*/  ISETP.NE.AND P0, PT, R16, RZ, PT ;  /* 0x000000ff1000720c */ /* 0x000fc60003f05270 */
[----:B------:R-:W-:-:S04]  /*1630*/  UIADD3 UR6, UPT, UPT, -UR6, 0x100000, URZ ;  /* 0x0010000006067890 */ /* 0x000fc8000fffe1ff */
[----:B------:R-:W-:Y:S02]  /*1640*/  USHF.L.U32 UR7, UR6, 0xb, URZ ;  /* 0x0000000b06077899 */ /* 0x000fe400080006ff */
[----:B------:R-:W-:Y:S01]  /*1650*/  USHF.L.U32 UR6, UR6, 0x1, URZ ;  /* 0x0000000106067899 */ /* 0x000fe200080006ff */
[----:B------:R-:W1:Y:S11]  /*1660*/  FENCE.VIEW.ASYNC.S ;  /* 0x00000000000073c6 */ /* 0x000e760000000000 */
[----:B-1----:R1:W1:Y:S01]  /*1670*/  SYNCS.EXCH.64 URZ, [UR5+0x98], UR6 ;  /* 0x0000980605ff75b2 */ /* 0x0022620008000100 */
[----:B------:R1:W1:Y:S01]  /*1680*/  SYNCS.EXCH.64 URZ, [UR5+0x68], UR8 ;  /* 0x0000680805ff75b2 */ /* 0x0002620008000100 */
[----:B------:R-:W-:Y:S05]  /*1690*/  @P0 BRA `(.L_x_21) ;  /* 0x0000000000400947 */ /* 0x000fea0003800000 */
[----:B------:R-:W-:Y:S01]  /*16a0*/  MOV R14, 0x0 ;  /* 0x00000000000e7802 */ /* 0x000fe20000000f00 */
[----:B-1----:R-:W1:Y:S01]  /*16b0*/  LDCU.64 UR8, c[0x4][0xa0] ;  /* 0x01001400ff0877ac */ /* 0x002e620008000a00 */
        /* <DEDUP_REMOVED lines=14> */
.L_x_21:
        /* <DEDUP_REMOVED lines=30> */
.L_x_22:
        /* <DEDUP_REMOVED lines=30> */
.L_x_23:
        /* <DEDUP_REMOVED lines=30> */
.L_x_24:
        /* <DEDUP_REMOVED lines=30> */
.L_x_25:
        /* <DEDUP_REMOVED lines=30> */
.L_x_26:
[----:B-1----:R-:W-:Y:S02]  /*2100*/  R2UR UR5, R16 ;  /* 0x00000000100572ca */ /* 0x002fe400000e0000 */
[----:B------:R-:W-:-:S11]  /*2110*/  R2UR UR4, R2 ;  /* 0x00000000020472ca */ /* 0x000fd600000e0000 */
[----:B------:R-:W-:-:S04]  /*2120*/  UIADD3 UR6, UPT, UPT, -UR5, 0x100000, URZ ;  /* 0x0010000005067890 */ /* 0x000fc8000fffe1ff */
[----:B------:R-:W-:Y:S02]  /*2130*/  USHF.L.U32 UR7, UR6, 0xb, URZ ;  /* 0x0000000b06077899 */ /* 0x000fe400080006ff */
[----:B------:R-:W-:Y:S01]  /*2140*/  USHF.L.U32 UR6, UR6, 0x1, URZ ;  /* 0x0000000106067899 */ /* 0x000fe200080006ff */
[----:B------:R-:W1:Y:S11]  /*2150*/  FENCE.VIEW.ASYNC.S ;  /* 0x00000000000073c6 */ /* 0x000e760000000000 */
[----:B-1----:R1:W1:Y:S01]  /*2160*/  SYNCS.EXCH.64 URZ, [UR4+0xc8], UR6 ;  /* 0x0000c80604ff75b2 */ /* 0x0022620008000100 */
[----:B------:R-:W-:Y:S01]  /*2170*/  NOP ;  /* 0x0000000000007918 */ /* 0x000fe20000000000 */
.L_x_19:
[----:B-1----:R-:W-:Y:S05]  /*2180*/  BSYNC.RECONVERGENT B6 ;  /* 0x0000000000067941 */ /* 0x002fea0003800200 */
.L_x_16:
[----:B------:R-:W-:Y:S01]  /*2190*/  UMOV UR4, 0xffffffff ;  /* 0xffffffff00047882 */ /* 0x000fe20000000000 */
[----:B------:R-:W-:Y:S02]  /*21a0*/  NOP ;  /* 0x0000000000007918 */ /* 0x000fe40000000000 */
[----:B------:R-:W-:Y:S05]  /*21b0*/  BRA.DIV UR4, `(.L_x_27) ;  /* 0x00000156045c7947 */ /* 0x000fea000b800000 */
.L_x_280:
[----:B------:R-:W-:-:S03]  /*21c0*/  UMOV UR4, 0xffffffff ;  /* 0xffffffff00047882 */ /* 0x000fc60000000000 */
[----:B------:R-:W-:Y:S05]  /*21d0*/  BRA.DIV UR4, `(.L_x_28) ;  /* 0x00000156047c7947 */ /* 0x000fea000b800000 */
.L_x_283:
[----:B------:R-:W-:-:S03]  /*21e0*/  UMOV UR4, 0xffffffff ;  /* 0xffffffff00047882 */ /* 0x000fc60000000000 */
[----:B------:R-:W-:Y:S05]  /*21f0*/  BRA.DIV UR4, `(.L_x_29) ;  /* 0x0000015604947947 */ /* 0x000fea000b800000 */
[----:B------:R1:W1:Y:S02]  /*2200*/  SHFL.IDX PT, R14, R137, RZ, 0x1f ;  /* 0x00001fff890e7589 */ /* 0x00026400000e0000 */
.L_x_286:
[----:B-1----:R-:W-:Y:S01]  /*2210*/  ISETP.NE.AND P0, PT, R14, 0x4, PT ;  /* 0x000000040e00780c */ /* 0x002fe20003f05270 */
[----:B------:R-:W-:-:S12]  /*2220*/  NOP ;  /* 0x0000000000007918 */ /* 0x000fd80000000000 */
[----:B------:R-:W-:Y:S05]  /*2230*/  @P0 BRA `(.L_x_30) ;  /* 0x0000000000080947 */ /* 0x000fea0003800000 */
[----:B------:R-:W-:-:S03]  /*2240*/  UMOV UR4, 0xffffffff ;  /* 0xffffffff00047882 */ /* 0x000fc60000000000 */
[----:B------:R-:W-:Y:S05]  /*2250*/  BRA.DIV UR4, `(.L_x_31) ;  /* 0x0000015604a47947 */ /* 0x000fea000b800000 */
.L_x_30:
[----:B------:R-:W-:-:S03]  /*2260*/  UMOV UR4, 0xffffffff ;  /* 0xffffffff00047882 */ /* 0x000fc60000000000 */
[----:B------:R-:W-:Y:S05]  /*2270*/  BRA.DIV UR4, `(.L_x_32) ;  /* 0x0000015604bc7947 */ /* 0x000fea000b800000 */
[----:B------:R1:W1:Y:S02]  /*2280*/  SHFL.IDX PT, R14, R137, RZ, 0x1f ;  /* 0x00001fff890e7589 */ /* 0x00026400000e0000 */
.L_x_291:
[----:B-1----:R-:W-:-:S13]  /*2290*/  ISETP.NE.AND P0, PT, R14, 0x5, PT ;  /* 0x000000050e00780c */ /* 0x002fda0003f05270 */
[----:B------:R-:W-:Y:S05]  /*22a0*/  @P0 BRA `(.L_x_33) ;  /* 0x0000000000440947 */ /* 0x000fea0003800000 */
[----:B------:R-:W-:-:S03]  /*22b0*/  UMOV UR4, 0xffffffff ;  /* 0xffffffff00047882 */ /* 0x000fc60000000000 */
[----:B------:R-:W-:Y:S05]  /*22c0*/  BRA.DIV UR4, `(.L_x_34) ;  /* 0x0000015604d07947 */ /* 0x000fea000b800000 */
[----:B------:R-:W-:-:S13]  /*22d0*/  ELECT P6, URZ, PT ;  /* 0x0000000000ff782f */ /* 0x000fda00038c0000 */
.L_x_294:
[----:B------:R-:W-:Y:S01]  /*22e0*/  VOTEU.ANY UP0, P6 ;  /* 0x0000000000ff7886 */ /* 0x000fe20003000100 */
[----:B------:R-:W-:Y:S01]  /*22f0*/  UMOV UR4, 0x40 ;  /* 0x0000004000047882 */ /* 0x000fe20000000000 */
[----:B------:R-:W-:-:S03]  /*2300*/  VOTEU.ANY UP1, P6 ;  /* 0x0000000000ff7886 */ /* 0x000fc60003020100 */
[----:B------:R-:W1:Y:S01]  /*2310*/  @UP0 S2UR UR5, SR_CgaCtaId ;  /* 0x00000000000509c3 */ /* 0x000e620000008800 */
[----:B------:R-:W-:Y:S01]  /*2320*/  @UP0 UMOV UR6, 0x400 ;  /* 0x0000040000060882 */ /* 0x000fe20000000000 */
[----:B------:R-:W-:-:S04]  /*2330*/  @UP0 UIADD3 UR8, UPT, UPT, -UR4, 0x100000, URZ ;  /* 0x0010000004080890 */ /* 0x000fc8000fffe1ff */
[----:B------:R-:W-:Y:S02]  /*2340*/  @UP0 USHF.L.U32 UR9, UR8, 0xb, URZ ;  /* 0x0000000b08090899 */ /* 0x000fe400080006ff */
[----:B------:R-:W-:Y:S02]  /*2350*/  @UP0 USHF.L.U32 UR8, UR8, 0x1, URZ ;  /* 0x0000000108080899 */ /* 0x000fe400080006ff */
[----:B-1----:R-:W-:Y:S01]  /*2360*/  @UP0 ULEA UR5, UR5, UR6, 0x18 ;  /* 0x0000000605050291 */ /* 0x002fe2000f8ec0ff */
[----:B------:R-:W-:Y:S01]  /*2370*/  VOTEU.ANY UP0, P6 ;  /* 0x0000000000ff7886 */ /* 0x000fe20003000100 */
[----:B------:R-:W1:Y:S10]  /*2380*/  FENCE.VIEW.ASYNC.S ;  /* 0x00000000000073c6 */ /* 0x000e740000000000 */
[----:B-1----:R1:W1:Y:S01]  /*2390*/  @UP1 SYNCS.EXCH.64 URZ, [UR5+0xe0], UR8 ;  /* 0x0000e00805ff15b2 */ /* 0x0022620008000100 */
[----:B------:R1:W1:Y:S01]  /*23a0*/  @UP0 SYNCS.EXCH.64 URZ, [UR5+0xe8], UR8 ;  /* 0x0000e80805ff05b2 */ /* 0x0002620008000100 */
[----:B------:R-:W-:Y:S01]  /*23b0*/  NOP ;  /* 0x0000000000007918 */ /* 0x000fe20000000000 */
.L_x_33:
[----:B------:R-:W-:Y:S01]  /*23c0*/  UMOV UR4, 0xffffffff ;  /* 0xffffffff00047882 */ /* 0x000fe20000000000 */
[----:B------:R-:W-:Y:S02]  /*23d0*/  NOP ;  /* 0x0000000000007918 */ /* 0x000fe40000000000 */
[----:B------:R-:W-:Y:S05]  /*23e0*/  BRA.DIV UR4, `(.L_x_35) ;  /* 0x0000015604a87947 */ /* 0x000fea000b800000 */
[----:B------:R1:W1:Y:S02]  /*23f0*/  SHFL.IDX PT, R14, R137, RZ, 0x1f ;  /* 0x00001fff890e7589 */ /* 0x00026400000e0000 */
.L_x_297:
[----:B-1----:R-:W-:-:S13]  /*2400*/  ISETP.NE.AND P0, PT, R14, 0x1, PT ;  /* 0x000000010e00780c */ /* 0x002fda0003f05270 */
[----:B------:R-:W-:Y:S05]  /*2410*/  @P0 BRA `(.L_x_36) ;  /* 0x0000000000640947 */ /* 0x000fea0003800000 */
[----:B------:R-:W-:-:S03]  /*2420*/  UMOV UR4, 0xffffffff ;  /* 0xffffffff00047882 */ /* 0x000fc60000000000 */
[----:B------:R-:W-:Y:S05]  /*2430*/  BRA.DIV UR4, `(.L_x_37) ;  /* 0x0000015604bc7947 */ /* 0x000fea000b800000 */
[----:B------:R-:W-:-:S13]  /*2440*/  ELECT P6, URZ, PT ;  /* 0x0000000000ff782f */ /* 0x000fda00038c0000 */
.L_x_300:
[----:B------:R-:W-:Y:S04]  /*2450*/  BSSY.RECONVERGENT B0, `(.L_x_36) ;  /* 0x0000015000007945 */ /* 0x000fe80003800200 */
[----:B------:R-:W-:Y:S05]  /*2460*/  @!P6 BRA `(.L_x_38) ;  /* 0x00000000004ce947 */ /* 0x000fea0003800000 */
[----:B------:R-:W1:Y:S01]  /*2470*/  S2UR UR6, SR_CgaCtaId ;  /* 0x00000000000679c3 */ /* 0x000e620000008800 */
[----:B------:R-:W-:Y:S01]  /*2480*/  UMOV UR7, 0x400 ;  /* 0x0000040000077882 */ /* 0x000fe20000000000 */
[----:B------:R-:W-:Y:S01]  /*2490*/  UMOV UR5, 0x1 ;  /* 0x0000000100057882 */ /* 0x000fe20000000000 */
[----:B------:R-:W-:Y:S01]  /*24a0*/  UMOV UR4, 0xe0 ;  /* 0x000000e000047882 */ /* 0x000fe20000000000 */
[----:B------:R-:W-:-:S04]  /*24b0*/  UIADD3 UR8, UPT, UPT, -UR5, 0x100000, URZ ;  /* 0x0010000005087890 */ /* 0x000fc8000fffe1ff */
[----:B------:R-:W-:Y:S02]  /*24c0*/  USHF.L.U32 UR9, UR8, 0xb, URZ ;  /* 0x0000000b08097899 */ /* 0x000fe400080006ff */
[----:B------:R-:W-:Y:S02]  /*24d0*/  USHF.L.U32 UR8, UR8, 0x1, URZ ;  /* 0x0000000108087899 */ /* 0x000fe400080006ff */
[----:B------:R-:W-:-:S04]  /*24e0*/  UIADD3 UR4, UPT, UPT, -UR4, 0x100000, URZ ;  /* 0x0010000004047890 */ /* 0x000fc8000fffe1ff */
[----:B------:R-:W-:Y:S02]  /*24f0*/  USHF.L.U32 UR5, UR4, 0xb, URZ ;  /* 0x0000000b04057899 */ /* 0x000fe400080006ff */
[----:B------:R-:W-:Y:S02]  /*2500*/  USHF.L.U32 UR4, UR4, 0x1, URZ ;  /* 0x0000000104047899 */ /* 0x000fe400080006ff */
[----:B-1----:R-:W-:Y:S01]  /*2510*/  ULEA UR6, UR6, UR7, 0x18 ;  /* 0x0000000706067291 */ /* 0x002fe2000f8ec0ff */
[----:B------:R-:W1:Y:S11]  /*2520*/  FENCE.VIEW.ASYNC.S ;  /* 0x00000000000073c6 */ /* 0x000e760000000000 */
[----:B-1----:R1:W1:Y:S01]  /*2530*/  SYNCS.EXCH.64 URZ, [UR6+0xf0], UR8 ;  /* 0x0000f00806ff75b2 */ /* 0x0022620008000100 */
[----:B------:R1:W1:Y:S01]  /*2540*/  SYNCS.EXCH.64 URZ, [UR6+0x108], UR4 ;  /* 0x0001080406ff75b2 */ /* 0x0002620008000100 */
[----:B------:R1:W1:Y:S01]  /*2550*/  SYNCS.EXCH.64 URZ, [UR6+0xf8], UR8 ;  /* 0x0000f80806ff75b2 */ /* 0x0002620008000100 */
[----:B------:R1:W1:Y:S01]  /*2560*/  SYNCS.EXCH.64 URZ, [UR6+0x110], UR4 ;  /* 0x0001100406ff75b2 */ /* 0x0002620008000100 */
[----:B------:R1:W1:Y:S01]  /*2570*/  SYNCS.EXCH.64 URZ, [UR6+0x100], UR8 ;  /* 0x0001000806ff75b2 */ /* 0x0002620008000100 */
[----:B------:R1:W1:Y:S01]  /*2580*/  SYNCS.EXCH.64 URZ, [UR6+0x118], UR4 ;  /* 0x0001180406ff75b2 */ /* 0x0002620008000100 */
[----:B------:R-:W-:Y:S01]  /*2590*/  NOP ;  /* 0x0000000000007918 */ /* 0x000fe20000000000 */
.L_x_38:
[----:B-1----:R-:W-:Y:S05]  /*25a0*/  BSYNC.RECONVERGENT B0 ;  /* 0x0000000000007941 */ /* 0x002fea0003800200 */
.L_x_36:
[----:B------:R-:W-:Y:S01]  /*25b0*/  UMOV UR4, 0xffffffff ;  /* 0xffffffff00047882 */ /* 0x000fe20000000000 */
[----:B------:R-:W-:Y:S02]  /*25c0*/  NOP ;  /* 0x0000000000007918 */ /* 0x000fe40000000000 */
[----:B------:R-:W-:Y:S05]  /*25d0*/  BRA.DIV UR4, `(.L_x_39) ;  /* 0x0000015604747947 */ /* 0x000fea000b800000 */
[----:B------:R1:W1:Y:S02]  /*25e0*/  SHFL.IDX PT, R14, R137, RZ, 0x1f ;  /* 0x00001fff890e7589 */ /* 0x00026400000e0000 */
.L_x_303:
[----:B-1----:R-:W-:-:S13]  /*25f0*/  ISETP.NE.AND P0, PT, R14, 0x2, PT ;  /* 0x000000020e00780c */ /* 0x002fda0003f05270 */
[----:B------:R-:W-:Y:S05]  /*2600*/  @P0 BRA `(.L_x_40) ;  /* 0x0000000000540947 */ /* 0x000fea0003800000 */
[----:B------:R-:W-:-:S03]  /*2610*/  UMOV UR4, 0xffffffff ;  /* 0xffffffff00047882 */ /* 0x000fc60000000000 */
[----:B------:R-:W-:Y:S05]  /*2620*/  BRA.DIV UR4, `(.L_x_41) ;  /* 0x0000015604887947 */ /* 0x000fea000b800000 */
[----:B------:R-:W-:-:S13]  /*2630*/  ELECT P6, URZ, PT ;  /* 0x0000000000ff782f */ /* 0x000fda00038c0000 */
.L_x_306:
[----:B------:R-:W-:Y:S01]  /*2640*/  VOTEU.ANY UP0, P6 ;  /* 0x0000000000ff7886 */ /* 0x000fe20003000100 */
[----:B------:R-:W-:Y:S01]  /*2650*/  UMOV UR5, 0x1 ;  /* 0x0000000100057882 */ /* 0x000fe20000000000 */
[----:B------:R-:W-:Y:S01]  /*2660*/  UMOV UR4, 0x100 ;  /* 0x0000010000047882 */ /* 0x000fe20000000000 */
[----:B------:R-:W-:Y:S02]  /*2670*/  VOTEU.ANY UP1, P6 ;  /* 0x0000000000ff7886 */ /* 0x000fe40003020100 */
[----:B------:R-:W1:Y:S01]  /*2680*/  @UP0 S2UR UR6, SR_CgaCtaId ;  /* 0x00000000000609c3 */ /* 0x000e620000008800 */
[----:B------:R-:W-:Y:S01]  /*2690*/  @UP0 UMOV UR7, 0x400 ;  /* 0x0000040000070882 */ /* 0x000fe20000000000 */
[----:B------:R-:W-:-:S04]  /*26a0*/  @UP0 UIADD3 UR8, UPT, UPT, -UR5, 0x100000, URZ ;  /* 0x0010000005080890 */ /* 0x000fc8000fffe1ff */
[----:B------:R-:W-:Y:S02]  /*26b0*/  @UP0 USHF.L.U32 UR9, UR8, 0xb, URZ ;  /* 0x0000000b08090899 */ /* 0x000fe400080006ff */
[----:B------:R-:W-:Y:S02]  /*26c0*/  @UP0 USHF.L.U32 UR8, UR8, 0x1, URZ ;  /* 0x0000000108080899 */ /* 0x000fe400080006ff */
        /* <DEDUP_REMOVED lines=9> */
.L_x_40:
[----:B------:R-:W-:Y:S01]  /*2760*/  ISETP.NE.AND P0, PT, R17, RZ, PT ;  /* 0x000000ff1100720c */ /* 0x000fe20003f05270 */
[----:B-1----:R-:W-:Y:S01]  /*2770*/  UMOV UR4, 0x100 ;  /* 0x0000010000047882 */ /* 0x002fe20000000000 */
[----:B------:R-:W-:Y:S02]  /*2780*/  NOP ;  /* 0x0000000000007918 */ /* 0x000fe40000000000 */
[----:B------:R-:W-:-:S13]  /*2790*/  ISETP.NE.OR P0, PT, RZ, UR37, !P0 ;  /* 0x00000025ff007c0c */ /* 0x000fda000c705670 */
[----:B------:R-:W-:-:S05]  /*27a0*/  VOTEU.ALL UP0, P0 ;  /* 0x0000000000ff7886 */ /* 0x000fca0000000000 */
[----:B------:R-:W1:Y:S01]  /*27b0*/  @!UP0 S2UR UR5, SR_CgaCtaId ;  /* 0x00000000000589c3 */ /* 0x000e620000008800 */
[----:B------:R-:W-:Y:S01]  /*27c0*/  @!UP0 UMOV UR6, 0x400 ;  /* 0x0000040000068882 */ /* 0x000fe20000000000 */
[----:B------:R-:W-:-:S04]  /*27d0*/  @!UP0 UIADD3 UR8, UPT, UPT, -UR4, 0x100000, URZ ;  /* 0x0010000004088890 */ /* 0x000fc8000fffe1ff */
[----:B------:R-:W-:Y:S02]  /*27e0*/  @!UP0 USHF.L.U32 UR9, UR8, 0xb, URZ ;  /* 0x0000000b08098899 */ /* 0x000fe400080006ff */
[----:B------:R-:W-:Y:S02]  /*27f0*/  @!UP0 USHF.L.U32 UR8, UR8, 0x1, URZ ;  /* 0x0000000108088899 */ /* 0x000fe400080006ff */
[----:B-1----:R-:W-:Y:S01]  /*2800*/  @!UP0 ULEA UR5, UR5, UR6, 0x18 ;  /* 0x0000000605058291 */ /* 0x002fe2000f8ec0ff */
[----:B------:R-:W-:Y:S01]  /*2810*/  VOTEU.ALL UP0, P0 ;  /* 0x0000000000ff7886 */ /* 0x000fe20000000000 */
[----:B------:R-:W1:Y:S10]  /*2820*/  FENCE.VIEW.ASYNC.S ;  /* 0x00000000000073c6 */ /* 0x000e740000000000 */
[----:B-1----:R1:W1:Y:S01]  /*2830*/  @!UP0 SYNCS.EXCH.64 URZ, [UR5+0x138], UR8 ;  /* 0x0001380805ff85b2 */ /* 0x0022620008000100 */
[----:B------:R-:W-:-:S09]  /*2840*/  UISETP.GE.AND UP0, UPT, UR42, 0x2, UPT ;  /* 0x000000022a00788c */ /* 0x000fd2000bf06270 */
[----:B------:R-:W-:Y:S05]  /*2850*/  BRA.U !UP0, `(.L_x_42) ;  /* 0x0000000108207547 */ /* 0x000fea000b800000 */
[----:B------:R-:W2:Y:S02]  /*2860*/  LDCU UR4, c[0x0][0x36c] ;  /* 0x00006d80ff0477ac */ /* 0x000ea40008000800 */
[----:B--2---:R-:W-:-:S09]  /*2870*/  UISETP.EQ.U32.AND UP0, UPT, UR4, 0x1, UPT ;  /* 0x000000010400788c */ /* 0x004fd2000bf02070 */
[----:B------:R-:W-:Y:S05]  /*2880*/  BRA.U !UP0, `(.L_x_43) ;  /* 0x00000001080c7547 */ /* 0x000fea000b800000 */
[----:B------:R-:W-:Y:S05]  /*2890*/  WARPSYNC.ALL ;  /* 0x0000000000007948 */ /* 0x000fea0003800000 */
[----:B-1--4-:R-:W-:Y:S01]  /*28a0*/  UCGABAR_ARV ;  /* 0x00000000000079c7 */ /* 0x012fe20008000000 */
[----:B------:R-:W-:Y:S05]  /*28b0*/  BRA `(.L_x_44) ;  /* 0x0000000000107947 */ /* 0x000fea0003800000 */
.L_x_43:
[----:B-1--4-:R-:W-:Y:S05]  /*28c0*/  WARPSYNC.ALL ;  /* 0x0000000000007948 */ /* 0x012fea0003800000 */
[----:B------:R-:W-:Y:S05]  /*28d0*/  BRA `(.L_x_44) ;  /* 0x0000000000087947 */ /* 0x000fea0003800000 */
.L_x_42:
[----:B------:R-:W-:Y:S05]  /*28e0*/  WARPSYNC.ALL ;  /* 0x0000000000007948 */ /* 0x000fea0003800000 */
[----:B-1--4-:R-:W-:Y:S06]  /*28f0*/  BAR.SYNC.DEFER_BLOCKING 0x0 ;  /* 0x0000000000007b1d */ /* 0x012fec0000010000 */
.L_x_44:
[----:B------:R-:W1:Y:S01]  /*2900*/  S2UR UR5, SR_CTAID.Y ;  /* 0x00000000000579c3 */ /* 0x000e620000002600 */
[----:B------:R-:W-:-:S05]  /*2910*/  CS2R.32 R9, SR_CgaSize ;  /* 0x0000000000097805 */ /* 0x000fca0000008a00 */
[----:B------:R-:W-:-:S05]  /*2920*/  IMAD R9, R9, -0xa0, RZ ;  /* 0xffffff6009097824 */ /* 0x000fca00078e02ff */
[----:B------:R-:W-:-:S14]  /*2930*/  R2UR UR4, R9 ;  /* 0x00000000090472ca */ /* 0x000fdc00000e0000 */
[----:B------:R-:W4:Y:S01]  /*2940*/  LDCU UR4, c[0x0][UR4+0x2b4] ;  /* 0x00005680040477ac */ /* 0x000f220008000800 */
[----:B------:R-:W-:Y:S02]  /*2950*/  PRMT R4, RZ, 0x7610, R4 ;  /* 0x00007610ff047816 */ /* 0x000fe40000000004 */
[----:B------:R-:W-:-:S05]  /*2960*/  CS2R.32 R9, SR_CgaSize ;  /* 0x0000000000097805 */ /* 0x000fca0000008a00 */
[----:B------:R-:W-:-:S05]  /*2970*/  IMAD R9, R9, -0xa0, RZ ;  /* 0xffffff6009097824 */ /* 0x000fca00078e02ff */
[----:B------:R-:W-:-:S14]  /*2980*/  R2UR UR6, R9 ;  /* 0x00000000090672ca */ /* 0x000fdc00000e0000 */
[----:B------:R-:W2:Y:S01]  /*2990*/  LDCU UR6, c[0x0][UR6+0x2b0] ;  /* 0x00005600060677ac */ /* 0x000ea20008000800 */
[----:B------:R-:W3:Y:S01]  /*29a0*/  S2UR UR7, SR_CTAID.X ;  /* 0x00000000000779c3 */ /* 0x000ee20000002500 */
[----:B------:R-:W-:-:S05]  /*29b0*/  CS2R.32 R3, SR_CgaSize ;  /* 0x0000000000037805 */ /* 0x000fca0000008a00 */
[----:B------:R-:W-:-:S06]  /*29c0*/  IMAD R3, R3, -0xa0, RZ ;  /* 0xffffff6003037824 */ /* 0x000fcc00078e02ff */
[----:B------:R-:W2:Y:S01]  /*29d0*/  LDC R3, c[0x0][R3+0x2a0] ;  /* 0x0000a80003037b82 */ /* 0x000ea20000000800 */
[----:B-1----:R-:W-:Y:S02]  /*29e0*/  I2FP.F32.U32 R2, UR5 ;  /* 0x0000000500027c45 */ /* 0x002fe40008201000 */
[----:B------:R-:W-:-:S05]  /*29f0*/  CS2R.32 R5, SR_CgaSize ;  /* 0x0000000000057805 */ /* 0x000fca0000008a00 */
[----:B------:R-:W-:-:S06]  /*2a00*/  IMAD R5, R5, -0xa0, RZ ;  /* 0xffffff6005057824 */ /* 0x000fcc00078e02ff */
[----:B------:R-:W1:Y:S01]  /*2a10*/  LDC R5, c[0x0][R5+0x2a4] ;  /* 0x0000a90005057b82 */ /* 0x000e620000000800 */
[----:B----4-:R-:W-:Y:S01]  /*2a20*/  FMUL R2, R2, UR4 ;  /* 0x0000000402027c20 */ /* 0x010fe20008400000 */
[----:B---3--:R-:W-:-:S03]  /*2a30*/  I2FP.F32.U32 R6, UR7 ;  /* 0x0000000700067c45 */ /* 0x008fc60008201000 */
[----:B------:R-:W3:Y:S02]  /*2a40*/  F2I.U32.TRUNC.NTZ R0, R2 ;  /* 0x0000000200007305 */ /* 0x000ee4000020f000 */
[----:B--2---:R-:W-:Y:S01]  /*2a50*/  FMUL R6, R6, UR6 ;  /* 0x0000000606067c20 */ /* 0x004fe20008400000 */
[----:B------:R-:W-:-:S05]  /*2a60*/  ISETP.GT.AND P0, PT, R3, RZ, PT ;  /* 0x000000ff0300720c */ /* 0x000fca0003f04270 */
[----:B------:R-:W2:Y:S01]  /*2a70*/  F2I.U32.TRUNC.NTZ R8, R6 ;  /* 0x0000000600087305 */ /* 0x000ea2000020f000 */
[----:B------:R-:W-:Y:S02]  /*2a80*/  ISETP.EQ.AND P0, PT, RZ, UR37, P0 ;  /* 0x00000025ff007c0c */ /* 0x000fe40008702270 */
[----:B---3--:R-:W-:-:S05]  /*2a90*/  IADD3 R0, PT, PT, -R0, RZ, RZ ;  /* 0x000000ff00007210 */ /* 0x008fca0007ffe1ff */
[----:B-1----:R-:W-:Y:S02]  /*2aa0*/  IMAD R9, R5, R0, UR5 ;  /* 0x0000000505097e24 */ /* 0x002fe4000f8e0200 */
[----:B--2---:R-:W-:-:S04]  /*2ab0*/  IMAD.MOV R8, RZ, RZ, -R8 ;  /* 0x000000ffff087224 */ /* 0x004fc800078e0a08 */
[----:B------:R-:W-:Y:S01]  /*2ac0*/  IMAD R8, R3, R8, UR7 ;  /* 0x0000000703087e24 */ /* 0x000fe2000f8e0208 */
[----:B------:R-:W-:Y:S06]  /*2ad0*/  @!P0 BRA `(.L_x_45) ;  /* 0x0000000400108947 */ /* 0x000fec0003800000 */
[C---:B------:R-:W-:Y:S01]  /*2ae0*/  LOP3.LUT R14, R5.reuse, 0x3, RZ, 0xc0, !PT ;  /* 0x00000003050e7812 */ /* 0x040fe200078ec0ff */
[----:B------:R-:W-:Y:S01]  /*2af0*/  UMOV UR4, URZ ;  /* 0x000000ff00047c82 */ /* 0x000fe20008000000 */
[----:B------:R-:W-:Y:S02]  /*2b00*/  LOP3.LUT R13, R5, 0x7ffffffc, RZ, 0xc0, !PT ;  /* 0x7ffffffc050d7812 */ /* 0x000fe400078ec0ff */
[----:B------:R-:W-:Y:S02]  /*2b10*/  PRMT R4, RZ, 0x7610, R4 ;  /* 0x00007610ff047816 */ /* 0x000fe40000000004 */
.L_x_49:
[----:B------:R-:W-:-:S13]  /*2b20*/  ISETP.GE.AND P0, PT, R5, 0x1, PT ;  /* 0x000000010500780c */ /* 0x000fda0003f06270 */
[----:B------:R-:W-:Y:S05]  /*2b30*/  @!P0 BRA `(.L_x_46) ;  /* 0x0000000000ec8947 */ /* 0x000fea0003800000 */
[----:B------:R-:W-:Y:S01]  /*2b40*/  ISETP.GE.U32.AND P0, PT, R5, 0x4, PT ;  /* 0x000000040500780c */ /* 0x000fe20003f06070 */
[----:B------:R-:W-:Y:S01]  /*2b50*/  IMAD.MOV.U32 R10, RZ, RZ, RZ ;  /* 0x000000ffff0a7224 */ /* 0x000fe200078e00ff */
[----:B------:R-:W-:Y:S02]  /*2b60*/  LOP3.LUT R6, R8, UR4, RZ, 0x3c, !PT ;  /* 0x0000000408067c12 */ /* 0x000fe4000f8e3cff */
[----:B------:R-:W-:-:S09]  /*2b70*/  ISETP.NE.AND P1, PT, R14, RZ, PT ;  /* 0x000000ff0e00720c */ /* 0x000fd20003f25270 */
[----:B------:R-:W-:Y:S05]  /*2b80*/  @!P0 BRA `(.L_x_47) ;  /* 0x0000000000788947 */ /* 0x000fea0003800000 */
[----:B------:R-:W-:Y:S01]  /*2b90*/  HFMA2 R7, -RZ, RZ, 0, 5.9604644775390625e-08 ;  /* 0x00000001ff077431 */ /* 0x000fe200000001ff */
[----:B------:R-:W-:Y:S01]  /*2ba0*/  ISETP.GT.U32.AND P0, PT, R6, 0x1, PT ;  /* 0x000000010600780c */ /* 0x000fe20003f04070 */
[----:B------:R-:W-:-:S12]  /*2bb0*/  IMAD.MOV.U32 R2, RZ, RZ, RZ ;  /* 0x000000ffff027224 */ /* 0x000fd800078e00ff */
.L_x_48:
[C---:B------:R-:W-:Y:S01]  /*2bc0*/  ISETP.NE.AND P3, PT, R2.reuse, R9, PT ;  /* 0x000000090200720c */ /* 0x040fe20003f65270 */
[C---:B------:R-:W-:Y:S02]  /*2bd0*/  IMAD R0, R2.reuse, R3, UR4 ;  /* 0x0000000402007e24 */ /* 0x040fe4000f8e0203 */
[----:B------:R-:W-:Y:S02]  /*2be0*/  VIADD R10, R2, 0x2 ;  /* 0x00000002020a7836 */ /* 0x000fe40000000000 */
[--C-:B------:R-:W-:Y:S01]  /*2bf0*/  IMAD.IADD R16, R0, 0x1, R3.reuse ;  /* 0x0000000100107824 */ /* 0x100fe200078e0203 */
[----:B------:R-:W-:Y:S01]  /*2c00*/  SHF.L.U32 R11, R7, R0, RZ ;  /* 0x00000000070b7219 */ /* 0x000fe200000006ff */
[----:B------:R-:W-:Y:S03]  /*2c10*/  VIADD R12, R2, 0x1 ;  /* 0x00000001020c7836 */ /* 0x000fe60000000000 */
[----:B------:R-:W-:Y:S02]  /*2c20*/  @P0 SEL R11, R11, RZ, !P3 ;  /* 0x000000ff0b0b0207 */ /* 0x000fe40005800000 */
[-C--:B------:R-:W-:Y:S02]  /*2c30*/  ISETP.NE.AND P3, PT, R10, R9.reuse, PT ;  /* 0x000000090a00720c */ /* 0x080fe40003f65270 */
[----:B------:R-:W-:Y:S01]  /*2c40*/  SHF.L.U32 R10, R7, R16, RZ ;  /* 0x00000010070a7219 */ /* 0x000fe200000006ff */
[--C-:B------:R-:W-:Y:S01]  /*2c50*/  IMAD.IADD R16, R16, 0x1, R3.reuse ;  /* 0x0000000110107824 */ /* 0x100fe200078e0203 */
[----:B------:R-:W-:Y:S01]  /*2c60*/  LOP3.LUT R15, R11, R4, RZ, 0xfc, !PT ;  /* 0x000000040b0f7212 */ /* 0x000fe200078efcff */
[----:B------:R-:W-:Y:S01]  /*2c70*/  VIADD R4, R2, 0x3 ;  /* 0x0000000302047836 */ /* 0x000fe20000000000 */
[-C--:B------:R-:W-:Y:S01]  /*2c80*/  ISETP.NE.AND P2, PT, R12, R9.reuse, PT ;  /* 0x000000090c00720c */ /* 0x080fe20003f45270 */
[----:B------:R-:W-:Y:S01]  /*2c90*/  VIADD R2, R2, 0x4 ;  /* 0x0000000402027836 */ /* 0x000fe20000000000 */
[C---:B------:R-:W-:Y:S01]  /*2ca0*/  SHF.L.U32 R11, R7.reuse, R16, RZ ;  /* 0x00000010070b7219 */ /* 0x040fe200000006ff */
[----:B------:R-:W-:Y:S01]  /*2cb0*/  IMAD.IADD R16, R16, 0x1, R3 ;  /* 0x0000000110107824 */ /* 0x000fe200078e0203 */
[----:B------:R-:W-:Y:S02]  /*2cc0*/  @P0 SEL R10, R10, RZ, !P2 ;  /* 0x000000ff0a0a0207 */ /* 0x000fe40005000000 */
[----:B------:R-:W-:Y:S02]  /*2cd0*/  ISETP.NE.AND P2, PT, R4, R9, PT ;  /* 0x000000090400720c */ /* 0x000fe40003f45270 */
[----:B------:R-:W-:Y:S02]  /*2ce0*/  SHF.L.U32 R4, R7, R16, RZ ;  /* 0x0000001007047219 */ /* 0x000fe400000006ff */
[----:B------:R-:W-:Y:S02]  /*2cf0*/  LOP3.LUT R10, R10, R15, RZ, 0xfc, !PT ;  /* 0x0000000f0a0a7212 */ /* 0x000fe400078efcff */
[----:B------:R-:W-:Y:S02]  /*2d00*/  @P0 SEL R4, R4, RZ, !P2 ;  /* 0x000000ff04040207 */ /* 0x000fe40005000000 */
[----:B------:R-:W-:Y:S02]  /*2d10*/  ISETP.NE.AND P2, PT, R2, R13, PT ;  /* 0x0000000d0200720c */ /* 0x000fe40003f45270 */
[----:B------:R-:W-:Y:S04]  /*2d20*/  @P0 SEL R11, R11, RZ, !P3 ;  /* 0x000000ff0b0b0207 */ /* 0x000fe80005800000 */
[----:B------:R-:W-:Y:S01]  /*2d30*/  LOP3.LUT R11, R11, R10, RZ, 0xfc, !PT ;  /* 0x0000000a0b0b7212 */ /* 0x000fe200078efcff */
[----:B------:R-:W-:Y:S03]  /*2d40*/  IMAD.MOV.U32 R10, RZ, RZ, R13 ;  /* 0x000000ffff0a7224 */ /* 0x000fe600078e000d */
[----:B------:R-:W-:Y:S03]  /*2d50*/  LOP3.LUT R4, R4, R11, RZ, 0xfc, !PT ;  /* 0x0000000b04047212 */ /* 0x000fe600078efcff */
[----:B------:R-:W-:Y:S05]  /*2d60*/  @P2 BRA `(.L_x_48) ;  /* 0xfffffffc00942947 */ /* 0x000fea000383ffff */
.L_x_47:
[----:B------:R-:W-:Y:S05]  /*2d70*/  @!P1 BRA `(.L_x_46) ;  /* 0x00000000005c9947 */ /* 0x000fea0003800000 */
[----:B------:R-:W-:Y:S01]  /*2d80*/  ISETP.GT.U32.AND P0, PT, R6, 0x1, PT ;  /* 0x000000010600780c */ /* 0x000fe20003f04070 */
[----:B------:R-:W-:Y:S01]  /*2d90*/  IMAD R2, R3, R10, UR4 ;  /* 0x0000000403027e24 */ /* 0x000fe2000f8e020a */
[----:B------:R-:W-:Y:S01]  /*2da0*/  ISETP.NE.AND P1, PT, R10, R9, PT ;  /* 0x000000090a00720c */ /* 0x000fe20003f25270 */
[----:B------:R-:W-:-:S05]  /*2db0*/  IMAD.MOV.U32 R0, RZ, RZ, 0x1 ;  /* 0x00000001ff007424 */ /* 0x000fca00078e00ff */
[----:B------:R-:W-:-:S05]  /*2dc0*/  SHF.L.U32 R7, R0, R2, RZ ;  /* 0x0000000200077219 */ /* 0x000fca00000006ff */
[----:B------:R-:W-:Y:S02]  /*2dd0*/  @P0 SEL R7, R7, RZ, !P1 ;  /* 0x000000ff07070207 */ /* 0x000fe40004800000 */
[----:B------:R-:W-:Y:S02]  /*2de0*/  ISETP.NE.AND P1, PT, R14, 0x1, PT ;  /* 0x000000010e00780c */ /* 0x000fe40003f25270 */
[----:B------:R-:W-:-:S11]  /*2df0*/  LOP3.LUT R4, R7, R4, RZ, 0xfc, !PT ;  /* 0x0000000407047212 */ /* 0x000fd600078efcff */
[----:B------:R-:W-:Y:S05]  /*2e00*/  @!P1 BRA `(.L_x_46) ;  /* 0x0000000000389947 */ /* 0x000fea0003800000 */
[----:B------:R-:W-:Y:S02]  /*2e10*/  VIADD R6, R10, 0x1 ;  /* 0x000000010a067836 */ /* 0x000fe40000000000 */
[----:B------:R-:W-:-:S03]  /*2e20*/  IMAD.IADD R2, R2, 0x1, R3 ;  /* 0x0000000102027824 */ /* 0x000fc600078e0203 */
[----:B------:R-:W-:Y:S02]  /*2e30*/  ISETP.NE.AND P1, PT, R6, R9, PT ;  /* 0x000000090600720c */ /* 0x000fe40003f25270 */
[----:B------:R-:W-:-:S04]  /*2e40*/  SHF.L.U32 R7, R0, R2, RZ ;  /* 0x0000000200077219 */ /* 0x000fc800000006ff */
        /* <DEDUP_REMOVED lines=8> */
[----:B------:R-:W-:-:S04]  /*2ed0*/  @P0 SEL R7, R7, RZ, !P1 ;  /* 0x000000ff07070207 */ /* 0x000fc80004800000 */
[----:B------:R-:W-:-:S07]  /*2ee0*/  LOP3.LUT R4, R7, R4, RZ, 0xfc, !PT ;  /* 0x0000000407047212 */ /* 0x000fce00078efcff */
.L_x_46:
[----:B------:R-:W-:-:S06]  /*2ef0*/  UIADD3 UR4, UPT, UPT, UR4, 0x1, URZ ;  /* 0x0000000104047890 */ /* 0x000fcc000fffe0ff */
[----:B------:R-:W-:-:S13]  /*2f00*/  ISETP.NE.AND P0, PT, R3, UR4, PT ;  /* 0x0000000403007c0c */ /* 0x000fda000bf05270 */
[----:B------:R-:W-:Y:S05]  /*2f10*/  @P0 BRA `(.L_x_49) ;  /* 0xfffffffc00000947 */ /* 0x000fea000383ffff */
.L_x_45:
[----:B------:R-:W1:Y:S01]  /*2f20*/  S2UR UR5, SR_CTAID.Y ;  /* 0x00000000000579c3 */ /* 0x000e620000002600 */
[----:B------:R-:W-:-:S05]  /*2f30*/  CS2R.32 R11, SR_CgaSize ;  /* 0x00000000000b7805 */ /* 0x000fca0000008a00 */
[----:B------:R-:W-:-:S05]  /*2f40*/  IMAD R11, R11, -0xa0, RZ ;  /* 0xffffff600b0b7824 */ /* 0x000fca00078e02ff */
[----:B------:R-:W-:-:S14]  /*2f50*/  R2UR UR4, R11 ;  /* 0x000000000b0472ca */ /* 0x000fdc00000e0000 */
[----:B------:R-:W2:Y:S01]  /*2f60*/  LDCU UR4, c[0x0][UR4+0x2b4] ;  /* 0x00005680040477ac */ /* 0x000ea20008000800 */
[----:B------:R-:W-:Y:S02]  /*2f70*/  ISETP.GT.AND P0, PT, R3, RZ, PT ;  /* 0x000000ff0300720c */ /* 0x000fe40003f04270 */
[----:B------:R-:W-:Y:S02]  /*2f80*/  PRMT R6, RZ, 0x7610, R6 ;  /* 0x00007610ff067816 */ /* 0x000fe40000000006 */
[----:B------:R-:W-:-:S05]  /*2f90*/  CS2R.32 R11, SR_CgaSize ;  /* 0x00000000000b7805 */ /* 0x000fca0000008a00 */
[----:B------:R-:W-:-:S05]  /*2fa0*/  IMAD R11, R11, -0xa0, RZ ;  /* 0xffffff600b0b7824 */ /* 0x000fca00078e02ff */
[----:B------:R-:W-:-:S14]  /*2fb0*/  R2UR UR6, R11 ;  /* 0x000000000b0672ca */ /* 0x000fdc00000e0000 */
[----:B------:R-:W3:Y:S01]  /*2fc0*/  LDCU UR6, c[0x0][UR6+0x2b0] ;  /* 0x00005600060677ac */ /* 0x000ee20008000800 */
[----:B------:R-:W-:Y:S01]  /*2fd0*/  ISETP.EQ.AND P0, PT, RZ, UR37, P0 ;  /* 0x00000025ff007c0c */ /* 0x000fe20008702270 */
[----:B------:R-:W4:Y:S01]  /*2fe0*/  S2UR UR7, SR_CTAID.X ;  /* 0x00000000000779c3 */ /* 0x000f220000002500 */
[----:B------:R-:W-:-:S05]  /*2ff0*/  CS2R.32 R5, SR_CgaSize ;  /* 0x0000000000057805 */ /* 0x000fca0000008a00 */
[----:B------:R-:W-:-:S06]  /*3000*/  IMAD R5, R5, -0xa0, RZ ;  /* 0xffffff6005057824 */ /* 0x000fcc00078e02ff */
[----:B------:R-:W3:Y:S01]  /*3010*/  LDC R5, c[0x0][R5+0x2a0] ;  /* 0x0000a80005057b82 */ /* 0x000ee20000000800 */
[----:B-1----:R-:W-:Y:S02]  /*3020*/  I2FP.F32.U32 R2, UR5 ;  /* 0x0000000500027c45 */ /* 0x002fe40008201000 */
[----:B------:R-:W-:-:S05]  /*3030*/  CS2R.32 R7, SR_CgaSize ;  /* 0x0000000000077805 */ /* 0x000fca0000008a00 */
[----:B------:R-:W-:-:S06]  /*3040*/  IMAD R7, R7, -0xa0, RZ ;  /* 0xffffff6007077824 */ /* 0x000fcc00078e02ff */
[----:B------:R-:W1:Y:S01]  /*3050*/  LDC R7, c[0x0][R7+0x2a4] ;  /* 0x0000a90007077b82 */ /* 0x000e620000000800 */
[----:B--2---:R-:W-:Y:S01]  /*3060*/  FMUL R2, R2, UR4 ;  /* 0x0000000402027c20 */ /* 0x004fe20008400000 */
[----:B----4-:R-:W-:-:S03]  /*3070*/  I2FP.F32.U32 R8, UR7 ;  /* 0x0000000700087c45 */ /* 0x010fc60008201000 */
[----:B------:R-:W2:Y:S02]  /*3080*/  F2I.U32.TRUNC.NTZ R0, R2 ;  /* 0x0000000200007305 */ /* 0x000ea4000020f000 */
[----:B---3--:R-:W-:-:S06]  /*3090*/  FMUL R8, R8, UR6 ;  /* 0x0000000608087c20 */ /* 0x008fcc0008400000 */
[----:B------:R-:W3:Y:S01]  /*30a0*/  F2I.U32.TRUNC.NTZ R10, R8 ;  /* 0x00000008000a7305 */ /* 0x000ee2000020f000 */
[----:B--2---:R-:W-:-:S05]  /*30b0*/  IADD3 R0, PT, PT, -R0, RZ, RZ ;  /* 0x000000ff00007210 */ /* 0x004fca0007ffe1ff */
[----:B-1----:R-:W-:Y:S02]  /*30c0*/  IMAD R11, R7, R0, UR5 ;  /* 0x00000005070b7e24 */ /* 0x002fe4000f8e0200 */
[----:B---3--:R-:W-:-:S04]  /*30d0*/  IMAD.MOV R10, RZ, RZ, -R10 ;  /* 0x000000ffff0a7224 */ /* 0x008fc800078e0a0a */
[----:B------:R-:W-:Y:S01]  /*30e0*/  IMAD R10, R5, R10, UR7 ;  /* 0x00000007050a7e24 */ /* 0x000fe2000f8e020a */
[----:B------:R-:W-:Y:S06]  /*30f0*/  @!P0 BRA `(.L_x_50) ;  /* 0x0000000400108947 */ /* 0x000fec0003800000 */
[C---:B------:R-:W-:Y:S01]  /*3100*/  LOP3.LUT R8, R7.reuse, 0x3, RZ, 0xc0, !PT ;  /* 0x0000000307087812 */ /* 0x040fe200078ec0ff */
[----:B------:R-:W-:Y:S01]  /*3110*/  UMOV UR4, URZ ;  /* 0x000000ff00047c82 */ /* 0x000fe20008000000 */
[----:B------:R-:W-:Y:S02]  /*3120*/  LOP3.LUT R9, R7, 0x7ffffffc, RZ, 0xc0, !PT ;  /* 0x7ffffffc07097812 */ /* 0x000fe400078ec0ff */
[----:B------:R-:W-:Y:S02]  /*3130*/  PRMT R6, RZ, 0x7610, R6 ;  /* 0x00007610ff067816 */ /* 0x000fe40000000006 */
.L_x_54:
        /* <DEDUP_REMOVED lines=10> */
.L_x_53:
        /* <DEDUP_REMOVED lines=27> */
.L_x_52:
        /* <DEDUP_REMOVED lines=24> */
.L_x_51:
[----:B------:R-:W-:-:S06]  /*3510*/  UIADD3 UR4, UPT, UPT, UR4, 0x1, URZ ;  /* 0x0000000104047890 */ /* 0x000fcc000fffe0ff */
[----:B------:R-:W-:-:S13]  /*3520*/  ISETP.NE.AND P0, PT, R5, UR4, PT ;  /* 0x0000000405007c0c */ /* 0x000fda000bf05270 */
[----:B------:R-:W-:Y:S05]  /*3530*/  @P0 BRA `(.L_x_54) ;  /* 0xfffffffc00000947 */ /* 0x000fea000383ffff */
.L_x_50:
[----:B------:R-:W1:Y:S01]  /*3540*/  LDC.64 R8, c[0x0][0xd68] ;  /* 0x00035a00ff087b82 */ /* 0x000e620000000a00 */
[----:B------:R-:W2:Y:S01]  /*3550*/  LDCU UR24, c[0x0][0xd84] ;  /* 0x0001b080ff1877ac */ /* 0x000ea20008000800 */
[----:B------:R-:W2:Y:S01]  /*3560*/  LDCU UR4, c[0x0][0xd54] ;  /* 0x0001aa80ff0477ac */ /* 0x000ea20008000800 */
[----:B------:R-:W3:Y:S01]  /*3570*/  LDCU UR23, c[0x0][0xd88] ;  /* 0x0001b100ff1777ac */ /* 0x000ee20008000800 */
[----:B------:R-:W4:Y:S01]  /*3580*/  LDCU.64 UR18, c[0x0][0xd18] ;  /* 0x0001a300ff1277ac */ /* 0x000f220008000a00 */
[----:B------:R-:W4:Y:S01]  /*3590*/  LDCU.128 UR8, c[0x0][0xd20] ;  /* 0x0001a400ff0877ac */ /* 0x000f220008000c00 */
[----:B------:R-:W4:Y:S01]  /*35a0*/  LDCU.64 UR14, c[0x0][0xd40] ;  /* 0x0001a800ff0e77ac */ /* 0x000f220008000a00 */
[----:B-1----:R-:W4:Y:S01]  /*35b0*/  LDG.E R5, desc[UR40][R8.64] ;  /* 0x0000002808057981 */ /* 0x002f22000c1e1900 */
[----:B------:R-:W1:Y:S03]  /*35c0*/  LDCU UR25, c[0x0][0xd60] ;  /* 0x0001ac00ff1977ac */ /* 0x000e660008000800 */
[----:B------:R1:W4:Y:S01]  /*35d0*/  LDG.E R3, desc[UR40][R8.64+0x4] ;  /* 0x0000042808037981 */ /* 0x000322000c1e1900 */
[----:B--2---:R-:W-:Y:S01]  /*35e0*/  USHF.L.U32 UR24, UR24, UR4, URZ ;  /* 0x0000000418187299 */ /* 0x004fe200080006ff */
[----:B------:R-:W-:Y:S01]  /*35f0*/  LOP3.LUT R0, R136, 0x1f, RZ, 0xc0, !PT ;  /* 0x0000001f88007812 */ /* 0x000fe200078ec0ff */
[----:B---3--:R-:W-:Y:S01]  /*3600*/  USHF.L.U32 UR23, UR23, UR4, URZ ;  /* 0x0000000417177299 */ /* 0x008fe200080006ff */
[----:B------:R-:W-:Y:S01]  /*3610*/  CS2R R10, SRZ ;  /* 0x00000000000a7805 */ /* 0x000fe2000001ff00 */
[----:B------:R-:W2:Y:S01]  /*3620*/  LDCU.128 UR4, c[0x0][0xd30] ;  /* 0x0001a600ff0477ac */ /* 0x000ea20008000c00 */
[----:B----4-:R-:W-:Y:S01]  /*3630*/  UISETP.NE.U32.AND UP3, UPT, UR8, URZ, UPT ;  /* 0x000000ff0800728c */ /* 0x010fe2000bf65070 */
[----:B------:R-:W-:-:S05]  /*3640*/  CS2R.32 R21, SR_CgaSize ;  /* 0x0000000000157805 */ /* 0x000fca0000008a00 */
[----:B------:R-:W-:-:S05]  /*3650*/  IMAD R21, R21, -0xa0, RZ ;  /* 0xffffff6015157824 */ /* 0x000fca00078e02ff */
[----:B------:R-:W-:-:S14]  /*3660*/  R2UR UR13, R21 ;  /* 0x00000000150d72ca */ /* 0x000fdc00000e0000 */
[----:B------:R-:W3:Y:S01]  /*3670*/  LDCU UR13, c[0x0][UR13+0x2b0] ;  /* 0x000056000d0d77ac */ /* 0x000ee20008000800 */
[----:B------:R-:W-:-:S05]  /*3680*/  CS2R.32 R21, SR_CgaSize ;  /* 0x0000000000157805 */ /* 0x000fca0000008a00 */
[----:B------:R-:W-:-:S05]  /*3690*/  IMAD R21, R21, -0xa0, RZ ;  /* 0xffffff6015157824 */ /* 0x000fca00078e02ff */
[----:B------:R-:W-:-:S14]  /*36a0*/  R2UR UR21, R21 ;  /* 0x00000000151572ca */ /* 0x000fdc00000e0000 */
[----:B------:R-:W4:Y:S01]  /*36b0*/  LDCU UR21, c[0x0][UR21+0x2b4] ;  /* 0x00005680151577ac */ /* 0x000f220008000800 */
[----:B-1----:R-:W-:Y:S01]  /*36c0*/  ISETP.GE.AND P0, PT, R0, UR25, PT ;  /* 0x0000001900007c0c */ /* 0x002fe2000bf06270 */
[----:B------:R-:W-:Y:S02]  /*36d0*/  IMAD.U32 R9, RZ, RZ, UR24 ;  /* 0x00000018ff097e24 */ /* 0x000fe4000f8e00ff */
[----:B------:R-:W-:Y:S01]  /*36e0*/  IMAD.U32 R8, RZ, RZ, UR23 ;  /* 0x00000017ff087e24 */ /* 0x000fe2000f8e00ff */
[----:B------:R-:W-:-:S09]  /*36f0*/  UISETP.NE.AND.EX UP3, UPT, UR9, URZ, UPT, UP3 ;  /* 0x000000ff0900728c */ /* 0x000fd2000bf65330 */
[----:B------:R-:W1:Y:S01]  /*3700*/  @!P0 LDC.64 R12, c[0x0][0xd68] ;  /* 0x00035a00ff0c8b82 */ /* 0x000e620000000a00 */
[----:B------:R-:W-:-:S04]  /*3710*/  IABS R2, R9 ;  /* 0x0000000900027213 */ /* 0x000fc80000000000 */
[----:B------:R-:W-:Y:S02]  /*3720*/  R2UR UR30, R2 ;  /* 0x00000000021e72ca */ /* 0x000fe400000e0000 */
[----:B------:R-:W-:-:S04]  /*3730*/  IABS R2, R8 ;  /* 0x0000000800027213 */ /* 0x000fc80000000000 */
[----:B------:R-:W-:-:S07]  /*3740*/  R2UR UR29, R2 ;  /* 0x00000000021d72ca */ /* 0x000fce00000e0000 */
[----:B------:R-:W3:Y:S01]  /*3750*/  I2F.RP R2, UR30 ;  /* 0x0000001e00027d06 */ /* 0x000ee20008209400 */
[----:B--2---:R-:W-:Y:S01]  /*3760*/  UISETP.NE.U32.AND UP2, UPT, UR6, URZ, UPT ;  /* 0x000000ff0600728c */ /* 0x004fe2000bf45070 */
[----:B------:R-:W-:Y:S01]  /*3770*/  UMOV UR55, URZ ;  /* 0x000000ff00377c82 */ /* 0x000fe20008000000 */
[----:B-1----:R-:W-:-:S05]  /*3780*/  @!P0 IMAD.WIDE.U32 R12, R0, 0xc, R12 ;  /* 0x0000000c000c8825 */ /* 0x002fca00078e000c */
[----:B---3--:R-:W1:Y:S01]  /*3790*/  MUFU.RCP R2, R2 ;  /* 0x0000000200027308 */ /* 0x008e620000001000 */
[----:B------:R-:W-:Y:S01]  /*37a0*/  UISETP.NE.AND.EX UP2, UPT, UR7, URZ, UPT, UP2 ;  /* 0x000000ff0700728c */ /* 0x000fe2000bf45320 */
[----:B------:R-:W5:Y:S04]  /*37b0*/  @!P0 LDG.E R10, desc[UR40][R12.64] ;  /* 0x000000280c0a8981 */ /* 0x000f68000c1e1900 */
[----:B------:R2:W5:Y:S01]  /*37c0*/  @!P0 LDG.E R11, desc[UR40][R12.64+0x4] ;  /* 0x000004280c0b8981 */ /* 0x000562000c1e1900 */
[----:B------:R-:W-:Y:S01]  /*37d0*/  PLOP3.LUT P0, PT, PT, PT, PT, 0x80, 0x8 ;  /* 0x000000000008781c */ /* 0x000fe20003f0f070 */
[----:B------:R-:W-:Y:S02]  /*37e0*/  IMAD.MOV.U32 R21, RZ, RZ, RZ ;  /* 0x000000ffff157224 */ /* 0x000fe400078e00ff */
[----:B-1----:R-:W-:-:S06]  /*37f0*/  VIADD R2, R2, 0xffffffe ;  /* 0x0ffffffe02027836 */ /* 0x002fcc0000000000 */
[----:B------:R-:W-:Y:S01]  /*3800*/  F2I.FTZ.U32.TRUNC.NTZ R2, R2 ;  /* 0x0000000200027305 */ /* 0x000fe2000021f000 */
[----:B--2---:R-:W-:Y:S01]  /*3810*/  IMAD.MOV.U32 R12, RZ, RZ, -0x1 ;  /* 0xffffffffff0c7424 */ /* 0x004fe200078e00ff */
[----:B------:R-:W-:Y:S02]  /*3820*/  R2UR UR12, R5 ;  /* 0x00000000050c72ca */ /* 0x000fe400000e0000 */
[----:B------:R-:W-:-:S04]  /*3830*/  R2UR UR17, R3 ;  /* 0x00000000031172ca */ /* 0x000fc800000e0000 */
[----:B------:R-:W1:Y:S07]  /*3840*/  I2F.RP R3, UR29 ;  /* 0x0000001d00037d06 */ /* 0x000e6e0008209400 */
[----:B------:R-:W-:-:S04]  /*3850*/  UIADD3 UR16, UP1, UPT, UR12, UR18, URZ ;  /* 0x000000120c107290 */ /* 0x000fc8000ff3e0ff */
[----:B------:R-:W-:Y:S02]  /*3860*/  ULEA.HI.X.SX32 UR12, UR12, UR19, 0x1, UP1 ;  /* 0x000000130c0c7291 */ /* 0x000fe400088f0eff */
[----:B------:R-:W-:Y:S02]  /*3870*/  UIADD3 UR16, UP1, UPT, UR16, -0x1, URZ ;  /* 0xffffffff10107890 */ /* 0x000fe4000ff3e0ff */
[----:B------:R-:W-:Y:S01]  /*3880*/  UIADD3 UR20, UP0, UPT, UR17, UR4, URZ ;  /* 0x0000000411147290 */ /* 0x000fe2000ff1e0ff */
[----:B-1----:R-:W1:Y:S01]  /*3890*/  MUFU.RCP R3, R3 ;  /* 0x0000000300037308 */ /* 0x002e620000001000 */
[----:B------:R-:W-:Y:S02]  /*38a0*/  UIADD3.X UR12, UPT, UPT, UR12, -0x1, URZ, UP1, !UPT ;  /* 0xffffffff0c0c7890 */ /* 0x000fe40008ffe4ff */
[----:B------:R-:W-:Y:S02]  /*38b0*/  UIADD3 UR48, UP1, UPT, UR16, UR11, URZ ;  /* 0x0000000b10307290 */ /* 0x000fe4000ff3e0ff */
[----:B------:R-:W-:-:S02]  /*38c0*/  ULEA.HI.X.SX32 UR17, UR17, UR5, 0x1, UP0 ;  /* 0x0000000511117291 */ /* 0x000fc400080f0eff */
[----:B------:R-:W-:Y:S02]  /*38d0*/  UIADD3 UR20, UP0, UPT, UR20, -0x1, URZ ;  /* 0xffffffff14147890 */ /* 0x000fe4000ff1e0ff */
[----:B------:R-:W-:Y:S02]  /*38e0*/  UIADD3.X UR26, UPT, UPT, URZ, UR12, URZ, UP1, !UPT ;  /* 0x0000000cff1a7290 */ /* 0x000fe40008ffe4ff */
[----:B------:R-:W-:Y:S02]  /*38f0*/  UIADD3.X UR17, UPT, UPT, UR17, -0x1, URZ, UP0, !UPT ;  /* 0xffffffff11117890 */ /* 0x000fe400087fe4ff */
[----:B------:R-:W-:Y:S02]  /*3900*/  UIADD3 UR32, UP0, UPT, UR20, UR15, URZ ;  /* 0x0000000f14207290 */ /* 0x000fe4000ff1e0ff */
[----:B------:R-:W-:Y:S02]  /*3910*/  UIMAD.WIDE.U32 UR34, UR26, UR8, URZ ;  /* 0x000000081a2272a5 */ /* 0x000fe4000f8e00ff */
[----:B------:R-:W-:Y:S01]  /*3920*/  UIMAD.WIDE.U32 UR50, UR48, UR8, URZ ;  /* 0x00000008303272a5 */ /* 0x000fe2000f8e00ff */
[----:B-1----:R-:W-:Y:S01]  /*3930*/  VIADD R3, R3, 0xffffffe ;  /* 0x0ffffffe03037836 */ /* 0x002fe20000000000 */
[----:B------:R-:W-:-:S02]  /*3940*/  UIADD3.X UR22, UPT, UPT, URZ, UR17, URZ, UP0, !UPT ;  /* 0x00000011ff167290 */ /* 0x000fc400087fe4ff */
[----:B------:R-:W-:Y:S02]  /*3950*/  UIMAD.WIDE.U32 UR48, UP0, UR48, UR9, UR34 ;  /* 0x00000009303072a5 */ /* 0x000fe4000f800022 */
[----:B------:R-:W-:Y:S01]  /*3960*/  UIMAD.WIDE.U32 UR52, UR22, UR6, URZ ;  /* 0x00000006163472a5 */ /* 0x000fe2000f8e00ff */
[----:B------:R-:W1:Y:S01]  /*3970*/  F2I.FTZ.U32.TRUNC.NTZ R3, R3 ;  /* 0x0000000300037305 */ /* 0x000e62000021f000 */
[----:B------:R-:W-:Y:S02]  /*3980*/  UIADD3.X UR47, UPT, UPT, URZ, URZ, URZ, UP0, !UPT ;  /* 0x000000ffff2f7290 */ /* 0x000fe400087fe4ff */
[----:B------:R-:W-:Y:S01]  /*3990*/  UIADD3 URZ, UP1, UPT, UR51, UR48, URZ ;  /* 0x0000003033ff7290 */ /* 0x000fe2000ff3e0ff */
[----:B------:R-:W-:Y:S01]  /*39a0*/  S2UR UR51, SR_CTAID.X ;  /* 0x00000000003379c3 */ /* 0x000fe20000002500 */
[----:B------:R-:W-:Y:S01]  /*39b0*/  UMOV UR46, UR49 ;  /* 0x00000031002e7c82 */ /* 0x000fe20008000000 */
[----:B------:R-:W-:Y:S02]  /*39c0*/  UIMAD.WIDE.U32 UR34, UR32, UR6, URZ ;  /* 0x00000006202272a5 */ /* 0x000fe4000f8e00ff */
[----:B------:R-:W-:-:S02]  /*39d0*/  UIMAD.WIDE.U32.X UR46, UR26, UR9, UR46, UP1 ;  /* 0x000000091a2e72a5 */ /* 0x000fc400088e042e */
[----:B------:R-:W-:Y:S02]  /*39e0*/  UIMAD.WIDE.U32 UR32, UP0, UR32, UR7, UR52 ;  /* 0x00000007202072a5 */ /* 0x000fe4000f800034 */
[----:B------:R-:W-:Y:S01]  /*39f0*/  USEL UR16, UR16, UR46, !UP3 ;  /* 0x0000002e10107287 */ /* 0x000fe2000d800000 */
[----:B------:R-:W2:Y:S01]  /*3a00*/  S2UR UR49, SR_CTAID.Y ;  /* 0x00000000003179c3 */ /* 0x000ea20000002600 */
[----:B------:R-:W-:Y:S02]  /*3a10*/  USEL UR12, UR12, UR47, !UP3 ;  /* 0x0000002f0c0c7287 */ /* 0x000fe4000d800000 */
[----:B------:R-:W-:Y:S02]  /*3a20*/  UIADD3.X UR27, UPT, UPT, URZ, URZ, URZ, UP0, !UPT ;  /* 0x000000ffff1b7290 */ /* 0x000fe400087fe4ff */
[----:B------:R-:W-:Y:S01]  /*3a30*/  UIADD3 URZ, UP0, UPT, UR35, UR32, URZ ;  /* 0x0000002023ff7290 */ /* 0x000fe2000ff1e0ff */
[----:B------:R-:W-:Y:S01]  /*3a40*/  R2UR UR35, R2 ;  /* 0x00000000022372ca */ /* 0x000fe200000e0000 */
[----:B------:R-:W-:Y:S01]  /*3a50*/  USHF.R.U64 UR12, UR16, UR10, UR12 ;  /* 0x0000000a100c7299 */ /* 0x000fe2000800120c */
[----:B------:R-:W-:Y:S01]  /*3a60*/  IABS R2, R9 ;  /* 0x0000000900027213 */ /* 0x000fe20000000000 */
[----:B------:R-:W-:Y:S01]  /*3a70*/  UMOV UR26, UR33 ;  /* 0x00000021001a7c82 */ /* 0x000fe20008000000 */
[----:B-1----:R-:W-:Y:S01]  /*3a80*/  R2UR UR33, R3 ;  /* 0x00000000032172ca */ /* 0x002fe200000e0000 */
[----:B------:R-:W-:-:S02]  /*3a90*/  UIMAD.WIDE.U32.X UR26, UR22, UR7, UR26, UP0 ;  /* 0x00000007161a72a5 */ /* 0x000fc400080e041a */
[----:B------:R-:W-:Y:S01]  /*3aa0*/  UIADD3 UR48, UPT, UPT, UR24, -0x1, UR12 ;  /* 0xffffffff18307890 */ /* 0x000fe2000fffe00c */
[----:B------:R-:W-:Y:S01]  /*3ab0*/  IMAD.MOV R2, RZ, RZ, -R2 ;  /* 0x000000ffff027224 */ /* 0x000fe200078e0a02 */
[----:B------:R-:W-:Y:S02]  /*3ac0*/  USEL UR46, UR20, UR26, !UP2 ;  /* 0x0000001a142e7287 */ /* 0x000fe4000d000000 */
[----:B------:R-:W-:Y:S02]  /*3ad0*/  USEL UR17, UR17, UR27, !UP2 ;  /* 0x0000001b11117287 */ /* 0x000fe4000d000000 */
[----:B------:R-:W-:Y:S01]  /*3ae0*/  IMAD.U32 R5, RZ, RZ, UR48 ;  /* 0x00000030ff057e24 */ /* 0x000fe2000f8e00ff */
[----:B------:R-:W-:Y:S01]  /*3af0*/  UIADD3 UR52, UPT, UPT, URZ, -UR35, URZ ;  /* 0x80000023ff347290 */ /* 0x000fe2000fffe0ff */
[----:B------:R-:W-:Y:S01]  /*3b00*/  R2UR UR47, R2 ;  /* 0x00000000022f72ca */ /* 0x000fe200000e0000 */
[----:B------:R-:W-:Y:S01]  /*3b10*/  USHF.R.U64 UR46, UR46, UR14, UR17 ;  /* 0x0000000e2e2e7299 */ /* 0x000fe20008001211 */
[----:B------:R-:W-:Y:S01]  /*3b20*/  IABS R2, R8 ;  /* 0x0000000800027213 */ /* 0x000fe20000000000 */
[----:B------:R-:W-:Y:S01]  /*3b30*/  UIMAD UR52, UR52, UR30, URZ ;  /* 0x0000001e343472a4 */ /* 0x000fe2000f8e02ff */
[----:B------:R-:W-:Y:S01]  /*3b40*/  IABS R3, R5 ;  /* 0x0000000500037213 */ /* 0x000fe20000000000 */
[----:B------:R-:W-:Y:S01]  /*3b50*/  UIADD3 UR46, UPT, UPT, UR23, -0x1, UR46 ;  /* 0xffffffff172e7890 */ /* 0x000fe2000fffe02e */
[----:B------:R-:W-:-:S02]  /*3b60*/  UMOV UR34, URZ ;  /* 0x000000ff00227c82 */ /* 0x000fc40008000000 */
[----:B------:R-:W-:Y:S01]  /*3b70*/  R2UR UR27, R3 ;  /* 0x00000000031b72ca */ /* 0x000fe200000e0000 */
[----:B------:R-:W-:Y:S01]  /*3b80*/  UIMAD.WIDE.U32 UR52, UR35, UR52, UR34 ;  /* 0x00000034233472a5 */ /* 0x000fe2000f8e0022 */
[----:B------:R-:W-:Y:S01]  /*3b90*/  IMAD.MOV R2, RZ, RZ, -R2 ;  /* 0x000000ffff027224 */ /* 0x000fe200078e0a02 */
[----:B------:R-:W-:Y:S01]  /*3ba0*/  UIADD3 UR26, UPT, UPT, URZ, -UR33, URZ ;  /* 0x80000021ff1a7290 */ /* 0x000fe2000fffe0ff */
[----:B------:R-:W-:Y:S01]  /*3bb0*/  IMAD.U32 R5, RZ, RZ, UR46 ;  /* 0x0000002eff057e24 */ /* 0x000fe2000f8e00ff */
[----:B------:R-:W-:Y:S01]  /*3bc0*/  UMOV UR32, URZ ;  /* 0x000000ff00207c82 */ /* 0x000fe20008000000 */
[----:B------:R-:W1:Y:S01]  /*3bd0*/  LDCU UR17, c[0x0][0xd58] ;  /* 0x0001ab00ff1177ac */ /* 0x000e620008000800 */
[----:B------:R-:W-:Y:S02]  /*3be0*/  R2UR UR28, R2 ;  /* 0x00000000021c72ca */ /* 0x000fe400000e0000 */
[----:B------:R-:W-:Y:S01]  /*3bf0*/  IABS R5, R5 ;  /* 0x0000000500057213 */ /* 0x000fe20000000000 */
[----:B------:R-:W-:Y:S01]  /*3c00*/  UMOV UR31, UR53 ;  /* 0x00000035001f7c82 */ /* 0x000fe20008000000 */
[----:B------:R-:W-:Y:S01]  /*3c10*/  UIMAD UR26, UR26, UR29, URZ ;  /* 0x0000001d1a1a72a4 */ /* 0x000fe2000f8e02ff */
[----:B--2---:R-:W-:Y:S01]  /*3c20*/  I2FP.F32.U32 R3, UR49 ;  /* 0x0000003100037c45 */ /* 0x004fe20008201000 */
[----:B------:R-:W-:Y:S01]  /*3c30*/  UIMAD.WIDE.U32 UR52, UR31, UR27, URZ ;  /* 0x0000001b1f3472a5 */ /* 0x000fe2000f8e00ff */
[----:B------:R-:W-:Y:S01]  /*3c40*/  R2UR UR20, R5 ;  /* 0x00000000051472ca */ /* 0x000fe200000e0000 */
[----:B------:R-:W-:Y:S01]  /*3c50*/  UIMAD.WIDE.U32 UR32, UR33, UR26, UR32 ;  /* 0x0000001a212072a5 */ /* 0x000fe2000f8e0020 */
[----:B------:R-:W-:Y:S01]  /*3c60*/  I2FP.F32.U32 R2, UR51 ;  /* 0x0000003300027c45 */ /* 0x000fe20008201000 */
[----:B----4-:R-:W-:Y:S01]  /*3c70*/  FMUL R3, R3, UR21 ;  /* 0x0000001503037c20 */ /* 0x010fe20008400000 */
[----:B------:R-:W-:-:S05]  /*3c80*/  CS2R.32 R17, SR_CgaSize ;  /* 0x0000000000117805 */ /* 0x000fca0000008a00 */
[----:B------:R-:W-:-:S05]  /*3c90*/  IMAD R17, R17, -0xa0, RZ ;  /* 0xffffff6011117824 */ /* 0x000fca00078e02ff */
[----:B------:R-:W-:-:S14]  /*3ca0*/  R2UR UR22, R17 ;  /* 0x00000000111672ca */ /* 0x000fdc00000e0000 */
[----:B------:R-:W2:Y:S01]  /*3cb0*/  LDCU UR22, c[0x0][UR22+0x2a4] ;  /* 0x00005480161677ac */ /* 0x000ea20008000800 */
[----:B------:R-:W-:Y:S01]  /*3cc0*/  FMUL R2, R2, UR13 ;  /* 0x0000000d02027c20 */ /* 0x000fe20008400000 */
[----:B------:R-:W-:Y:S01]  /*3cd0*/  UMOV UR31, UR53 ;  /* 0x00000035001f7c82 */ /* 0x000fe20008000000 */
[----:B------:R-:W3:Y:S01]  /*3ce0*/  F2I.U32.TRUNC.NTZ R3, R3 ;  /* 0x0000000300037305 */ /* 0x000ee2000020f000 */
[----:B------:R-:W-:Y:S02]  /*3cf0*/  UIMAD UR47, UR31, UR47, UR27 ;  /* 0x0000002f1f2f72a4 */ /* 0x000fe4000f8e021b */
[----:B-1----:R-:W-:Y:S02]  /*3d00*/  UISETP.NE.AND UP5, UPT, UR17, 0x1, UPT ;  /* 0x000000011100788c */ /* 0x002fe4000bfa5270 */
[----:B------:R-:W-:Y:S02]  /*3d10*/  UIMAD.WIDE.U32 UR52, UR33, UR20, URZ ;  /* 0x00000014213472a5 */ /* 0x000fe4000f8e00ff */
[----:B------:R-:W-:Y:S01]  /*3d20*/  UISETP.GT.U32.AND UP1, UPT, UR30, UR47, UPT ;  /* 0x0000002f1e00728c */ /* 0x000fe2000bf24070 */
[----:B------:R-:W1:Y:S01]  /*3d30*/  F2I.U32.TRUNC.NTZ R2, R2 ;  /* 0x0000000200027305 */ /* 0x000e62000020f000 */
[----:B------:R-:W-:Y:S01]  /*3d40*/  UISETP.NE.AND UP4, UPT, UR17, 0x1, UPT ;  /* 0x000000011100788c */ /* 0x000fe2000bf85270 */
[----:B------:R-:W-:-:S05]  /*3d50*/  CS2R.32 R17, SR_CgaSize ;  /* 0x0000000000117805 */ /* 0x000fca0000008a00 */
[----:B------:R-:W-:-:S05]  /*3d60*/  IMAD R17, R17, -0xa0, RZ ;  /* 0xffffff6011117824 */ /* 0x000fca00078e02ff */
[----:B------:R-:W-:-:S14]  /*3d70*/  R2UR UR12, R17 ;  /* 0x00000000110c72ca */ /* 0x000fdc00000e0000 */
[----:B------:R-:W4:Y:S01]  /*3d80*/  LDCU UR12, c[0x0][UR12+0x2a0] ;  /* 0x000054000c0c77ac */ /* 0x000f220008000800 */
[----:B------:R-:W-:Y:S01]  /*3d90*/  UMOV UR31, UR53 ;  /* 0x00000035001f7c82 */ /* 0x000fe20008000000 */
[----:B------:R-:W2:Y:S01]  /*3da0*/  @!UP5 LDCU UR21, c[0x0][0x370] ;  /* 0x00006e00ff15d7ac */ /* 0x000ea20008000800 */
[----:B---3--:R-:W-:Y:S01]  /*3db0*/  R2UR UR17, R3 ;  /* 0x00000000031172ca */ /* 0x008fe200000e0000 */
[----:B------:R-:W-:Y:S02]  /*3dc0*/  UIMAD UR20, UR31, UR28, UR20 ;  /* 0x0000001c1f1472a4 */ /* 0x000fe4000f8e0214 */
[----:B------:R-:W-:Y:S01]  /*3dd0*/  @!UP1 UIADD3 UR47, UPT, UPT, UR47, -UR30, URZ ;  /* 0x8000001e2f2f9290 */ /* 0x000fe2000fffe0ff */
[----:B-1----:R-:W-:Y:S01]  /*3de0*/  R2UR UR50, R2 ;  /* 0x00000000023272ca */ /* 0x002fe200000e0000 */
[----:B------:R-:W-:Y:S01]  /*3df0*/  UISETP.GT.U32.AND UP1, UPT, UR29, UR20, UPT ;  /* 0x000000141d00728c */ /* 0x000fe2000bf24070 */
[----:B------:R-:W1:Y:S01]  /*3e00*/  LDC.64 R2, c[0x0][0xd48] ;  /* 0x00035200ff027b82 */ /* 0x000e620000000a00 */
[----:B--2---:R-:W2:Y:S01]  /*3e10*/  @UP5 LDCU UR21, c[0x0][0x374] ;  /* 0x00006e80ff1557ac */ /* 0x004ea20008000800 */
[----:B------:R-:W-:Y:S01]  /*3e20*/  UISETP.GT.U32.AND UP6, UPT, UR30, UR47, UPT ;  /* 0x0000002f1e00728c */ /* 0x000fe2000bfc4070 */
[----:B------:R-:W-:Y:S01]  /*3e30*/  @!UP5 UMOV UR52, UR49 ;  /* 0x000000310034dc82 */ /* 0x000fe20008000000 */
[----:B------:R-:W-:Y:S01]  /*3e40*/  @!UP5 UMOV UR54, UR51 ;  /* 0x000000330036dc82 */ /* 0x000fe20008000000 */
[----:B------:R-:W-:-:S05]  /*3e50*/  @UP5 UMOV UR52, UR51 ;  /* 0x0000003300345c82 */ /* 0x000fca0008000000 */
[----:B------:R-:W-:Y:S01]  /*3e60*/  @!UP1 UIADD3 UR20, UPT, UPT, UR20, -UR29, URZ ;  /* 0x8000001d14149290 */ /* 0x000fe2000fffe0ff */
[----:B------:R-:W-:Y:S01]  /*3e70*/  @UP5 UMOV UR54, UR49 ;  /* 0x0000003100365c82 */ /* 0x000fe20008000000 */
[----:B------:R-:W-:Y:S02]  /*3e80*/  UISETP.GE.AND UP5, UPT, UR48, URZ, UPT ;  /* 0x000000ff3000728c */ /* 0x000fe4000bfa6270 */
[----:B------:R-:W-:Y:S01]  /*3e90*/  UISETP.GT.U32.AND UP1, UPT, UR29, UR20, UPT ;  /* 0x000000141d00728c */ /* 0x000fe2000bf24070 */
[----:B------:R-:W3:Y:S01]  /*3ea0*/  LDCU.U8 UR13, c[0x0][0xd50] ;  /* 0x0001aa00ff0d77ac */ /* 0x000ee20008000000 */
[----:B--2---:R-:W-:Y:S02]  /*3eb0*/  UIMAD.WIDE.U32 UR52, UR21, UR52, UR54 ;  /* 0x00000034153472a5 */ /* 0x004fe4000f8e0036 */
[----:B------:R-:W-:Y:S02]  /*3ec0*/  UIADD3 UR17, UPT, UPT, -UR17, URZ, URZ ;  /* 0x000000ff11117290 */ /* 0x000fe4000fffe1ff */
[----:B------:R-:W-:-:S05]  /*3ed0*/  @!UP6 UIADD3 UR47, UPT, UPT, UR47, -UR30, URZ ;  /* 0x8000001e2f2fe290 */ /* 0x000fca000fffe0ff */
[----:B------:R-:W-:Y:S02]  /*3ee0*/  @!UP1 UIADD3 UR20, UPT, UPT, UR20, -UR29, URZ ;  /* 0x8000001d14149290 */ /* 0x000fe4000fffe0ff */
[----:B------:R-:W-:Y:S02]  /*3ef0*/  UISETP.GE.AND UP1, UPT, UR46, URZ, UPT ;  /* 0x000000ff2e00728c */ /* 0x000fe4000bf26270 */
[----:B------:R-:W-:Y:S02]  /*3f00*/  @!UP5 UIADD3 UR47, UPT, UPT, -UR47, URZ, URZ ;  /* 0x000000ff2f2fd290 */ /* 0x000fe4000fffe1ff */
[----:B------:R-:W-:Y:S02]  /*3f10*/  UIADD3 UR50, UPT, UPT, -UR50, URZ, URZ ;  /* 0x000000ff32327290 */ /* 0x000fe4000fffe1ff */
[----:B------:R-:W-:Y:S02]  /*3f20*/  UIMAD UR49, UR22, UR17, UR49 ;  /* 0x00000011163172a4 */ /* 0x000fe4000f8e0231 */
[----:B------:R-:W-:-:S02]  /*3f30*/  UISETP.NE.AND UP6, UPT, UR24, URZ, UPT ;  /* 0x000000ff1800728c */ /* 0x000fc4000bfc5270 */
[----:B------:R-:W-:Y:S02]  /*3f40*/  ULOP3.LUT UR32, URZ, UR24, URZ, 0x33, !UPT ;  /* 0x00000018ff207292 */ /* 0x000fe4000f8e33ff */
[----:B------:R-:W-:Y:S02]  /*3f50*/  UISETP.NE.AND UP5, UPT, UR23, URZ, UPT ;  /* 0x000000ff1700728c */ /* 0x000fe4000bfa5270 */
[----:B------:R-:W-:Y:S01]  /*3f60*/  ULOP3.LUT UR31, URZ, UR23, URZ, 0x33, !UPT ;  /* 0x00000017ff1f7292 */ /* 0x000fe2000f8e33ff */
[----:B------:R-:W-:Y:S01]  /*3f70*/  UMOV UR22, UR52 ;  /* 0x0000003400167c82 */ /* 0x000fe20008000000 */
[----:B------:R-:W-:Y:S01]  /*3f80*/  @!UP1 UIADD3 UR20, UPT, UPT, -UR20, URZ, URZ ;  /* 0x000000ff14149290 */ /* 0x000fe2000fffe1ff */
[----:B-1----:R-:W-:Y:S01]  /*3f90*/  ISETP.LE.U32.AND P1, PT, R2, UR22, PT ;  /* 0x0000001602007c0c */ /* 0x002fe2000bf23070 */
[----:B------:R-:W-:Y:S01]  /*3fa0*/  UMOV UR17, UR53 ;  /* 0x0000003500117c82 */ /* 0x000fe20008000000 */
[----:B----4-:R-:W-:Y:S01]  /*3fb0*/  UIMAD UR50, UR12, UR50, UR51 ;  /* 0x000000320c3272a4 */ /* 0x010fe2000f8e0233 */
[----:B------:R-:W-:Y:S01]  /*3fc0*/  IMAD.U32 R2, RZ, RZ, UR17 ;  /* 0x00000011ff027e24 */ /* 0x000fe2000f8e00ff */
[----:B------:R-:W-:-:S02]  /*3fd0*/  USEL UR47, UR32, UR47, !UP6 ;  /* 0x0000002f202f7287 */ /* 0x000fc4000f000000 */
[----:B------:R-:W-:Y:S02]  /*3fe0*/  USEL UR20, UR31, UR20, !UP5 ;  /* 0x000000141f147287 */ /* 0x000fe4000e800000 */
[----:B------:R-:W-:Y:S01]  /*3ff0*/  ULOP3.LUT UR50, UR50, 0xfffffffe, URZ, 0xc0, !UPT ;  /* 0xfffffffe32327892 */ /* 0x000fe2000f8ec0ff */
[----:B------:R-:W-:Y:S01]  /*4000*/  ISETP.GE.U32.AND.EX P1, PT, R2, R3, PT, P1 ;  /* 0x000000030200720c */ /* 0x000fe20003f26110 */
[----:B------:R-:W-:Y:S01]  /*4010*/  UIADD3 UR47, UPT, UPT, UR48, -UR47, URZ ;  /* 0x8000002f302f7290 */ /* 0x000fe2000fffe0ff */
[----:B------:R-:W-:Y:S01]  /*4020*/  P2R R2, PR, RZ, 0x1 ;  /* 0x00000001ff027803 */ /* 0x000fe20000000000 */
[----:B------:R-:W-:Y:S01]  /*4030*/  UIADD3 UR20, UPT, UPT, UR46, -UR20, URZ ;  /* 0x800000142e147290 */ /* 0x000fe2000fffe0ff */
[----:B---3--:R-:W-:Y:S01]  /*4040*/  ISETP.NE.AND P0, PT, RZ, UR13, PT ;  /* 0x0000000dff007c0c */ /* 0x008fe2000bf05270 */
[----:B------:R-:W-:Y:S02]  /*4050*/  UIMAD UR49, UR12, UR49, UR50 ;  /* 0x000000310c3172a4 */ /* 0x000fe4000f8e0232 */
[----:B------:R-:W-:-:S02]  /*4060*/  UIMAD UR46, UR47, UR20, URZ ;  /* 0x000000142f2e72a4 */ /* 0x000fc4000f8e02ff */
[----:B------:R-:W-:Y:S01]  /*4070*/  USEL UR48, UR20, UR47, !UP4 ;  /* 0x0000002f14307287 */ /* 0x000fe2000e000000 */
[----:B------:R-:W-:Y:S01]  /*4080*/  UMOV UR16, 0x3 ;  /* 0x0000000300107882 */ /* 0x000fe20000000000 */
[----:B------:R-:W-:Y:S02]  /*4090*/  USHF.R.S32.HI UR47, URZ, 0x1f, UR46 ;  /* 0x0000001fff2f7899 */ /* 0x000fe4000801142e */
[----:B------:R-:W-:Y:S01]  /*40a0*/  IMAD.U32 R16, RZ, RZ, UR46 ;  /* 0x0000002eff107e24 */ /* 0x000fe2000f8e00ff */
[----:B------:R-:W-:Y:S01]  /*40b0*/  USHF.L.U32 UR16, UR16, UR49, URZ ;  /* 0x0000003110107299 */ /* 0x000fe200080006ff */
[----:B------:R-:W-:Y:S01]  /*40c0*/  IMAD.U32 R14, RZ, RZ, UR48 ;  /* 0x00000030ff0e7e24 */ /* 0x000fe2000f8e00ff */
[----:B------:R-:W-:Y:S02]  /*40d0*/  USHF.R.S32.HI UR49, URZ, 0x1f, UR48 ;  /* 0x0000001fff317899 */ /* 0x000fe40008011430 */
[----:B------:R-:W-:Y:S01]  /*40e0*/  UISETP.NE.AND UP0, UPT, UR37, URZ, UPT ;  /* 0x000000ff2500728c */ /* 0x000fe2000bf05270 */
[----:B------:R-:W-:Y:S01]  /*40f0*/  IMAD.U32 R17, RZ, RZ, UR47 ;  /* 0x0000002fff117e24 */ /* 0x000fe2000f8e00ff */
[----:B------:R-:W-:Y:S01]  /*4100*/  UMOV UR27, URZ ;  /* 0x000000ff001b7c82 */ /* 0x000fe20008000000 */
[----:B------:R-:W-:Y:S01]  /*4110*/  UMOV UR26, URZ ;  /* 0x000000ff001a7c82 */ /* 0x000fe20008000000 */
[----:B------:R-:W1:Y:S01]  /*4120*/  LDCU UR21, c[0x0][0x370] ;  /* 0x00006e00ff1577ac */ /* 0x000e620008000800 */
[----:B------:R-:W-:Y:S01]  /*4130*/  IMAD.U32 R15, RZ, RZ, UR49 ;  /* 0x00000031ff0f7e24 */ /* 0x000fe2000f8e00ff */
[----:B------:R-:W-:Y:S01]  /*4140*/  USEL UR16, UR16, URZ, !UP0 ;  /* 0x000000ff10107287 */ /* 0x000fe2000c000000 */
[----:B------:R-:W-:Y:S01]  /*4150*/  UMOV UR12, 0xffffffff ;  /* 0xffffffff000c7882 */ /* 0x000fe20000000000 */
[----:B------:R-:W-:Y:S01]  /*4160*/  UMOV UR20, 0xffffffff ;  /* 0xffffffff00147882 */ /* 0x000fe20000000000 */
[----:B------:R-:W-:Y:S09]  /*4170*/  @P1 BRA P0, `(.L_x_55) ;  /* 0x0000001400f01947 */ /* 0x000ff20000000000 */
[----:B------:R-:W-:Y:S01]  /*4180*/  IMAD.U32 R3, RZ, RZ, UR17 ;  /* 0x00000011ff037e24 */ /* 0x000fe2000f8e00ff */
[----:B------:R-:W-:Y:S01]  /*4190*/  ISETP.LE.U32.AND P0, PT, R16, UR22, PT ;  /* 0x0000001610007c0c */ /* 0x000fe2000bf03070 */
[----:B------:R-:W-:Y:S01]  /*41a0*/  UMOV UR27, URZ ;  /* 0x000000ff001b7c82 */ /* 0x000fe20008000000 */
[----:B------:R-:W-:Y:S01]  /*41b0*/  UMOV UR26, URZ ;  /* 0x000000ff001a7c82 */ /* 0x000fe20008000000 */
[----:B------:R-:W-:Y:S01]  /*41c0*/  IMAD.MOV.U32 R21, RZ, RZ, RZ ;  /* 0x000000ffff157224 */ /* 0x000fe200078e00ff */
[----:B------:R-:W-:-:S13]  /*41d0*/  ISETP.GE.U32.AND.EX P0, PT, R3, R17, PT, P0 ;  /* 0x000000110300720c */ /* 0x000fda0003f06100 */
[----:B------:R-:W-:Y:S05]  /*41e0*/  @!P0 BRA `(.L_x_56) ;  /* 0x0000001000a88947 */ /* 0x000fea0003800000 */
[----:B------:R-:W-:Y:S02]  /*41f0*/  VIADD R3, R0, 0x20 ;  /* 0x0000002000037836 */ /* 0x000fe40000000000 */
[----:B------:R-:W-:Y:S02]  /*4200*/  IMAD.MOV.U32 R7, RZ, RZ, R0 ;  /* 0x000000ffff077224 */ /* 0x000fe400078e0000 */
[----:B-----5:R-:W-:Y:S01]  /*4210*/  IMAD.MOV.U32 R13, RZ, RZ, R11 ;  /* 0x000000ffff0d7224 */ /* 0x020fe200078e000b */
[----:B------:R-:W-:Y:S02]  /*4220*/  ISETP.GE.AND P0, PT, R3, UR25, PT ;  /* 0x0000001903007c0c */ /* 0x000fe4000bf06270 */
[----:B------:R-:W-:-:S11]  /*4230*/  MOV R3, R10 ;  /* 0x0000000a00037202 */ /* 0x000fd60000000f00 */
[----:B------:R-:W2:Y:S01]  /*4240*/  @!P0 LDC.64 R16, c[0x0][0xd68] ;  /* 0x00035a00ff108b82 */ /* 0x000ea20000000a00 */
[----:B------:R-:W-:Y:S02]  /*4250*/  UIADD3 UR18, UP1, UPT, UR18, -0x1, URZ ;  /* 0xffffffff12127890 */ /* 0x000fe4000ff3e0ff */
[----:B------:R-:W-:Y:S01]  /*4260*/  UIADD3 UR12, UP0, UPT, UR4, -0x1, URZ ;  /* 0xffffffff040c7890 */ /* 0x000fe2000ff1e0ff */
[----:B------:R-:W-:Y:S01]  /*4270*/  BSSY.RECONVERGENT B0, `(.L_x_57) ;  /* 0x0000050000007945 */ /* 0x000fe20003800200 */
[----:B------:R-:W-:Y:S01]  /*4280*/  UIADD3.X UR19, UPT, UPT, UR19, -0x1, URZ, UP1, !UPT ;  /* 0xffffffff13137890 */ /* 0x000fe20008ffe4ff */
[----:B--2---:R-:W-:-:S05]  /*4290*/  @!P0 IMAD.WIDE.U32 R16, R7, 0xc, R16 ;  /* 0x0000000c07108825 */ /* 0x004fca00078e0010 */
[----:B------:R2:W5:Y:S04]  /*42a0*/  @!P0 LDG.E R10, desc[UR40][R16.64+0x180] ;  /* 0x00018028100a8981 */ /* 0x000568000c1e1900 */
[----:B------:R2:W5:Y:S01]  /*42b0*/  @!P0 LDG.E R11, desc[UR40][R16.64+0x184] ;  /* 0x00018428100b8981 */ /* 0x000562000c1e1900 */
[----:B------:R-:W-:Y:S01]  /*42c0*/  ISETP.GE.AND P0, PT, R7, UR25, PT ;  /* 0x0000001907007c0c */ /* 0x000fe2000bf06270 */
[----:B------:R-:W-:Y:S01]  /*42d0*/  UIADD3.X UR26, UPT, UPT, UR5, -0x1, URZ, UP0, !UPT ;  /* 0xffffffff051a7890 */ /* 0x000fe200087fe4ff */
[----:B------:R-:W-:Y:S01]  /*42e0*/  HFMA2 R12, -RZ, RZ, 0, 0 ;  /* 0x00000000ff0c7431 */ /* 0x000fe200000001ff */
[----:B------:R-:W-:-:S10]  /*42f0*/  MOV R18, 0x7fffffff ;  /* 0x7fffffff00127802 */ /* 0x000fd40000000f00 */
[----:B------:R-:W-:Y:S05]  /*4300*/  @P0 BRA `(.L_x_58) ;  /* 0x0000000400180947 */ /* 0x000fea0003800000 */
[----:B------:R-:W-:Y:S01]  /*4310*/  IADD3 R5, P1, PT, R3, UR18, RZ ;  /* 0x0000001203057c10 */ /* 0x000fe2000ff3e0ff */
[----:B------:R-:W-:Y:S01]  /*4320*/  UIADD3 UR4, UPT, UPT, URZ, -UR35, URZ ;  /* 0x80000023ff047290 */ /* 0x000fe2000fffe0ff */
[----:B------:R-:W-:Y:S01]  /*4330*/  IADD3 R14, P0, PT, R13, UR12, RZ ;  /* 0x0000000c0d0e7c10 */ /* 0x000fe2000ff1e0ff */
[----:B------:R-:W-:Y:S01]  /*4340*/  UMOV UR34, URZ ;  /* 0x000000ff00227c82 */ /* 0x000fe20008000000 */
[----:B------:R-:W-:Y:S01]  /*4350*/  LEA.HI.X.SX32 R3, R3, UR19, 0x1, P1 ;  /* 0x0000001303037c11 */ /* 0x000fe200088f0eff */
[----:B------:R-:W-:Y:S01]  /*4360*/  UIMAD UR4, UR4, UR30, URZ ;  /* 0x0000001e040472a4 */ /* 0x000fe2000f8e02ff */
[----:B------:R-:W-:Y:S02]  /*4370*/  IADD3 R22, P1, PT, R5, UR11, RZ ;  /* 0x0000000b05167c10 */ /* 0x000fe4000ff3e0ff */
[----:B------:R-:W-:Y:S01]  /*4380*/  LEA.HI.X.SX32 R13, R13, UR26, 0x1, P0 ;  /* 0x0000001a0d0d7c11 */ /* 0x000fe200080f0eff */
[----:B------:R-:W-:Y:S01]  /*4390*/  UIMAD.WIDE.U32 UR4, UR35, UR4, UR34 ;  /* 0x00000004230472a5 */ /* 0x000fe2000f8e0022 */
[----:B--2---:R-:W-:Y:S01]  /*43a0*/  IADD3 R16, P0, PT, R14, UR15, RZ ;  /* 0x0000000f0e107c10 */ /* 0x004fe2000ff1e0ff */
[----:B------:R-:W-:-:S04]  /*43b0*/  IMAD.X R12, RZ, RZ, R3, P1 ;  /* 0x000000ffff0c7224 */ /* 0x000fc800008e0603 */
[----:B------:R-:W-:-:S04]  /*43c0*/  IMAD.WIDE.U32 R20, R12, UR8, RZ ;  /* 0x000000080c147c25 */ /* 0x000fc8000f8e00ff */
[----:B------:R-:W-:Y:S02]  /*43d0*/  IMAD.X R15, RZ, RZ, R13, P0 ;  /* 0x000000ffff0f7224 */ /* 0x000fe400000e060d */
[----:B------:R-:W-:-:S04]  /*43e0*/  IMAD.WIDE.U32 R20, P1, R22, UR9, R20 ;  /* 0x0000000916147c25 */ /* 0x000fc8000f820014 */
[----:B------:R-:W-:-:S04]  /*43f0*/  IMAD.WIDE.U32 R18, R15, UR6, RZ ;  /* 0x000000060f127c25 */ /* 0x000fc8000f8e00ff */
[----:B------:R-:W-:-:S04]  /*4400*/  IMAD.WIDE.U32 R22, R22, UR8, RZ ;  /* 0x0000000816167c25 */ /* 0x000fc8000f8e00ff */
[----:B------:R-:W-:-:S04]  /*4410*/  IMAD.WIDE.U32 R18, P0, R16, UR7, R18 ;  /* 0x0000000710127c25 */ /* 0x000fc8000f800012 */
[----:B------:R-:W-:Y:S01]  /*4420*/  IMAD.X R25, RZ, RZ, RZ, P1 ;  /* 0x000000ffff197224 */ /* 0x000fe200008e06ff */
[----:B------:R-:W-:Y:S01]  /*4430*/  IADD3 RZ, P1, PT, R23, R20, RZ ;  /* 0x0000001417ff7210 */ /* 0x000fe20007f3e0ff */
[----:B------:R-:W-:-:S04]  /*4440*/  IMAD.WIDE.U32 R16, R16, UR6, RZ ;  /* 0x0000000610107c25 */ /* 0x000fc8000f8e00ff */
[----:B------:R-:W-:Y:S02]  /*4450*/  IMAD.MOV.U32 R24, RZ, RZ, R21 ;  /* 0x000000ffff187224 */ /* 0x000fe400078e0015 */
[----:B------:R-:W-:Y:S01]  /*4460*/  IMAD.X R23, RZ, RZ, RZ, P0 ;  /* 0x000000ffff177224 */ /* 0x000fe200000e06ff */
[----:B------:R-:W-:Y:S01]  /*4470*/  IADD3 RZ, P0, PT, R17, R18, RZ ;  /* 0x0000001211ff7210 */ /* 0x000fe20007f1e0ff */
[----:B------:R-:W-:Y:S01]  /*4480*/  IMAD.WIDE.U32.X R24, R12, UR9, R24, P1 ;  /* 0x000000090c187c25 */ /* 0x000fe200088e0418 */
[----:B------:R-:W-:-:S03]  /*4490*/  PLOP3.LUT P1, PT, PT, PT, UP3, 0x80, 0x8 ;  /* 0x000000000008781c */ /* 0x000fc60003f2f038 */
[----:B------:R-:W-:Y:S01]  /*44a0*/  IMAD.MOV.U32 R22, RZ, RZ, R19 ;  /* 0x000000ffff167224 */ /* 0x000fe200078e0013 */
[----:B------:R-:W-:Y:S02]  /*44b0*/  SEL R5, R5, R24, !P1 ;  /* 0x0000001805057207 */ /* 0x000fe40004800000 */
[----:B------:R-:W-:Y:S01]  /*44c0*/  SEL R24, R3, R25, !P1 ;  /* 0x0000001903187207 */ /* 0x000fe20004800000 */
[----:B------:R-:W-:Y:S01]  /*44d0*/  IMAD.WIDE.U32.X R22, R15, UR7, R22, P0 ;  /* 0x000000070f167c25 */ /* 0x000fe200080e0416 */
[----:B------:R-:W-:Y:S02]  /*44e0*/  PLOP3.LUT P0, PT, PT, PT, UP2, 0x80, 0x8 ;  /* 0x000000000008781c */ /* 0x000fe40003f0f028 */
[----:B------:R-:W-:Y:S02]  /*44f0*/  SHF.R.U64 R12, R5, UR10, R24 ;  /* 0x0000000a050c7c19 */ /* 0x000fe40008001218 */
[----:B------:R-:W-:Y:S02]  /*4500*/  SEL R14, R14, R22, !P0 ;  /* 0x000000160e0e7207 */ /* 0x000fe40004000000 */
[----:B------:R-:W-:-:S02]  /*4510*/  SEL R13, R13, R23, !P0 ;  /* 0x000000170d0d7207 */ /* 0x000fc40004000000 */
[----:B------:R-:W-:Y:S02]  /*4520*/  IADD3 R12, PT, PT, R9, -0x1, R12 ;  /* 0xffffffff090c7810 */ /* 0x000fe40007ffe00c */
[----:B------:R-:W-:Y:S02]  /*4530*/  SHF.R.U64 R5, R14, UR14, R13 ;  /* 0x0000000e0e057c19 */ /* 0x000fe4000800120d */
[----:B------:R-:W-:Y:S02]  /*4540*/  IABS R3, R9 ;  /* 0x0000000900037213 */ /* 0x000fe40000000000 */
[----:B------:R-:W-:Y:S02]  /*4550*/  IADD3 R5, PT, PT, R8, -0x1, R5 ;  /* 0xffffffff08057810 */ /* 0x000fe40007ffe005 */
[----:B------:R-:W-:Y:S01]  /*4560*/  IABS R14, R12 ;  /* 0x0000000c000e7213 */ /* 0x000fe20000000000 */
[----:B------:R-:W-:Y:S01]  /*4570*/  IMAD.MOV R3, RZ, RZ, -R3 ;  /* 0x000000ffff037224 */ /* 0x000fe200078e0a03 */
[----:B------:R-:W-:-:S02]  /*4580*/  IABS R13, R5 ;  /* 0x00000005000d7213 */ /* 0x000fc40000000000 */
[----:B------:R-:W-:Y:S01]  /*4590*/  ISETP.GE.AND P3, PT, R12, RZ, PT ;  /* 0x000000ff0c00720c */ /* 0x000fe20003f66270 */
[----:B------:R-:W-:Y:S01]  /*45a0*/  IMAD.HI.U32 R15, R14, UR5, RZ ;  /* 0x000000050e0f7c27 */ /* 0x000fe2000f8e00ff */
[----:B------:R-:W-:-:S03]  /*45b0*/  ISETP.GE.AND P2, PT, R5, RZ, PT ;  /* 0x000000ff0500720c */ /* 0x000fc60003f46270 */
[----:B------:R-:W-:-:S04]  /*45c0*/  IMAD.HI.U32 R16, R13, UR33, RZ ;  /* 0x000000210d107c27 */ /* 0x000fc8000f8e00ff */
[----:B------:R-:W-:Y:S02]  /*45d0*/  IMAD R3, R15, R3, R14 ;  /* 0x000000030f037224 */ /* 0x000fe400078e020e */
[----:B------:R-:W-:Y:S02]  /*45e0*/  IMAD R14, R16, UR28, R13 ;  /* 0x0000001c100e7c24 */ /* 0x000fe4000f8e020d */
[----:B------:R-:W-:Y:S01]  /*45f0*/  IMAD.U32 R13, RZ, RZ, UR32 ;  /* 0x00000020ff0d7e24 */ /* 0x000fe2000f8e00ff */
[----:B------:R-:W-:Y:S02]  /*4600*/  ISETP.LT.U32.AND P1, PT, R3, UR30, PT ;  /* 0x0000001e03007c0c */ /* 0x000fe4000bf21070 */
[----:B------:R-:W-:-:S11]  /*4610*/  ISETP.LT.U32.AND P0, PT, R14, UR29, PT ;  /* 0x0000001d0e007c0c */ /* 0x000fd6000bf01070 */
[----:B------:R-:W-:Y:S02]  /*4620*/  @!P1 VIADD R3, R3, -UR30 ;  /* 0x8000001e03039c36 */ /* 0x000fe40008000000 */
[----:B------:R-:W-:-:S03]  /*4630*/  @!P0 VIADD R14, R14, -UR29 ;  /* 0x8000001d0e0e8c36 */ /* 0x000fc60008000000 */
[----:B------:R-:W-:Y:S02]  /*4640*/  ISETP.LT.U32.AND P1, PT, R3, UR30, PT ;  /* 0x0000001e03007c0c */ /* 0x000fe4000bf21070 */
[----:B------:R-:W-:-:S11]  /*4650*/  ISETP.LT.U32.AND P0, PT, R14, UR29, PT ;  /* 0x0000001d0e007c0c */ /* 0x000fd6000bf01070 */
[----:B------:R-:W-:Y:S01]  /*4660*/  @!P1 VIADD R3, R3, -UR30 ;  /* 0x8000001e03039c36 */ /* 0x000fe20008000000 */
[----:B------:R-:W-:Y:S01]  /*4670*/  PLOP3.LUT P1, PT, PT, PT, UP6, 0x80, 0x8 ;  /* 0x000000000008781c */ /* 0x000fe20003f2f068 */
[----:B------:R-:W-:Y:S01]  /*4680*/  @!P0 VIADD R14, R14, -UR29 ;  /* 0x8000001d0e0e8c36 */ /* 0x000fe20008000000 */
[----:B------:R-:W-:Y:S01]  /*4690*/  PLOP3.LUT P0, PT, PT, PT, UP5, 0x80, 0x8 ;  /* 0x000000000008781c */ /* 0x000fe20003f0f058 */
[----:B------:R-:W-:Y:S02]  /*46a0*/  IMAD.MOV.U32 R16, RZ, RZ, R3 ;  /* 0x000000ffff107224 */ /* 0x000fe400078e0003 */
[----:B------:R-:W-:Y:S02]  /*46b0*/  IMAD.U32 R3, RZ, RZ, UR31 ;  /* 0x0000001fff037e24 */ /* 0x000fe4000f8e00ff */
[----:B------:R-:W-:Y:S02]  /*46c0*/  @!P3 IMAD.MOV R16, RZ, RZ, -R16 ;  /* 0x000000ffff10b224 */ /* 0x000fe400078e0a10 */
[----:B------:R-:W-:-:S03]  /*46d0*/  @!P2 IMAD.MOV R14, RZ, RZ, -R14 ;  /* 0x000000ffff0ea224 */ /* 0x000fc600078e0a0e */
[----:B------:R-:W-:Y:S02]  /*46e0*/  SEL R13, R13, R16, !P1 ;  /* 0x000000100d0d7207 */ /* 0x000fe40004800000 */
[----:B------:R-:W-:Y:S02]  /*46f0*/  SEL R14, R3, R14, !P0 ;  /* 0x0000000e030e7207 */ /* 0x000fe40004000000 */
[----:B------:R-:W-:Y:S01]  /*4700*/  PLOP3.LUT P0, PT, PT, PT, UP4, 0x80, 0x8 ;  /* 0x000000000008781c */ /* 0x000fe20003f0f048 */
[----:B------:R-:W-:Y:S02]  /*4710*/  IMAD.IADD R13, R12, 0x1, -R13 ;  /* 0x000000010c0d7824 */ /* 0x000fe400078e0a0d */
[----:B------:R-:W-:-:S05]  /*4720*/  IMAD.IADD R18, R5, 0x1, -R14 ;  /* 0x0000000105127824 */ /* 0x000fca00078e0a0e */
[----:B------:R-:W-:Y:S01]  /*4730*/  SEL R14, R18, R13, !P0 ;  /* 0x0000000d120e7207 */ /* 0x000fe20004000000 */
[----:B------:R-:W-:-:S03]  /*4740*/  IMAD R18, R13, R18, RZ ;  /* 0x000000120d127224 */ /* 0x000fc600078e02ff */
[----:B------:R-:W-:Y:S02]  /*4750*/  SHF.R.S32.HI R15, RZ, 0x1f, R14 ;  /* 0x0000001fff0f7819 */ /* 0x000fe4000001140e */
[----:B------:R-:W-:Y:S02]  /*4760*/  SHF.R.S32.HI R12, RZ, 0x1f, R18 ;  /* 0x0000001fff0c7819 */ /* 0x000fe40000011412 */
.L_x_58:
[----:B-1----:R-:W-:Y:S05]  /*4770*/  BSYNC.RECONVERGENT B0 ;  /* 0x0000000000007941 */ /* 0x002fea0003800200 */
.L_x_57:
[----:B------:R-:W1:Y:S01]  /*4780*/  SHFL.UP PT, R5, R18, 0x1, RZ ;  /* 0x0420000012057989 */ /* 0x000e6200000e00ff */
[C---:B------:R-:W-:Y:S01]  /*4790*/  ISETP.NE.AND P2, PT, R0.reuse, RZ, PT ;  /* 0x000000ff0000720c */ /* 0x040fe20003f45270 */
[----:B------:R-:W-:Y:S01]  /*47a0*/  IMAD.U32 R22, RZ, RZ, UR17 ;  /* 0x00000011ff167e24 */ /* 0x000fe2000f8e00ff */
[C---:B------:R-:W-:Y:S01]  /*47b0*/  ISETP.GE.U32.AND P3, PT, R0.reuse, 0x2, PT ;  /* 0x000000020000780c */ /* 0x040fe20003f66070 */
[----:B------:R-:W3:Y:S01]  /*47c0*/  SHFL.UP PT, R3, R12, 0x1, RZ ;  /* 0x042000000c037989 */ /* 0x000ee200000e00ff */
[C---:B------:R-:W-:Y:S02]  /*47d0*/  ISETP.GE.U32.AND P4, PT, R0.reuse, 0x4, PT ;  /* 0x000000040000780c */ /* 0x040fe40003f86070 */
[C---:B------:R-:W-:Y:S02]  /*47e0*/  ISETP.GE.U32.AND P5, PT, R0.reuse, 0x8, PT ;  /* 0x000000080000780c */ /* 0x040fe40003fa6070 */
[----:B------:R-:W-:Y:S02]  /*47f0*/  ISETP.GE.U32.AND P6, PT, R0, 0x10, PT ;  /* 0x000000100000780c */ /* 0x000fe40003fc6070 */
[----:B-1----:R-:W-:-:S02]  /*4800*/  SEL R5, R5, RZ, P2 ;  /* 0x000000ff05057207 */ /* 0x002fc40001000000 */
[----:B---3--:R-:W-:Y:S02]  /*4810*/  SEL R3, R3, RZ, P2 ;  /* 0x000000ff03037207 */ /* 0x008fe40001000000 */
[----:B------:R-:W-:-:S05]  /*4820*/  IADD3 R5, P0, PT, R5, R18, RZ ;  /* 0x0000001205057210 */ /* 0x000fca0007f1e0ff */
[----:B------:R-:W-:Y:S01]  /*4830*/  IMAD.X R3, R3, 0x1, R12, P0 ;  /* 0x0000000103037824 */ /* 0x000fe200000e060c */
[----:B--2---:R-:W1:Y:S04]  /*4840*/  SHFL.UP PT, R16, R5, 0x2, RZ ;  /* 0x0440000005107989 */ /* 0x004e6800000e00ff */
[----:B------:R-:W2:Y:S01]  /*4850*/  SHFL.UP PT, R13, R3, 0x2, RZ ;  /* 0x04400000030d7989 */ /* 0x000ea200000e00ff */
[----:B-1----:R-:W-:-:S04]  /*4860*/  SEL R16, R16, RZ, P3 ;  /* 0x000000ff10107207 */ /* 0x002fc80001800000 */
[----:B------:R-:W-:Y:S02]  /*4870*/  IADD3 R16, P0, PT, R16, R5, RZ ;  /* 0x0000000510107210 */ /* 0x000fe40007f1e0ff */
[----:B--2---:R-:W-:-:S03]  /*4880*/  SEL R20, R13, RZ, P3 ;  /* 0x000000ff0d147207 */ /* 0x004fc60001800000 */
[----:B------:R-:W1:Y:S02]  /*4890*/  SHFL.UP PT, R17, R16, 0x4, RZ ;  /* 0x0480000010117989 */ /* 0x000e6400000e00ff */
[----:B------:R-:W-:-:S05]  /*48a0*/  IMAD.X R13, R20, 0x1, R3, P0 ;  /* 0x00000001140d7824 */ /* 0x000fca00000e0603 */
[----:B------:R-:W2:Y:S01]  /*48b0*/  SHFL.UP PT, R19, R13, 0x4, RZ ;  /* 0x048000000d137989 */ /* 0x000ea200000e00ff */
[----:B-1----:R-:W-:-:S04]  /*48c0*/  SEL R17, R17, RZ, P4 ;  /* 0x000000ff11117207 */ /* 0x002fc80002000000 */
[----:B------:R-:W-:Y:S02]  /*48d0*/  IADD3 R17, P0, PT, R17, R16, RZ ;  /* 0x0000001011117210 */ /* 0x000fe40007f1e0ff */
[----:B--2---:R-:W-:-:S05]  /*48e0*/  SEL R20, R19, RZ, P4 ;  /* 0x000000ff13147207 */ /* 0x004fca0002000000 */
[----:B------:R-:W-:Y:S02]  /*48f0*/  IMAD.X R3, R20, 0x1, R13, P0 ;  /* 0x0000000114037824 */ /* 0x000fe400000e060d */
[----:B------:R-:W1:Y:S04]  /*4900*/  SHFL.UP PT, R20, R17, 0x8, RZ ;  /* 0x0500000011147989 */ /* 0x000e6800000e00ff */
[----:B------:R-:W2:Y:S01]  /*4910*/  SHFL.UP PT, R5, R3, 0x8, RZ ;  /* 0x0500000003057989 */ /* 0x000ea200000e00ff */
[----:B-1----:R-:W-:Y:S02]  /*4920*/  SEL R20, R20, RZ, P5 ;  /* 0x000000ff14147207 */ /* 0x002fe40002800000 */
[----:B--2---:R-:W-:Y:S02]  /*4930*/  SEL R16, R5, RZ, P5 ;  /* 0x000000ff05107207 */ /* 0x004fe40002800000 */
[----:B------:R-:W-:-:S05]  /*4940*/  IADD3 R20, P0, PT, R20, R17, RZ ;  /* 0x0000001114147210 */ /* 0x000fca0007f1e0ff */
[----:B------:R-:W-:Y:S01]  /*4950*/  IMAD.X R16, R16, 0x1, R3, P0 ;  /* 0x0000000110107824 */ /* 0x000fe200000e0603 */
[----:B------:R-:W1:Y:S01]  /*4960*/  SHFL.UP PT, R5, R20, 0x10, RZ ;  /* 0x0600000014057989 */ /* 0x000e6200000e00ff */
[----:B------:R-:W-:-:S03]  /*4970*/  IMAD.MOV.U32 R3, RZ, RZ, RZ ;  /* 0x000000ffff037224 */ /* 0x000fc600078e00ff */
[----:B------:R-:W2:Y:S01]  /*4980*/  SHFL.UP PT, R13, R16, 0x10, RZ ;  /* 0x06000000100d7989 */ /* 0x000ea200000e00ff */
[----:B-1----:R-:W-:Y:S02]  /*4990*/  SEL R5, R5, RZ, P6 ;  /* 0x000000ff05057207 */ /* 0x002fe40003000000 */
[----:B--2---:R-:W-:Y:S02]  /*49a0*/  SEL R13, R13, RZ, P6 ;  /* 0x000000ff0d0d7207 */ /* 0x004fe40003000000 */
[----:B------:R-:W-:Y:S01]  /*49b0*/  IADD3 R17, P0, PT, R5, R20, RZ ;  /* 0x0000001405117210 */ /* 0x000fe20007f1e0ff */
[----:B------:R-:W-:-:S04]  /*49c0*/  IMAD.MOV.U32 R5, RZ, RZ, RZ ;  /* 0x000000ffff057224 */ /* 0x000fc800078e00ff */
[----:B------:R-:W-:Y:S01]  /*49d0*/  IMAD.X R13, R13, 0x1, R16, P0 ;  /* 0x000000010d0d7824 */ /* 0x000fe200000e0610 */
[----:B------:R-:W-:Y:S01]  /*49e0*/  ISETP.LE.U32.AND P0, PT, R17, UR22, PT ;  /* 0x0000001611007c0c */ /* 0x000fe2000bf03070 */
[----:B------:R-:W-:Y:S02]  /*49f0*/  IMAD.MOV.U32 R20, RZ, RZ, R17 ;  /* 0x000000ffff147224 */ /* 0x000fe400078e0011 */
[----:B------:R-:W-:Y:S01]  /*4a00*/  IMAD.MOV.U32 R16, RZ, RZ, R13 ;  /* 0x000000ffff107224 */ /* 0x000fe200078e000d */
[----:B------:R-:W-:-:S13]  /*4a10*/  ISETP.GE.U32.AND.EX P0, PT, R22, R13, PT, P0 ;  /* 0x0000000d1600720c */ /* 0x000fda0003f06100 */
[----:B------:R-:W-:-:S04]  /*4a20*/  VOTE.ANY R19, PT, !P0 ;  /* 0x0000000000137806 */ /* 0x000fc800040e0100 */
[----:B------:R-:W-:-:S13]  /*4a30*/  ISETP.NE.AND P0, PT, R19, RZ, PT ;  /* 0x000000ff1300720c */ /* 0x000fda0003f05270 */
[----:B------:R-:W-:Y:S05]  /*4a40*/  @P0 BRA `(.L_x_59) ;  /* 0x0000000800440947 */ /* 0x000fea0003800000 */
[----:B------:R-:W1:Y:S01]  /*4a50*/  LDC R3, c[0x0][0xd58] ;  /* 0x00035600ff037b82 */ /* 0x000e620000000800 */
[----:B------:R-:W2:Y:S01]  /*4a60*/  LDCU UR25, c[0x0][0xd60] ;  /* 0x0001ac00ff1977ac */ /* 0x000ea20008000800 */
[----:B------:R-:W3:Y:S01]  /*4a70*/  LDCU.64 UR8, c[0x0][0xd40] ;  /* 0x0001a800ff0877ac */ /* 0x000ee20008000a00 */
[----:B------:R-:W4:Y:S01]  /*4a80*/  LDCU.64 UR10, c[0x0][0xd38] ;  /* 0x0001a700ff0a77ac */ /* 0x000f220008000a00 */
[----:B------:R-:W1:Y:S02]  /*4a90*/  LDCU.128 UR4, c[0x0][0xd20] ;  /* 0x0001a400ff0477ac */ /* 0x000e640008000c00 */
[----:B-1234-:R-:W-:-:S13]  /*4aa0*/  ISETP.NE.AND P1, PT, R3, 0x1, PT ;  /* 0x000000010300780c */ /* 0x01efda0003f25270 */
.L_x_62:
[C---:B------:R-:W-:Y:S01]  /*4ab0*/  VIADD R3, R7.reuse, 0x40 ;  /* 0x0000004007037836 */ /* 0x040fe20000000000 */
[----:B-----5:R-:W-:Y:S01]  /*4ac0*/  MOV R19, R10 ;  /* 0x0000000a00137202 */ /* 0x020fe20000000f00 */
[----:B------:R-:W-:Y:S02]  /*4ad0*/  VIADD R7, R7, 0x20 ;  /* 0x0000002007077836 */ /* 0x000fe40000000000 */
[----:B------:R-:W-:Y:S01]  /*4ae0*/  IMAD.MOV.U32 R16, RZ, RZ, R11 ;  /* 0x000000ffff107224 */ /* 0x000fe200078e000b */
[----:B------:R-:W-:-:S13]  /*4af0*/  ISETP.GE.AND P0, PT, R3, UR25, PT ;  /* 0x0000001903007c0c */ /* 0x000fda000bf06270 */
[----:B------:R-:W1:Y:S01]  /*4b00*/  @!P0 LDC.64 R20, c[0x0][0xd68] ;  /* 0x00035a00ff148b82 */ /* 0x000e620000000a00 */
[----:B------:R2:W3:Y:S01]  /*4b10*/  SHFL.IDX PT, R3, R13, 0x1f, 0x1f ;  /* 0x03e01f000d037f89 */ /* 0x0004e200000e0000 */
[----:B------:R-:W-:Y:S01]  /*4b20*/  BSSY.RECONVERGENT B0, `(.L_x_60) ;  /* 0x000005d000007945 */ /* 0x000fe20003800200 */
[----:B------:R-:W-:Y:S02]  /*4b30*/  HFMA2 R12, -RZ, RZ, 0, 0 ;  /* 0x00000000ff0c7431 */ /* 0x000fe400000001ff */
[----:B------:R2:W4:Y:S01]  /*4b40*/  SHFL.IDX PT, R5, R17, 0x1f, 0x1f ;  /* 0x03e01f0011057f89 */ /* 0x00052200000e0000 */
[----:B-1----:R-:W-:-:S05]  /*4b50*/  @!P0 IMAD.WIDE.U32 R20, R7, 0xc, R20 ;  /* 0x0000000c07148825 */ /* 0x002fca00078e0014 */
[----:B------:R2:W5:Y:S04]  /*4b60*/  @!P0 LDG.E R10, desc[UR40][R20.64+0x180] ;  /* 0x00018028140a8981 */ /* 0x000568000c1e1900 */
[----:B------:R2:W5:Y:S01]  /*4b70*/  @!P0 LDG.E R11, desc[UR40][R20.64+0x184] ;  /* 0x00018428140b8981 */ /* 0x000562000c1e1900 */
[----:B------:R-:W-:Y:S02]  /*4b80*/  ISETP.GE.AND P0, PT, R7, UR25, PT ;  /* 0x0000001907007c0c */ /* 0x000fe4000bf06270 */
[----:B------:R-:W-:-:S11]  /*4b90*/  MOV R18, 0x7fffffff ;  /* 0x7fffffff00127802 */ /* 0x000fd60000000f00 */
[----:B---34-:R-:W-:Y:S05]  /*4ba0*/  @P0 BRA `(.L_x_61) ;  /* 0x0000000400500947 */ /* 0x018fea0003800000 */
[----:B--2---:R-:W-:-:S04]  /*4bb0*/  IADD3 R13, P0, PT, R19, UR18, RZ ;  /* 0x00000012130d7c10 */ /* 0x004fc8000ff1e0ff */
[----:B------:R-:W-:Y:S02]  /*4bc0*/  LEA.HI.X.SX32 R12, R19, UR19, 0x1, P0 ;  /* 0x00000013130c7c11 */ /* 0x000fe400080f0eff */
[----:B------:R-:W-:-:S04]  /*4bd0*/  IADD3 R17, P0, PT, R16, UR12, RZ ;  /* 0x0000000c10117c10 */ /* 0x000fc8000ff1e0ff */
[----:B------:R-:W-:Y:S02]  /*4be0*/  LEA.HI.X.SX32 R16, R16, UR26, 0x1, P0 ;  /* 0x0000001a10107c11 */ /* 0x000fe400080f0eff */
[----:B------:R-:W-:-:S05]  /*4bf0*/  IADD3 R15, P0, PT, R13, UR7, RZ ;  /* 0x000000070d0f7c10 */ /* 0x000fca000ff1e0ff */
[----:B------:R-:W-:Y:S01]  /*4c00*/  IMAD.X R14, RZ, RZ, R12, P0 ;  /* 0x000000ffff0e7224 */ /* 0x000fe200000e060c */
[----:B------:R-:W-:Y:S01]  /*4c10*/  IADD3 R19, P0, PT, R17, UR9, RZ ;  /* 0x0000000911137c10 */ /* 0x000fe2000ff1e0ff */
[----:B------:R-:W-:-:S04]  /*4c20*/  IMAD.WIDE.U32 R28, R15, UR4, RZ ;  /* 0x000000040f1c7c25 */ /* 0x000fc8000f8e00ff */
[----:B------:R-:W-:-:S04]  /*4c30*/  IMAD.WIDE.U32 R26, R14, UR4, RZ ;  /* 0x000000040e1a7c25 */ /* 0x000fc8000f8e00ff */
[----:B------:R-:W-:Y:S02]  /*4c40*/  IMAD.X R18, RZ, RZ, R16, P0 ;  /* 0x000000ffff127224 */ /* 0x000fe400000e0610 */
[----:B------:R-:W-:-:S04]  /*4c50*/  IMAD.WIDE.U32 R26, P0, R15, UR5, R26 ;  /* 0x000000050f1a7c25 */ /* 0x000fc8000f80001a */
[----:B------:R-:W-:-:S04]  /*4c60*/  IMAD.WIDE.U32 R22, R18, UR10, RZ ;  /* 0x0000000a12167c25 */ /* 0x000fc8000f8e00ff */
[----:B------:R-:W-:Y:S02]  /*4c70*/  IMAD.X R25, RZ, RZ, RZ, P0 ;  /* 0x000000ffff197224 */ /* 0x000fe400000e06ff */
[----:B------:R-:W-:-:S04]  /*4c80*/  IMAD.WIDE.U32 R22, P0, R19, UR11, R22 ;  /* 0x0000000b13167c25 */ /* 0x000fc8000f800016 */
[----:B------:R-:W-:Y:S01]  /*4c90*/  IMAD.X R21, RZ, RZ, RZ, P0 ;  /* 0x000000ffff157224 */ /* 0x000fe200000e06ff */
[----:B------:R-:W-:Y:S01]  /*4ca0*/  IADD3 RZ, P0, PT, R29, R26, RZ ;  /* 0x0000001a1dff7210 */ /* 0x000fe20007f1e0ff */
[----:B------:R-:W-:Y:S02]  /*4cb0*/  IMAD.MOV.U32 R24, RZ, RZ, R27 ;  /* 0x000000ffff187224 */ /* 0x000fe400078e001b */
[----:B------:R-:W-:Y:S02]  /*4cc0*/  IMAD.MOV.U32 R20, RZ, RZ, R23 ;  /* 0x000000ffff147224 */ /* 0x000fe400078e0017 */
[----:B------:R-:W-:-:S04]  /*4cd0*/  IMAD.WIDE.U32.X R14, R14, UR5, R24, P0 ;  /* 0x000000050e0e7c25 */ /* 0x000fc800080e0418 */
[----:B------:R-:W-:-:S05]  /*4ce0*/  IMAD.WIDE.U32 R24, R19, UR10, RZ ;  /* 0x0000000a13187c25 */ /* 0x000fca000f8e00ff */
[----:B------:R-:W-:-:S05]  /*4cf0*/  IADD3 RZ, P0, PT, R25, R22, RZ ;  /* 0x0000001619ff7210 */ /* 0x000fca0007f1e0ff */
[----:B------:R-:W-:Y:S01]  /*4d00*/  IMAD.WIDE.U32.X R18, R18, UR11, R20, P0 ;  /* 0x0000000b12127c25 */ /* 0x000fe200080e0414 */
[----:B------:R-:W-:-:S04]  /*4d10*/  ISETP.NE.U32.AND P0, PT, RZ, UR4, PT ;  /* 0x00000004ff007c0c */ /* 0x000fc8000bf05070 */
[----:B------:R-:W-:-:S04]  /*4d20*/  ISETP.NE.AND.EX P0, PT, RZ, UR5, PT, P0 ;  /* 0x00000005ff007c0c */ /* 0x000fc8000bf05300 */
[----:B------:R-:W-:Y:S02]  /*4d30*/  SEL R13, R13, R14, !P0 ;  /* 0x0000000e0d0d7207 */ /* 0x000fe40004000000 */
[----:B------:R-:W-:Y:S02]  /*4d40*/  SEL R12, R12, R15, !P0 ;  /* 0x0000000f0c0c7207 */ /* 0x000fe40004000000 */
[----:B------:R-:W-:Y:S02]  /*4d50*/  ISETP.NE.U32.AND P0, PT, RZ, UR10, PT ;  /* 0x0000000aff007c0c */ /* 0x000fe4000bf05070 */
[----:B------:R-:W-:Y:S02]  /*4d60*/  SHF.R.U64 R12, R13, UR6, R12 ;  /* 0x000000060d0c7c19 */ /* 0x000fe4000800120c */
[----:B------:R-:W-:-:S04]  /*4d70*/  ISETP.NE.AND.EX P0, PT, RZ, UR11, PT, P0 ;  /* 0x0000000bff007c0c */ /* 0x000fc8000bf05300 */
[----:B------:R-:W-:Y:S02]  /*4d80*/  SEL R14, R16, R19, !P0 ;  /* 0x00000013100e7207 */ /* 0x000fe40004000000 */
[-C--:B------:R-:W-:Y:S02]  /*4d90*/  IABS R16, R9.reuse ;  /* 0x0000000900107213 */ /* 0x080fe40000000000 */
[----:B------:R-:W-:Y:S02]  /*4da0*/  SEL R17, R17, R18, !P0 ;  /* 0x0000001211117207 */ /* 0x000fe40004000000 */
[----:B------:R-:W1:Y:S01]  /*4db0*/  I2F.RP R19, R16 ;  /* 0x0000001000137306 */ /* 0x000e620000209400 */
[----:B------:R-:W-:Y:S02]  /*4dc0*/  IADD3 R18, PT, PT, R9, -0x1, R12 ;  /* 0xffffffff09127810 */ /* 0x000fe40007ffe00c */
[----:B------:R-:W-:Y:S02]  /*4dd0*/  IABS R12, R9 ;  /* 0x00000009000c7213 */ /* 0x000fe40000000000 */
[----:B------:R-:W-:-:S02]  /*4de0*/  IABS R13, R18 ;  /* 0x00000012000d7213 */ /* 0x000fc40000000000 */
[----:B------:R-:W-:Y:S01]  /*4df0*/  SHF.R.U64 R17, R17, UR8, R14 ;  /* 0x0000000811117c19 */ /* 0x000fe2000800120e */
[----:B------:R-:W-:-:S03]  /*4e00*/  IMAD.MOV R12, RZ, RZ, -R12 ;  /* 0x000000ffff0c7224 */ /* 0x000fc600078e0a0c */
[----:B------:R-:W-:Y:S01]  /*4e10*/  IADD3 R17, PT, PT, R8, -0x1, R17 ;  /* 0xffffffff08117810 */ /* 0x000fe20007ffe011 */
[----:B-1----:R-:W1:Y:S02]  /*4e20*/  MUFU.RCP R20, R19 ;  /* 0x0000001300147308 */ /* 0x002e640000001000 */
[----:B-1----:R-:W-:-:S06]  /*4e30*/  VIADD R20, R20, 0xffffffe ;  /* 0x0ffffffe14147836 */ /* 0x002fcc0000000000 */
[----:B------:R-:W1:Y:S02]  /*4e40*/  F2I.FTZ.U32.TRUNC.NTZ R21, R20 ;  /* 0x0000001400157305 */ /* 0x000e64000021f000 */
[----:B-1----:R-:W-:Y:S02]  /*4e50*/  IMAD.MOV R15, RZ, RZ, -R21 ;  /* 0x000000ffff0f7224 */ /* 0x002fe400078e0a15 */
[----:B------:R-:W-:Y:S02]  /*4e60*/  IMAD.MOV.U32 R20, RZ, RZ, RZ ;  /* 0x000000ffff147224 */ /* 0x000fe400078e00ff */
[----:B------:R-:W-:-:S04]  /*4e70*/  IMAD R15, R15, R16, RZ ;  /* 0x000000100f0f7224 */ /* 0x000fc800078e02ff */
[----:B------:R-:W-:-:S06]  /*4e80*/  IMAD.HI.U32 R15, R21, R15, R20 ;  /* 0x0000000f150f7227 */ /* 0x000fcc00078e0014 */
[----:B------:R-:W-:-:S04]  /*4e90*/  IMAD.HI.U32 R15, R15, R13, RZ ;  /* 0x0000000d0f0f7227 */ /* 0x000fc800078e00ff */
[----:B------:R-:W-:Y:S01]  /*4ea0*/  IMAD R19, R15, R12, R13 ;  /* 0x0000000c0f137224 */ /* 0x000fe200078e020d */
[----:B------:R-:W-:Y:S02]  /*4eb0*/  IABS R15, R8 ;  /* 0x00000008000f7213 */ /* 0x000fe40000000000 */
[----:B------:R-:W-:Y:S02]  /*4ec0*/  IABS R13, R17 ;  /* 0x00000011000d7213 */ /* 0x000fe40000000000 */
[----:B------:R-:W1:Y:S01]  /*4ed0*/  I2F.RP R22, R15 ;  /* 0x0000000f00167306 */ /* 0x000e620000209400 */
[----:B------:R-:W-:-:S13]  /*4ee0*/  ISETP.GT.U32.AND P0, PT, R16, R19, PT ;  /* 0x000000131000720c */ /* 0x000fda0003f04070 */
[----:B------:R-:W-:Y:S01]  /*4ef0*/  @!P0 IMAD.IADD R19, R19, 0x1, -R16 ;  /* 0x0000000113138824 */ /* 0x000fe200078e0a10 */
[----:B-1----:R-:W1:Y:S02]  /*4f00*/  MUFU.RCP R20, R22 ;  /* 0x0000001600147308 */ /* 0x002e640000001000 */
[----:B-1----:R-:W-:-:S06]  /*4f10*/  VIADD R20, R20, 0xffffffe ;  /* 0x0ffffffe14147836 */ /* 0x002fcc0000000000 */
[----:B------:R-:W1:Y:S02]  /*4f20*/  F2I.FTZ.U32.TRUNC.NTZ R21, R20 ;  /* 0x0000001400157305 */ /* 0x000e64000021f000 */
[----:B-1----:R-:W-:Y:S02]  /*4f30*/  IMAD.MOV R12, RZ, RZ, -R21 ;  /* 0x000000ffff0c7224 */ /* 0x002fe400078e0a15 */
[----:B------:R-:W-:Y:S02]  /*4f40*/  IMAD.MOV.U32 R20, RZ, RZ, RZ ;  /* 0x000000ffff147224 */ /* 0x000fe400078e00ff */
[----:B------:R-:W-:Y:S01]  /*4f50*/  IMAD R14, R12, R15, RZ ;  /* 0x0000000f0c0e7224 */ /* 0x000fe200078e02ff */
[----:B------:R-:W-:-:S03]  /*4f60*/  IABS R12, R8 ;  /* 0x00000008000c7213 */ /* 0x000fc60000000000 */
[----:B------:R-:W-:-:S04]  /*4f70*/  IMAD.HI.U32 R14, R21, R14, R20 ;  /* 0x0000000e150e7227 */ /* 0x000fc800078e0014 */
[----:B------:R-:W-:Y:S02]  /*4f80*/  IMAD.MOV R12, RZ, RZ, -R12 ;  /* 0x000000ffff0c7224 */ /* 0x000fe400078e0a0c */
[----:B------:R-:W-:-:S04]  /*4f90*/  IMAD.HI.U32 R14, R14, R13, RZ ;  /* 0x0000000d0e0e7227 */ /* 0x000fc800078e00ff */
[----:B------:R-:W-:-:S05]  /*4fa0*/  IMAD R12, R14, R12, R13 ;  /* 0x0000000c0e0c7224 */ /* 0x000fca00078e020d */
[----:B------:R-:W-:-:S13]  /*4fb0*/  ISETP.GT.U32.AND P0, PT, R15, R12, PT ;  /* 0x0000000c0f00720c */ /* 0x000fda0003f04070 */
[----:B------:R-:W-:Y:S01]  /*4fc0*/  @!P0 IMAD.IADD R12, R12, 0x1, -R15 ;  /* 0x000000010c0c8824 */ /* 0x000fe200078e0a0f */
[----:B------:R-:W-:-:S13]  /*4fd0*/  ISETP.GT.U32.AND P0, PT, R16, R19, PT ;  /* 0x000000131000720c */ /* 0x000fda0003f04070 */
[----:B------:R-:W-:Y:S01]  /*4fe0*/  @!P0 IMAD.IADD R19, R19, 0x1, -R16 ;  /* 0x0000000113138824 */ /* 0x000fe200078e0a10 */
[----:B------:R-:W-:-:S13]  /*4ff0*/  ISETP.GT.U32.AND P0, PT, R15, R12, PT ;  /* 0x0000000c0f00720c */ /* 0x000fda0003f04070 */
[----:B------:R-:W-:Y:S01]  /*5000*/  @!P0 IMAD.IADD R12, R12, 0x1, -R15 ;  /* 0x000000010c0c8824 */ /* 0x000fe200078e0a0f */
[----:B------:R-:W-:-:S13]  /*5010*/  ISETP.GE.AND P0, PT, R18, RZ, PT ;  /* 0x000000ff1200720c */ /* 0x000fda0003f06270 */
[----:B------:R-:W-:Y:S01]  /*5020*/  @!P0 IMAD.MOV R19, RZ, RZ, -R19 ;  /* 0x000000ffff138224 */ /* 0x000fe200078e0a13 */
[----:B------:R-:W-:-:S13]  /*5030*/  ISETP.GE.AND P0, PT, R17, RZ, PT ;  /* 0x000000ff1100720c */ /* 0x000fda0003f06270 */
[----:B------:R-:W-:Y:S01]  /*5040*/  @!P0 IMAD.MOV R12, RZ, RZ, -R12 ;  /* 0x000000ffff0c8224 */ /* 0x000fe200078e0a0c */
[----:B------:R-:W-:-:S13]  /*5050*/  ISETP.NE.AND P0, PT, RZ, UR24, PT ;  /* 0x00000018ff007c0c */ /* 0x000fda000bf05270 */
[----:B------:R-:W-:Y:S02]  /*5060*/  @!P0 LOP3.LUT R19, RZ, UR24, RZ, 0x33, !PT ;  /* 0x00000018ff138c12 */ /* 0x000fe4000f8e33ff */
[----:B------:R-:W-:-:S03]  /*5070*/  ISETP.NE.AND P0, PT, RZ, UR23, PT ;  /* 0x00000017ff007c0c */ /* 0x000fc6000bf05270 */
[----:B------:R-:W-:-:S10]  /*5080*/  IMAD.IADD R18, R18, 0x1, -R19 ;  /* 0x0000000112127824 */ /* 0x000fd400078e0a13 */
[----:B------:R-:W-:-:S05]  /*5090*/  @!P0 LOP3.LUT R12, RZ, UR23, RZ, 0x33, !PT ;  /* 0x00000017ff0c8c12 */ /* 0x000fca000f8e33ff */
[----:B------:R-:W-:-:S05]  /*50a0*/  IMAD.IADD R17, R17, 0x1, -R12 ;  /* 0x0000000111117824 */ /* 0x000fca00078e0a0c */
[CC--:B------:R-:W-:Y:S01]  /*50b0*/  SEL R14, R17.reuse, R18.reuse, !P1 ;  /* 0x00000012110e7207 */ /* 0x0c0fe20004800000 */
[----:B------:R-:W-:-:S03]  /*50c0*/  IMAD R18, R17, R18, RZ ;  /* 0x0000001211127224 */ /* 0x000fc600078e02ff */
[----:B------:R-:W-:Y:S02]  /*50d0*/  SHF.R.S32.HI R15, RZ, 0x1f, R14 ;  /* 0x0000001fff0f7819 */ /* 0x000fe4000001140e */
[----:B------:R-:W-:Y:S02]  /*50e0*/  SHF.R.S32.HI R12, RZ, 0x1f, R18 ;  /* 0x0000001fff0c7819 */ /* 0x000fe40000011412 */
.L_x_61:
[----:B------:R-:W-:Y:S05]  /*50f0*/  BSYNC.RECONVERGENT B0 ;  /* 0x0000000000007941 */ /* 0x000fea0003800200 */
.L_x_60:
[----:B--2---:R-:W1:Y:S04]  /*5100*/  SHFL.UP PT, R17, R18, 0x1, RZ ;  /* 0x0420000012117989 */ /* 0x004e6800000e00ff */
[----:B------:R-:W2:Y:S01]  /*5110*/  SHFL.UP PT, R13, R12, 0x1, RZ ;  /* 0x042000000c0d7989 */ /* 0x000ea200000e00ff */
[----:B-1----:R-:W-:Y:S02]  /*5120*/  SEL R17, R17, RZ, P2 ;  /* 0x000000ff11117207 */ /* 0x002fe40001000000 */
[----:B--2---:R-:W-:Y:S02]  /*5130*/  SEL R13, R13, RZ, P2 ;  /* 0x000000ff0d0d7207 */ /* 0x004fe40001000000 */
[----:B------:R-:W-:-:S05]  /*5140*/  IADD3 R16, P0, PT, R17, R18, RZ ;  /* 0x0000001211107210 */ /* 0x000fca0007f1e0ff */
[----:B------:R-:W-:Y:S01]  /*5150*/  IMAD.X R13, R13, 0x1, R12, P0 ;  /* 0x000000010d0d7824 */ /* 0x000fe200000e060c */
[----:B------:R-:W1:Y:S04]  /*5160*/  SHFL.UP PT, R17, R16, 0x2, RZ ;  /* 0x0440000010117989 */ /* 0x000e6800000e00ff */
        /* <DEDUP_REMOVED lines=15> */
[----:B------:R-:W-:Y:S01]  /*5260*/  IADD3 R21, P0, PT, R13, R22, RZ ;  /* 0x000000160d157210 */ /* 0x000fe20007f1e0ff */
[----:B------:R-:W-:-:S04]  /*5270*/  IMAD.U32 R22, RZ, RZ, UR17 ;  /* 0x00000011ff167e24 */ /* 0x000fc8000f8e00ff */
[----:B------:R-:W-:Y:S01]  /*5280*/  IMAD.X R23, R16, 0x1, R19, P0 ;  /* 0x0000000110177824 */ /* 0x000fe200000e0613 */
[----:B------:R-:W1:Y:S04]  /*5290*/  SHFL.UP PT, R20, R21, 0x10, RZ ;  /* 0x0600000015147989 */ /* 0x000e6800000e00ff */
[----:B------:R-:W2:Y:S01]  /*52a0*/  SHFL.UP PT, R16, R23, 0x10, RZ ;  /* 0x0600000017107989 */ /* 0x000ea200000e00ff */
[----:B-1----:R-:W-:Y:S02]  /*52b0*/  SEL R20, R20, RZ, P6 ;  /* 0x000000ff14147207 */ /* 0x002fe40003000000 */
[----:B--2---:R-:W-:Y:S02]  /*52c0*/  SEL R16, R16, RZ, P6 ;  /* 0x000000ff10107207 */ /* 0x004fe40003000000 */
[----:B------:R-:W-:-:S05]  /*52d0*/  IADD3 R20, P0, PT, R20, R21, RZ ;  /* 0x0000001514147210 */ /* 0x000fca0007f1e0ff */
[----:B------:R-:W-:Y:S01]  /*52e0*/  IMAD.X R16, R16, 0x1, R23, P0 ;  /* 0x0000000110107824 */ /* 0x000fe200000e0617 */
[----:B------:R-:W-:-:S05]  /*52f0*/  IADD3 R17, P0, PT, R20, R5, RZ ;  /* 0x0000000514117210 */ /* 0x000fca0007f1e0ff */
[----:B------:R-:W-:Y:S01]  /*5300*/  IMAD.X R13, R16, 0x1, R3, P0 ;  /* 0x00000001100d7824 */ /* 0x000fe200000e0603 */
[----:B------:R-:W-:-:S04]  /*5310*/  ISETP.LE.U32.AND P0, PT, R17, UR22, PT ;  /* 0x0000001611007c0c */ /* 0x000fc8000bf03070 */
[----:B------:R-:W-:-:S13]  /*5320*/  ISETP.GE.U32.AND.EX P0, PT, R22, R13, PT, P0 ;  /* 0x0000000d1600720c */ /* 0x000fda0003f06100 */
[----:B------:R-:W-:-:S04]  /*5330*/  VOTE.ANY R19, PT, !P0 ;  /* 0x0000000000137806 */ /* 0x000fc800040e0100 */
[----:B------:R-:W-:-:S13]  /*5340*/  ISETP.NE.AND P0, PT, R19, RZ, PT ;  /* 0x000000ff1300720c */ /* 0x000fda0003f05270 */
[----:B------:R-:W-:Y:S05]  /*5350*/  @!P0 BRA `(.L_x_62) ;  /* 0xfffffff400d48947 */ /* 0x000fea000383ffff */
.L_x_59:
[----:B------:R-:W1:Y:S08]  /*5360*/  BREV R13, R19 ;  /* 0x00000013000d7301 */ /* 0x000e700000000000 */
[----:B-1----:R-:W1:Y:S02]  /*5370*/  FLO.U32.SH R13, R13 ;  /* 0x0000000d000d7300 */ /* 0x002e6400000e0400 */
[----:B-1----:R-:W1:Y:S02]  /*5380*/  SHFL.IDX PT, R21, R7, R13, 0x1f ;  /* 0x00001f0d07157589 */ /* 0x002e6400000e0000 */
[----:B-1----:R-:W-:-:S05]  /*5390*/  IMAD.IADD R17, R0, 0x1, R21 ;  /* 0x0000000100117824 */ /* 0x002fca00078e0215 */
[----:B------:R-:W-:-:S13]  /*53a0*/  ISETP.GE.AND P0, PT, R17, UR25, PT ;  /* 0x0000001911007c0c */ /* 0x000fda000bf06270 */
[----:B------:R-:W1:Y:S02]  /*53b0*/  @!P0 LDC.64 R22, c[0x0][0xd68] ;  /* 0x00035a00ff168b82 */ /* 0x000e640000000a00 */
[----:B-1----:R-:W-:-:S05]  /*53c0*/  @!P0 IMAD.WIDE R22, R17, 0xc, R22 ;  /* 0x0000000c11168825 */ /* 0x002fca00078e0216 */
[----:B-----5:R2:W5:Y:S04]  /*53d0*/  @!P0 LDG.E R10, desc[UR40][R22.64] ;  /* 0x00000028160a8981 */ /* 0x020568000c1e1900 */
[----:B------:R2:W5:Y:S01]  /*53e0*/  @!P0 LDG.E R11, desc[UR40][R22.64+0x4] ;  /* 0x00000428160b8981 */ /* 0x000562000c1e1900 */
[----:B------:R-:W-:-:S03]  /*53f0*/  IADD3 R20, P1, P0, R5, R20, -R18 ;  /* 0x0000001405147210 */ /* 0x000fc6000783e812 */
[----:B------:R-:W-:Y:S01]  /*5400*/  SHFL.IDX PT, R17, R12, R13, 0x1f ;  /* 0x00001f0d0c117589 */ /* 0x000fe200000e0000 */
[----:B------:R-:W-:-:S03]  /*5410*/  IADD3.X R24, PT, PT, R3, R16, ~R12, P1, P0 ;  /* 0x0000001003187210 */ /* 0x000fc60000fe0c0c */
[----:B------:R-:W1:Y:S04]  /*5420*/  SHFL.IDX PT, R20, R20, R13, 0x1f ;  /* 0x00001f0d14147589 */ /* 0x000e6800000e0000 */
[----:B------:R-:W3:Y:S04]  /*5430*/  SHFL.IDX PT, R3, R24, R13, 0x1f ;  /* 0x00001f0d18037589 */ /* 0x000ee800000e0000 */
[----:B------:R2:W4:Y:S04]  /*5440*/  SHFL.IDX PT, R16, R18, R13, 0x1f ;  /* 0x00001f0d12107589 */ /* 0x00052800000e0000 */
[----:B------:R2:W2:Y:S04]  /*5450*/  SHFL.IDX PT, R15, R15, R13, 0x1f ;  /* 0x00001f0d0f0f7589 */ /* 0x0004a800000e0000 */
[----:B------:R2:W2:Y:S01]  /*5460*/  SHFL.IDX PT, R14, R14, R13, 0x1f ;  /* 0x00001f0d0e0e7589 */ /* 0x0004a200000e0000 */
[----:B-1----:R-:W-:-:S02]  /*5470*/  R2UR UR27, R20 ;  /* 0x00000000141b72ca */ /* 0x002fc400000e0000 */
[----:B---3--:R-:W-:-:S15]  /*5480*/  R2UR UR26, R3 ;  /* 0x00000000031a72ca */ /* 0x008fde00000e0000 */
.L_x_56:
[----:B------:R-:W-:Y:S01]  /*5490*/  ISETP.GE.AND P0, PT, R21, UR25, PT ;  /* 0x0000001915007c0c */ /* 0x000fe2000bf06270 */
[----:B------:R-:W-:Y:S01]  /*54a0*/  UMOV UR12, 0xffffffff ;  /* 0xffffffff000c7882 */ /* 0x000fe20000000000 */
[----:B------:R-:W-:-:S11]  /*54b0*/  MOV R12, 0xffffffff ;  /* 0xffffffff000c7802 */ /* 0x000fd60000000f00 */
[----:B------:R-:W-:Y:S05]  /*54c0*/  @P0 BRA `(.L_x_55) ;  /* 0x00000004001c0947 */ /* 0x000fea0003800000 */
[----:B------:R-:W3:Y:S01]  /*54d0*/  LDCU UR9, c[0x0][0xd10] ;  /* 0x0001a200ff0977ac */ /* 0x000ee20008000800 */
[----:B--2---:R-:W-:Y:S02]  /*54e0*/  R2UR UR4, R14 ;  /* 0x000000000e0472ca */ /* 0x004fe400000e0000 */
[----:B------:R-:W-:Y:S01]  /*54f0*/  R2UR UR5, R15 ;  /* 0x000000000f0572ca */ /* 0x000fe200000e0000 */
[----:B------:R-:W2:Y:S01]  /*5500*/  LDCU UR8, c[0x0][0xd00] ;  /* 0x0001a000ff0877ac */ /* 0x000ea20008000800 */
[----:B------:R-:W1:Y:S01]  /*5510*/  LDCU UR7, c[0x0][0xd54] ;  /* 0x0001aa80ff0777ac */ /* 0x000e620008000800 */
[----:B------:R-:W-:-:S04]  /*5520*/  UIADD3 UR10, UP0, UPT, -UR27, UR22, URZ ;  /* 0x000000161b0a7290 */ /* 0x000fc8000ff1e1ff */
[----:B------:R-:W-:-:S04]  /*5530*/  UIADD3.X UR6, UPT, UPT, ~UR26, UR17, URZ, UP0, !UPT ;  /* 0x000000111a067290 */ /* 0x000fc800087fe5ff */
[----:B---3--:R-:W-:Y:S02]  /*5540*/  USHF.R.U32.HI UR4, URZ, UR9, UR6 ;  /* 0x00000009ff047299 */ /* 0x008fe40008011606 */
[----:B------:R-:W-:Y:S01]  /*5550*/  USHF.R.U64 UR9, UR10, UR9, UR6 ;  /* 0x000000090a097299 */ /* 0x000fe20008001206 */
[----:B--2---:R-:W-:Y:S01]  /*5560*/  SHF.R.U64 R2, R14, UR8, R15 ;  /* 0x000000080e027c19 */ /* 0x004fe2000800120f */
[----:B------:R-:W-:Y:S02]  /*5570*/  USHF.R.U32.HI UR11, URZ, UR8, UR4 ;  /* 0x00000008ff0b7299 */ /* 0x000fe40008011604 */
[----:B------:R-:W-:Y:S02]  /*5580*/  USHF.R.U32.HI UR5, URZ, UR8, UR5 ;  /* 0x00000008ff057299 */ /* 0x000fe40008011605 */
[----:B-1----:R-:W-:Y:S02]  /*5590*/  USHF.R.U32.HI UR6, URZ, UR7, UR11 ;  /* 0x00000007ff067299 */ /* 0x002fe4000801160b */
[----:B------:R-:W-:Y:S01]  /*55a0*/  USHF.R.U64 UR8, UR9, UR8, UR4 ;  /* 0x0000000809087299 */ /* 0x000fe20008001204 */
[----:B------:R-:W-:Y:S01]  /*55b0*/  R2UR UR4, R2 ;  /* 0x00000000020472ca */ /* 0x000fe200000e0000 */
[----:B------:R-:W-:-:S02]  /*55c0*/  ULOP3.LUT UR10, UR6, UR5, URZ, 0xfc, !UPT ;  /* 0x00000005060a7292 */ /* 0x000fc4000f8efcff */
[----:B------:R-:W-:Y:S02]  /*55d0*/  USHF.R.U64 UR7, UR8, UR7, UR11 ;  /* 0x0000000708077299 */ /* 0x000fe4000800120b */
[----:B------:R-:W-:-:S09]  /*55e0*/  UISETP.NE.U32.AND UP0, UPT, UR10, URZ, UPT ;  /* 0x000000ff0a00728c */ /* 0x000fd2000bf05070 */
[----:B------:R-:W-:Y:S05]  /*55f0*/  BRA.U UP0, `(.L_x_63) ;  /* 0x0000000100607547 */ /* 0x000fea000b800000 */
[----:B------:R-:W1:Y:S01]  /*5600*/  I2F.U32.RP R3, UR4 ;  /* 0x0000000400037d06 */ /* 0x000e620008209000 */
[----:B------:R-:W-:Y:S01]  /*5610*/  UMOV UR10, URZ ;  /* 0x000000ff000a7c82 */ /* 0x000fe20008000000 */
[----:B------:R-:W-:-:S06]  /*5620*/  UISETP.NE.U32.AND UP0, UPT, UR4, URZ, UPT ;  /* 0x000000ff0400728c */ /* 0x000fcc000bf05070 */
[----:B-1----:R-:W1:Y:S02]  /*5630*/  MUFU.RCP R2, R3 ;  /* 0x0000000300027308 */ /* 0x002e640000001000 */
[----:B-1----:R-:W-:-:S06]  /*5640*/  IADD3 R2, PT, PT, R2, 0xffffffe, RZ ;  /* 0x0ffffffe02027810 */ /* 0x002fcc0007ffe0ff */
[----:B------:R-:W1:Y:S02]  /*5650*/  F2I.FTZ.U32.TRUNC.NTZ R2, R2 ;  /* 0x0000000200027305 */ /* 0x000e64000021f000 */
[----:B-1----:R-:W-:-:S13]  /*5660*/  R2UR UR11, R2 ;  /* 0x00000000020b72ca */ /* 0x002fda00000e0000 */
[----:B------:R-:W-:-:S04]  /*5670*/  UIADD3 UR5, UPT, UPT, URZ, -UR11, URZ ;  /* 0x8000000bff057290 */ /* 0x000fc8000fffe0ff */
[----:B------:R-:W-:-:S04]  /*5680*/  UIMAD UR5, UR5, UR4, URZ ;  /* 0x00000004050572a4 */ /* 0x000fc8000f8e02ff */
[----:B------:R-:W-:-:S07]  /*5690*/  UIMAD.WIDE.U32 UR10, UR11, UR5, UR10 ;  /* 0x000000050b0a72a5 */ /* 0x000fce000f8e000a */
[----:B------:R-:W-:Y:S02]  /*56a0*/  UMOV UR5, UR11 ;  /* 0x0000000b00057c82 */ /* 0x000fe40008000000 */
[----:B------:R-:W-:-:S07]  /*56b0*/  UIMAD.WIDE.U32 UR10, UR5, UR7, URZ ;  /* 0x00000007050a72a5 */ /* 0x000fce000f8e00ff */
[----:B------:R-:W-:Y:S02]  /*56c0*/  UMOV UR12, UR11 ;  /* 0x0000000b000c7c82 */ /* 0x000fe40008000000 */
[----:B------:R-:W-:-:S04]  /*56d0*/  UIADD3 UR5, UPT, UPT, -UR12, URZ, URZ ;  /* 0x000000ff0c057290 */ /* 0x000fc8000fffe1ff */
[----:B------:R-:W-:-:S04]  /*56e0*/  UIMAD UR5, UR4, UR5, UR7 ;  /* 0x00000005040572a4 */ /* 0x000fc8000f8e0207 */
[----:B------:R-:W-:-:S11]  /*56f0*/  UISETP.GE.U32.AND UP2, UPT, UR5, UR4, UPT ;  /* 0x000000040500728c */ /* 0x000fd6000bf46070 */
[----:B------:R-:W-:Y:S02]  /*5700*/  @UP2 UIADD3 UR5, UPT, UPT, UR5, -UR4, URZ ;  /* 0x8000000405052290 */ /* 0x000fe4000fffe0ff */
[----:B------:R-:W-:Y:S02]  /*5710*/  @UP2 UIADD3 UR12, UPT, UPT, UR12, 0x1, URZ ;  /* 0x000000010c0c2890 */ /* 0x000fe4000fffe0ff */
[----:B------:R-:W-:-:S11]  /*5720*/  UISETP.GE.U32.AND UP1, UPT, UR5, UR4, UPT ;  /* 0x000000040500728c */ /* 0x000fd6000bf26070 */
[----:B------:R-:W-:Y:S02]  /*5730*/  @UP1 UIADD3 UR12, UPT, UPT, UR12, 0x1, URZ ;  /* 0x000000010c0c1890 */ /* 0x000fe4000fffe0ff */
[----:B------:R-:W-:-:S04]  /*5740*/  @!UP0 ULOP3.LUT UR12, URZ, UR4, URZ, 0x33, !UPT ;  /* 0x00000004ff0c8292 */ /* 0x000fc8000f8e33ff */
[----:B------:R-:W-:-:S04]  /*5750*/  UIADD3 UR10, UPT, UPT, -UR12, URZ, URZ ;  /* 0x000000ff0c0a7290 */ /* 0x000fc8000fffe1ff */
[----:B------:R-:W-:Y:S01]  /*5760*/  UIMAD UR10, UR4, UR10, UR7 ;  /* 0x0000000a040a72a4 */ /* 0x000fe2000f8e0207 */
[----:B------:R-:W-:Y:S11]  /*5770*/  BRA `(.L_x_64) ;  /* 0x0000000000107947 */ /* 0x000ff60003800000 */
.L_x_63:
[----:B------:R-:W-:Y:S02]  /*5780*/  MOV R2, 0x57a0 ;  /* 0x000057a000027802 */ /* 0x000fe40000000f00 */
[----:B----45:R-:W-:Y:S05]  /*5790*/  CALL.REL.NOINC `($__internal_3_$__cuda_sm20_div_u64) ;  /* 0x00000134009c7944 */ /* 0x030fea0003c00000 */
[----:B------:R-:W-:-:S04]  /*57a0*/  UIADD3 UR10, UPT, UPT, -UR12, URZ, URZ ;  /* 0x000000ff0c0a7290 */ /* 0x000fc8000fffe1ff */
[----:B------:R-:W-:-:S12]  /*57b0*/  UIMAD UR10, UR4, UR10, UR7 ;  /* 0x0000000a040a72a4 */ /* 0x000fd8000f8e0207 */
.L_x_64:
[----:B------:R-:W1:Y:S01]  /*57c0*/  LDCU UR4, c[0x0][0xd58] ;  /* 0x0001ab00ff0477ac */ /* 0x000e620008000800 */
[----:B------:R-:W2:Y:S01]  /*57d0*/  S2UR UR11, SR_CTAID.Y ;  /* 0x00000000000b79c3 */ /* 0x000ea20000002600 */
[----:B------:R-:W-:Y:S01]  /*57e0*/  IMAD.MOV.U32 R12, RZ, RZ, R21 ;  /* 0x000000ffff0c7224 */ /* 0x000fe200078e0015 */
[----:B------:R-:W3:Y:S01]  /*57f0*/  LDCU UR5, c[0x0][0xcf8] ;  /* 0x00019f00ff0577ac */ /* 0x000ee20008000800 */
[----:B------:R-:W-:Y:S01]  /*5800*/  UMOV UR7, 0xffffffff ;  /* 0xffffffff00077882 */ /* 0x000fe20000000000 */
[----:B------:R-:W4:Y:S01]  /*5810*/  LDCU UR6, c[0x0][0xd08] ;  /* 0x0001a100ff0677ac */ /* 0x000f220008000800 */
[----:B-1----:R-:W-:Y:S01]  /*5820*/  UISETP.NE.AND UP0, UPT, UR4, 0x1, UPT ;  /* 0x000000010400788c */ /* 0x002fe2000bf05270 */
[----:B------:R-:W1:Y:S05]  /*5830*/  LDCU UR4, c[0x0][0xd54] ;  /* 0x0001aa80ff0477ac */ /* 0x000e6a0008000800 */
[----:B------:R-:W-:-:S13]  /*5840*/  PLOP3.LUT P0, PT, PT, PT, UP0, 0x80, 0x8 ;  /* 0x000000000008781c */ /* 0x000fda0003f0f008 */
[----:B------:R-:W2:Y:S01]  /*5850*/  @!P0 S2R R2, SR_CTAID.X ;  /* 0x0000000000028919 */ /* 0x000ea20000002500 */
[----:B-1----:R-:W-:Y:S02]  /*5860*/  USHF.L.U32 UR7, UR7, UR4, URZ ;  /* 0x0000000407077299 */ /* 0x002fe400080006ff */
[----:B------:R-:W-:Y:S02]  /*5870*/  USHF.L.U32 UR12, UR12, UR4, URZ ;  /* 0x000000040c0c7299 */ /* 0x000fe400080006ff */
[----:B------:R-:W-:Y:S02]  /*5880*/  ULOP3.LUT UR7, URZ, UR7, URZ, 0x33, !UPT ;  /* 0x00000007ff077292 */ /* 0x000fe4000f8e33ff */
[----:B---3--:R-:W-:Y:S02]  /*5890*/  UIADD3 UR4, UPT, UPT, UR5, -0x1, URZ ;  /* 0xffffffff05047890 */ /* 0x008fe4000fffe0ff */
[----:B------:R-:W-:Y:S02]  /*58a0*/  ULOP3.LUT UR7, UR8, UR7, URZ, 0xc0, !UPT ;  /* 0x0000000708077292 */ /* 0x000fe4000f8ec0ff */
[----:B------:R-:W-:-:S02]  /*58b0*/  ULOP3.LUT UR4, UR4, UR9, URZ, 0xc0, !UPT ;  /* 0x0000000904047292 */ /* 0x000fc4000f8ec0ff */
[----:B------:R-:W-:Y:S02]  /*58c0*/  UIADD3 UR7, UPT, UPT, UR7, UR12, URZ ;  /* 0x0000000c07077290 */ /* 0x000fe4000fffe0ff */
[----:B------:R-:W-:Y:S01]  /*58d0*/  UIMAD UR4, UR10, UR5, UR4 ;  /* 0x000000050a0472a4 */ /* 0x000fe2000f8e0204 */
[----:B--2---:R-:W-:Y:S02]  /*58e0*/  @!P0 R2UR UR11, R2 ;  /* 0x00000000020b82ca */ /* 0x004fe400000e0000 */
[----:B------:R-:W-:-:S04]  /*58f0*/  PLOP3.LUT P0, PT, PT, PT, PT, 0x8, 0x80 ;  /* 0x000000000080781c */ /* 0x000fc80003f0e170 */
[----:B------:R-:W-:-:S07]  /*5900*/  P2R R2, PR, RZ, 0x1 ;  /* 0x00000001ff027803 */ /* 0x000fce0000000000 */
[----:B----4-:R-:W-:-:S04]  /*5910*/  UIMAD UR6, UR7, UR6, UR11 ;  /* 0x00000006070672a4 */ /* 0x010fc8000f8e020b */
[----:B------:R-:W-:Y:S02]  /*5920*/  USEL UR12, UR4, UR6, !UP0 ;  /* 0x00000006040c7287 */ /* 0x000fe4000c000000 */
[----:B------:R-:W-:-:S12]  /*5930*/  USEL UR20, UR6, UR4, !UP0 ;  /* 0x0000000406147287 */ /* 0x000fd8000c000000 */
.L_x_55:
[----:B------:R-:W-:-:S09]  /*5940*/  UISETP.GE.AND UP0, UPT, UR42, 0x2, UPT ;  /* 0x000000022a00788c */ /* 0x000fd2000bf06270 */
[----:B------:R-:W-:Y:S05]  /*5950*/  BRA.U !UP0, `(.L_x_65) ;  /* 0x0000000108207547 */ /* 0x000fea000b800000 */
[----:B------:R-:W3:Y:S02]  /*5960*/  LDCU UR4, c[0x0][0x36c] ;  /* 0x00006d80ff0477ac */ /* 0x000ee40008000800 */
[----:B---3--:R-:W-:-:S09]  /*5970*/  UISETP.EQ.U32.AND UP0, UPT, UR4, 0x1, UPT ;  /* 0x000000010400788c */ /* 0x008fd2000bf02070 */
[----:B------:R-:W-:Y:S05]  /*5980*/  BRA.U !UP0, `(.L_x_66) ;  /* 0x00000001080c7547 */ /* 0x000fea000b800000 */
[----:B------:R-:W-:Y:S01]  /*5990*/  UCGABAR_WAIT ;  /* 0x0000000000007dc7 */ /* 0x000fe20008000000 */
[----:B------:R-:W-:Y:S01]  /*59a0*/  CCTL.IVALL ;  /* 0x00000000ff00798f */ /* 0x000fe20002000000 */
[----:B------:R-:W-:Y:S05]  /*59b0*/  BRA `(.L_x_67) ;  /* 0x00000000000c7947 */ /* 0x000fea0003800000 */
.L_x_66:
[----:B------:R-:W-:Y:S06]  /*59c0*/  BAR.SYNC.DEFER_BLOCKING 0x0 ;  /* 0x0000000000007b1d */ /* 0x000fec0000010000 */
[----:B------:R-:W-:Y:S05]  /*59d0*/  BRA `(.L_x_67) ;  /* 0x0000000000047947 */ /* 0x000fea0003800000 */
.L_x_65:
[----:B------:R-:W-:Y:S06]  /*59e0*/  BAR.SYNC.DEFER_BLOCKING 0x0 ;  /* 0x0000000000007b1d */ /* 0x000fec0000010000 */
.L_x_67:
[----:B------:R-:W-:-:S13]  /*59f0*/  ISETP.NE.AND P0, PT, R2, RZ, PT ;  /* 0x000000ff0200720c */ /* 0x000fda0003f05270 */
[----:B-1----:R-:W-:Y:S05]  /*5a00*/  @P0 EXIT ;  /* 0x000000000000094d */ /* 0x002fea0003800000 */
[----:B------:R-:W-:Y:S01]  /*5a10*/  S2UR UR5, SR_CTAID.X ;  /* 0x00000000000579c3 */ /* 0x000fe20000002500 */
[----:B------:R-:W-:-:S07]  /*5a20*/  UISETP.NE.AND UP0, UPT, UR37, 0x2, UPT ;  /* 0x000000022500788c */ /* 0x000fce000bf05270 */
[----:B------:R-:W1:Y:S08]  /*5a30*/  S2UR UR4, SR_CTAID.Y ;  /* 0x00000000000479c3 */ /* 0x000e700000002600 */
[----:B------:R-:W3:Y:S01]  /*5a40*/  S2UR UR42, SR_CgaCtaId ;  /* 0x00000000002a79c3 */ /* 0x000ee20000008800 */
[----:B-1----:R-:W-:Y:S01]  /*5a50*/  UIMAD UR14, UR4, UR21, UR5 ;  /* 0x00000015040e72a4 */ /* 0x002fe2000f8e0205 */
[----:B------:R-:W-:Y:S11]  /*5a60*/  BRA.U UP0, `(.L_x_68) ;  /* 0x00000031002c7547 */ /* 0x000ff6000b800000 */
[----:B------:R-:W-:-:S08]  /*5a70*/  NOP ;  /* 0x0000000000007918 */ /* 0x000fd00000000000 */
[----:B--2-45:R-:W1:-:S00]  /*5a80*/  USETMAXREG.DEALLOC.CTAPOOL 0x80 ;  /* 0x00000080000079c8 */ /* 0x034e4000080e0500 */
[----:B-1----:R-:W-:-:S05]  /*5a90*/  CS2R.32 R5, SR_CgaSize ;  /* 0x0000000000057805 */ /* 0x002fca0000008a00 */
[----:B------:R-:W-:-:S06]  /*5aa0*/  IMAD R5, R5, -0xa0, RZ ;  /* 0xffffff6005057824 */ /* 0x000fcc00078e02ff */
[----:B------:R-:W1:Y:S01]  /*5ab0*/  LDC R5, c[0x0][R5+0x2a0] ;  /* 0x0000a80005057b82 */ /* 0x000e620000000800 */
[----:B------:R-:W-:-:S05]  /*5ac0*/  CS2R.32 R7, SR_CgaSize ;  /* 0x0000000000077805 */ /* 0x000fca0000008a00 */
[----:B------:R-:W-:-:S05]  /*5ad0*/  IMAD R7, R7, -0xa0, RZ ;  /* 0xffffff6007077824 */ /* 0x000fca00078e02ff */
[----:B------:R-:W-:-:S14]  /*5ae0*/  R2UR UR4, R7 ;  /* 0x00000000070472ca */ /* 0x000fdc00000e0000 */
[----:B------:R-:W2:Y:S01]  /*5af0*/  LDCU UR4, c[0x0][UR4+0x2a0] ;  /* 0x00005400040477ac */ /* 0x000ea20008000800 */
[----:B------:R-:W4:Y:S01]  /*5b00*/  S2R R3, SR_CgaCtaId ;  /* 0x0000000000037919 */ /* 0x000f220000008800 */
[----:B------:R-:W-:Y:S01]  /*5b10*/  BSSY.RECONVERGENT B0, `(.L_x_69) ;  /* 0x0000124000007945 */ /* 0x000fe20003800200 */
[----:B------:R-:W-:Y:S01]  /*5b20*/  UMOV UR16, URZ ;  /* 0x000000ff00107c82 */ /* 0x000fe20008000000 */
[----:B------:R-:W-:Y:S01]  /*5b30*/  USHF.L.U32 UR26, UR5, 0x7, URZ ;  /* 0x00000007051a7899 */ /* 0x000fe200080006ff */
[----:B------:R-:W-:-:S05]  /*5b40*/  CS2R.32 R4, SR_CgaSize ;  /* 0x0000000000047805 */ /* 0x000fca0000008a00 */
[----:B------:R-:W-:-:S06]  /*5b50*/  IMAD R4, R4, -0xa0, RZ ;  /* 0xffffff6004047824 */ /* 0x000fcc00078e02ff */
[----:B------:R-:W4:Y:S01]  /*5b60*/  LDC R4, c[0x0][R4+0x2a4] ;  /* 0x0000a90004047b82 */ /* 0x000f220000000800 */
[----:B------:R-:W-:-:S05]  /*5b70*/  CS2R.32 R7, SR_CgaSize ;  /* 0x0000000000077805 */ /* 0x000fca0000008a00 */
[----:B------:R-:W-:-:S05]  /*5b80*/  IMAD R7, R7, -0xa0, RZ ;  /* 0xffffff6007077824 */ /* 0x000fca00078e02ff */
[----:B------:R-:W-:-:S14]  /*5b90*/  R2UR UR19, R7 ;  /* 0x00000000071372ca */ /* 0x000fdc00000e0000 */
[----:B------:R-:W4:Y:S01]  /*5ba0*/  LDCU UR19, c[0x0][UR19+0x2a4] ;  /* 0x00005480131377ac */ /* 0x000f220008000800 */
[----:B------:R-:W-:Y:S01]  /*5bb0*/  UMOV UR22, 0x1 ;  /* 0x0000000100167882 */ /* 0x000fe20000000000 */
[----:B---3--:R-:W-:Y:S01]  /*5bc0*/  ULEA.HI UR15, UR42, UR42, URZ, 0x1 ;  /* 0x0000002a2a0f7291 */ /* 0x008fe2000f8f08ff */
[----:B------:R-:W3:Y:S01]  /*5bd0*/  LDCU.64 UR30, c[0x0][0xc30] ;  /* 0x00018600ff1e77ac */ /* 0x000ee20008000a00 */
[----:B--2---:R-:W-:Y:S02]  /*5be0*/  UIADD3 UR18, UPT, UPT, UR4, 0x1, URZ ;  /* 0x0000000104127890 */ /* 0x004fe4000fffe0ff */
[----:B------:R-:W-:Y:S01]  /*5bf0*/  ULOP3.LUT UR5, UR42, UR4, URZ, 0x3c, !UPT ;  /* 0x000000042a057292 */ /* 0x000fe2000f8e3cff */
[-C--:B-1----:R-:W-:Y:S01]  /*5c00*/  IABS R2, R5.reuse ;  /* 0x0000000500027213 */ /* 0x082fe20000000000 */
[----:B------:R-:W-:Y:S01]  /*5c10*/  ULEA.HI UR18, UR18, UR18, URZ, 0x1 ;  /* 0x0000001212127291 */ /* 0x000fe2000f8f08ff */
[----:B------:R-:W-:Y:S01]  /*5c20*/  IABS R5, R5 ;  /* 0x0000000500057213 */ /* 0x000fe20000000000 */
[----:B------:R-:W-:Y:S01]  /*5c30*/  UISETP.NE.AND UP1, UPT, UR4, URZ, UPT ;  /* 0x000000ff0400728c */ /* 0x000fe2000bf25270 */
[----:B------:R-:W-:Y:S01]  /*5c40*/  R2UR UR10, R2 ;  /* 0x00000000020a72ca */ /* 0x000fe200000e0000 */
[----:B------:R-:W-:-:S02]  /*5c50*/  USHF.R.S32.HI UR28, URZ, 0x1, UR18 ;  /* 0x00000001ff1c7899 */ /* 0x000fc40008011412 */
[----:B------:R-:W-:Y:S01]  /*5c60*/  IMAD.MOV R5, RZ, RZ, -R5 ;  /* 0x000000ffff057224 */ /* 0x000fe200078e0a05 */
[----:B------:R-:W-:Y:S01]  /*5c70*/  USHF.L.U32 UR22, UR22, UR4, URZ ;  /* 0x0000000416167299 */ /* 0x000fe200080006ff */
[----:B----4-:R-:W-:Y:S01]  /*5c80*/  IABS R3, R3 ;  /* 0x0000000300037213 */ /* 0x010fe20000000000 */
[----:B------:R-:W-:Y:S02]  /*5c90*/  USHF.L.U32 UR21, UR4, 0x1, URZ ;  /* 0x0000000104157899 */ /* 0x000fe400080006ff */
[----:B------:R-:W-:Y:S01]  /*5ca0*/  R2UR UR11, R5 ;  /* 0x00000000050b72ca */ /* 0x000fe200000e0000 */
[----:B------:R-:W-:Y:S01]  /*5cb0*/  ULOP3.LUT UR22, UR22, 0x1, URZ, 0xfc, !UPT ;  /* 0x0000000116167892 */ /* 0x000fe2000f8efcff */
[----:B------:R-:W-:Y:S01]  /*5cc0*/  R2UR UR6, R3 ;  /* 0x00000000030672ca */ /* 0x000fe200000e0000 */
[----:B------:R-:W-:Y:S01]  /*5cd0*/  UMOV UR24, URZ ;  /* 0x000000ff00187c82 */ /* 0x000fe20008000000 */
[----:B---3--:R-:W-:Y:S01]  /*5ce0*/  UIMAD.WIDE UR30, UR14, 0x80, UR30 ;  /* 0x000000800e1e78a5 */ /* 0x008fe2000f8e021e */
[----:B------:R-:W1:Y:S01]  /*5cf0*/  I2F.RP R6, UR10 ;  /* 0x0000000a00067d06 */ /* 0x000e620008209400 */
[----:B------:R-:W-:Y:S01]  /*5d00*/  UMOV UR38, URZ ;  /* 0x000000ff00267c82 */ /* 0x000fe20008000000 */
[----:B------:R-:W-:-:S02]  /*5d10*/  ULOP3.LUT UR23, UR28, 0x4000, URZ, 0x3c, !UPT ;  /* 0x000040001c177892 */ /* 0x000fc4000f8e3cff */
[----:B------:R-:W-:Y:S02]  /*5d20*/  UISETP.NE.AND UP6, UPT, UR28, URZ, UPT ;  /* 0x000000ff1c00728c */ /* 0x000fe4000bfc5270 */
[----:B------:R-:W-:Y:S02]  /*5d30*/  UISETP.NE.AND UP5, UPT, UR19, URZ, UPT ;  /* 0x000000ff1300728c */ /* 0x000fe4000bfa5270 */
[----:B------:R-:W-:Y:S01]  /*5d40*/  ULOP3.LUT UR18, UR18, 0xfffffffe, URZ, 0xc0, !UPT ;  /* 0xfffffffe12127892 */ /* 0x000fe2000f8ec0ff */
[----:B------:R-:W-:-:S03]  /*5d50*/  ELECT P0, URZ, PT ;  /* 0x0000000000ff782f */ /* 0x000fc60003800000 */
[----:B------:R-:W-:Y:S02]  /*5d60*/  UIADD3 UR18, UPT, UPT, -UR18, 0x10, URZ ;  /* 0x0000001012127890 */ /* 0x000fe4000fffe1ff */
[----:B------:R-:W-:Y:S01]  /*5d70*/  ULOP3.LUT UR26, UR26, 0x80, URZ, 0xc0, !UPT ;  /* 0x000000801a1a7892 */ /* 0x000fe2000f8ec0ff */
[----:B-1----:R-:W1:Y:S02]  /*5d80*/  MUFU.RCP R7, R6 ;  /* 0x0000000600077308 */ /* 0x002e640000001000 */
[----:B-1----:R-:W-:Y:S02]  /*5d90*/  VIADD R7, R7, 0xffffffe ;  /* 0x0ffffffe07077836 */ /* 0x002fe40000000000 */
[----:B------:R-:W-:Y:S01]  /*5da0*/  IMAD.U32 R6, RZ, RZ, UR28 ;  /* 0x0000001cff067e24 */ /* 0x000fe2000f8e00ff */
[----:B------:R-:W-:-:S03]  /*5db0*/  ULOP3.LUT UR28, URZ, UR28, URZ, 0x33, !UPT ;  /* 0x0000001cff1c7292 */ /* 0x000fc6000f8e33ff */
[----:B------:R-:W1:Y:S02]  /*5dc0*/  F2I.FTZ.U32.TRUNC.NTZ R2, R7 ;  /* 0x0000000700027305 */ /* 0x000e64000021f000 */
[----:B-1----:R-:W-:Y:S02]  /*5dd0*/  R2UR UR17, R2 ;  /* 0x00000000021172ca */ /* 0x002fe400000e0000 */
[-C--:B------:R-:W-:Y:S02]  /*5de0*/  IABS R2, R4.reuse ;  /* 0x0000000400027213 */ /* 0x080fe40000000000 */
[----:B------:R-:W-:Y:S02]  /*5df0*/  IABS R4, R4 ;  /* 0x0000000400047213 */ /* 0x000fe40000000000 */
[----:B------:R-:W-:Y:S02]  /*5e00*/  R2UR UR8, R2 ;  /* 0x00000000020872ca */ /* 0x000fe400000e0000 */
[-C--:B------:R-:W-:Y:S01]  /*5e10*/  IABS R2, R6.reuse ;  /* 0x0000000600027213 */ /* 0x080fe20000000000 */
[----:B------:R-:W-:Y:S01]  /*5e20*/  IMAD.MOV R4, RZ, RZ, -R4 ;  /* 0x000000ffff047224 */ /* 0x000fe200078e0a04 */
[----:B------:R-:W-:-:S02]  /*5e30*/  IABS R6, R6 ;  /* 0x0000000600067213 */ /* 0x000fc40000000000 */
[----:B------:R-:W-:Y:S01]  /*5e40*/  R2UR UR9, R2 ;  /* 0x00000000020972ca */ /* 0x000fe200000e0000 */
[----:B------:R-:W-:Y:S01]  /*5e50*/  UIADD3 UR7, UPT, UPT, URZ, -UR17, URZ ;  /* 0x80000011ff077290 */ /* 0x000fe2000fffe0ff */
[----:B------:R-:W-:Y:S01]  /*5e60*/  R2UR UR14, R4 ;  /* 0x00000000040e72ca */ /* 0x000fe200000e0000 */
[----:B------:R-:W-:Y:S02]  /*5e70*/  IMAD.MOV R6, RZ, RZ, -R6 ;  /* 0x000000ffff067224 */ /* 0x000fe400078e0a06 */
[----:B------:R-:W-:Y:S02]  /*5e80*/  UIMAD UR7, UR7, UR10, URZ ;  /* 0x0000000a070772a4 */ /* 0x000fe4000f8e02ff */
[----:B------:R-:W1:Y:S02]  /*5e90*/  I2F.RP R2, UR8 ;  /* 0x0000000800027d06 */ /* 0x000e640008209400 */
[----:B------:R-:W-:-:S03]  /*5ea0*/  UIMAD.WIDE.U32 UR16, UR17, UR7, UR16 ;  /* 0x00000007111072a5 */ /* 0x000fc6000f8e0010 */
[----:B------:R-:W-:Y:S01]  /*5eb0*/  UMOV UR7, 0xffff ;  /* 0x0000ffff00077882 */ /* 0x000fe20000000000 */
[----:B------:R-:W-:Y:S02]  /*5ec0*/  UIMAD.WIDE.U32 UR16, UR17, UR6, URZ ;  /* 0x00000006111072a5 */ /* 0x000fe4000f8e00ff */
[----:B------:R-:W2:Y:S01]  /*5ed0*/  I2F.RP R3, UR9 ;  /* 0x0000000900037d06 */ /* 0x000ea20008209400 */
[----:B------:R-:W-:Y:S02]  /*5ee0*/  ULOP3.LUT UR16, UR19, 0x4000, URZ, 0x3c, !UPT ;  /* 0x0000400013107892 */ /* 0x000fe4000f8e3cff */
[----:B------:R-:W-:Y:S02]  /*5ef0*/  USHF.R.U32.HI UR18, URZ, UR18, UR7 ;  /* 0x00000012ff127299 */ /* 0x000fe40008011607 */
[----:B------:R-:W-:Y:S01]  /*5f00*/  UMOV UR13, UR17 ;  /* 0x00000011000d7c82 */ /* 0x000fe20008000000 */
[----:B------:R-:W-:Y:S02]  /*5f10*/  ULOP3.LUT UR17, UR22, 0xffff, URZ, 0xc0, !UPT ;  /* 0x0000ffff16117892 */ /* 0x000fe4000f8ec0ff */
[----:B-1----:R-:W1:Y:S01]  /*5f20*/  MUFU.RCP R2, R2 ;  /* 0x0000000200027308 */ /* 0x002e620000001000 */
[----:B------:R-:W-:-:S02]  /*5f30*/  UIMAD UR11, UR13, UR11, UR6 ;  /* 0x0000000b0d0b72a4 */ /* 0x000fc4000f8e0206 */
[----:B------:R-:W-:Y:S02]  /*5f40*/  USHF.L.U32 UR21, UR17, UR21, URZ ;  /* 0x0000001511157299 */ /* 0x000fe400080006ff */
[----:B------:R-:W-:Y:S02]  /*5f50*/  UISETP.GT.U32.AND UP0, UPT, UR10, UR11, UPT ;  /* 0x0000000b0a00728c */ /* 0x000fe4000bf04070 */
[----:B------:R-:W-:Y:S01]  /*5f60*/  ULOP3.LUT UR21, UR22, UR21, URZ, 0xfc, !UPT ;  /* 0x0000001516157292 */ /* 0x000fe2000f8efcff */
[----:B--2---:R-:W2:Y:S01]  /*5f70*/  MUFU.RCP R3, R3 ;  /* 0x0000000300037308 */ /* 0x004ea20000001000 */
[----:B------:R-:W-:Y:S02]  /*5f80*/  ULOP3.LUT UR6, URZ, UR19, URZ, 0x33, !UPT ;  /* 0x00000013ff067292 */ /* 0x000fe4000f8e33ff */
[----:B------:R-:W-:-:S04]  /*5f90*/  UIADD3 UR19, UPT, UPT, -UR19, URZ, URZ ;  /* 0x000000ff13137290 */ /* 0x000fc8000fffe1ff */
[----:B------:R-:W-:Y:S01]  /*5fa0*/  UIMAD UR19, UR4, UR19, 0x10 ;  /* 0x00000010041374a4 */ /* 0x000fe2000f8e0213 */
[----:B-1----:R-:W-:Y:S01]  /*5fb0*/  VIADD R2, R2, 0xffffffe ;  /* 0x0ffffffe02027836 */ /* 0x002fe20000000000 */
[----:B------:R-:W-:Y:S02]  /*5fc0*/  @!UP0 UIADD3 UR11, UPT, UPT, UR11, -UR10, URZ ;  /* 0x8000000a0b0b8290 */ /* 0x000fe4000fffe0ff */
[----:B------:R-:W-:Y:S02]  /*5fd0*/  @!UP0 UIADD3 UR13, UPT, UPT, UR13, 0x1, URZ ;  /* 0x000000010d0d8890 */ /* 0x000fe4000fffe0ff */
[----:B------:R-:W-:Y:S01]  /*5fe0*/  UISETP.GE.U32.AND UP2, UPT, UR11, UR10, UPT ;  /* 0x0000000a0b00728c */ /* 0x000fe2000bf46070 */
[----:B------:R-:W1:Y:S01]  /*5ff0*/  F2I.FTZ.U32.TRUNC.NTZ R2, R2 ;  /* 0x0000000200027305 */ /* 0x000e62000021f000 */
[----:B------:R-:W-:Y:S01]  /*6000*/  UISETP.GE.AND UP0, UPT, UR5, URZ, UPT ;  /* 0x000000ff0500728c */ /* 0x000fe2000bf06270 */
[----:B--2---:R-:W-:Y:S01]  /*6010*/  VIADD R3, R3, 0xffffffe ;  /* 0x0ffffffe03037836 */ /* 0x004fe20000000000 */
[----:B------:R-:W-:-:S02]  /*6020*/  ULOP3.LUT UR5, UR15, 0xfffffffe, URZ, 0xc0, !UPT ;  /* 0xfffffffe0f057892 */ /* 0x000fc4000f8ec0ff */
[----:B------:R-:W-:Y:S02]  /*6030*/  USHF.R.S32.HI UR15, URZ, 0x1, UR15 ;  /* 0x00000001ff0f7899 */ /* 0x000fe4000801140f */
[----:B------:R-:W-:Y:S01]  /*6040*/  USHF.L.U32 UR11, UR4, 0x2, URZ ;  /* 0x00000002040b7899 */ /* 0x000fe200080006ff */
[----:B------:R-:W2:Y:S01]  /*6050*/  F2I.FTZ.U32.TRUNC.NTZ R3, R3 ;  /* 0x0000000300037305 */ /* 0x000ea2000021f000 */
[----:B------:R-:W-:Y:S02]  /*6060*/  UISETP.GE.AND UP3, UPT, UR15, URZ, UPT ;  /* 0x000000ff0f00728c */ /* 0x000fe4000bf66270 */
[----:B------:R-:W-:Y:S02]  /*6070*/  @UP2 UIADD3 UR13, UPT, UPT, UR13, 0x1, URZ ;  /* 0x000000010d0d2890 */ /* 0x000fe4000fffe0ff */
[----:B------:R-:W-:Y:S01]  /*6080*/  UISETP.GE.AND UP2, UPT, UR16, URZ, UPT ;  /* 0x000000ff1000728c */ /* 0x000fe2000bf46270 */
[----:B-1----:R-:W-:Y:S01]  /*6090*/  R2UR UR25, R2 ;  /* 0x00000000021972ca */ /* 0x002fe200000e0000 */
[----:B------:R-:W-:-:S02]  /*60a0*/  @!UP0 UIADD3 UR13, UPT, UPT, -UR13, URZ, URZ ;  /* 0x000000ff0d0d8290 */ /* 0x000fc4000fffe1ff */
[----:B------:R-:W-:Y:S02]  /*60b0*/  @!UP1 ULOP3.LUT UR13, URZ, UR4, URZ, 0x33, !UPT ;  /* 0x00000004ff0d9292 */ /* 0x000fe4000f8e33ff */
[----:B------:R-:W-:Y:S02]  /*60c0*/  USHF.L.U32 UR10, UR4, 0x3, URZ ;  /* 0x00000003040a7899 */ /* 0x000fe400080006ff */
[----:B------:R-:W-:Y:S01]  /*60d0*/  USHF.R.U32.HI UR19, URZ, UR19, UR7 ;  /* 0x00000013ff137299 */ /* 0x000fe20008011607 */
[----:B--2---:R-:W-:Y:S01]  /*60e0*/  R2UR UR39, R3 ;  /* 0x00000000032772ca */ /* 0x004fe200000e0000 */
[----:B------:R-:W-:Y:S01]  /*60f0*/  IMAD.U32 R2, RZ, RZ, UR13 ;  /* 0x0000000dff027e24 */ /* 0x000fe2000f8e00ff */
[----:B------:R-:W-:Y:S01]  /*6100*/  UIADD3 UR5, UPT, UPT, -UR5, UR42, URZ ;  /* 0x0000002a05057290 */ /* 0x000fe2000fffe1ff */
[----:B------:R-:W-:Y:S02]  /*6110*/  IMAD.U32 R3, RZ, RZ, UR15 ;  /* 0x0000000fff037e24 */ /* 0x000fe4000f8e00ff */
[----:B------:R-:W-:Y:S01]  /*6120*/  UIADD3 UR16, UPT, UPT, URZ, -UR25, URZ ;  /* 0x80000019ff107290 */ /* 0x000fe2000fffe0ff */
[----:B------:R-:W-:-:S02]  /*6130*/  IABS R2, R2 ;  /* 0x0000000200027213 */ /* 0x000fc40000000000 */
[----:B------:R-:W-:Y:S01]  /*6140*/  IABS R3, R3 ;  /* 0x0000000300037213 */ /* 0x000fe20000000000 */
[----:B------:R-:W-:Y:S01]  /*6150*/  UIMAD UR17, UR16, UR8, URZ ;  /* 0x00000008101172a4 */ /* 0x000fe2000f8e02ff */
[----:B------:R-:W-:-:S03]  /*6160*/  R2UR UR15, R2 ;  /* 0x00000000020f72ca */ /* 0x000fc600000e0000 */
[----:B------:R-:W-:Y:S02]  /*6170*/  UIADD3 UR16, UPT, UPT, URZ, -UR39, URZ ;  /* 0x80000027ff107290 */ /* 0x000fe4000fffe0ff */
[----:B------:R-:W-:Y:S01]  /*6180*/  UIMAD.WIDE.U32 UR34, UR25, UR17, UR24 ;  /* 0x00000011192272a5 */ /* 0x000fe2000f8e0018 */
[----:B------:R-:W-:Y:S01]  /*6190*/  R2UR UR17, R3 ;  /* 0x00000000031172ca */ /* 0x000fe200000e0000 */
[----:B------:R-:W-:Y:S02]  /*61a0*/  UIMAD UR32, UR16, UR9, URZ ;  /* 0x00000009102072a4 */ /* 0x000fe4000f8e02ff */
[----:B------:R-:W-:Y:S01]  /*61b0*/  UIMAD.WIDE.U32 UR24, UR35, 0x4000, URZ ;  /* 0x00004000231878a5 */ /* 0x000fe2000f8e00ff */
[----:B------:R-:W-:Y:S01]  /*61c0*/  R2UR UR16, R6 ;  /* 0x00000000061072ca */ /* 0x000fe200000e0000 */
[----:B------:R-:W-:Y:S02]  /*61d0*/  UIMAD.WIDE.U32 UR32, UR39, UR32, UR38 ;  /* 0x00000020272072a5 */ /* 0x000fe4000f8e0026 */
[----:B------:R-:W-:-:S02]  /*61e0*/  UIMAD.WIDE.U32 UR34, UR35, UR15, URZ ;  /* 0x0000000f232272a5 */ /* 0x000fc4000f8e00ff */
[----:B------:R-:W-:-:S03]  /*61f0*/  UIMAD UR24, UR25, UR14, 0x4000 ;  /* 0x00004000191874a4 */ /* 0x000fc6000f8e020e */
[----:B------:R-:W-:Y:S01]  /*6200*/  UMOV UR29, UR33 ;  /* 0x00000021001d7c82 */ /* 0x000fe20008000000 */
[----:B------:R-:W-:Y:S02]  /*6210*/  UISETP.GT.U32.AND UP1, UPT, UR8, UR24, UPT ;  /* 0x000000180800728c */ /* 0x000fe4000bf24070 */
[----:B------:R-:W-:Y:S01]  /*6220*/  UIMAD.WIDE.U32 UR32, UR29, UR17, URZ ;  /* 0x000000111d2072a5 */ /* 0x000fe2000f8e00ff */
[----:B------:R-:W-:Y:S02]  /*6230*/  UMOV UR27, UR35 ;  /* 0x00000023001b7c82 */ /* 0x000fe40008000000 */
[----:B------:R-:W-:Y:S02]  /*6240*/  UIMAD UR14, UR27, UR14, UR15 ;  /* 0x0000000e1b0e72a4 */ /* 0x000fe4000f8e020f */
[----:B------:R-:W-:Y:S02]  /*6250*/  UIMAD UR17, UR33, UR16, UR17 ;  /* 0x00000010211172a4 */ /* 0x000fe4000f8e0211 */
[----:B------:R-:W-:-:S02]  /*6260*/  UISETP.GT.U32.AND UP4, UPT, UR8, UR14, UPT ;  /* 0x0000000e0800728c */ /* 0x000fc4000bf84070 */
[----:B------:R-:W-:Y:S02]  /*6270*/  UIMAD.WIDE.U32 UR32, UR29, 0x4000, URZ ;  /* 0x000040001d2078a5 */ /* 0x000fe4000f8e00ff */
[----:B------:R-:W-:Y:S02]  /*6280*/  UISETP.GT.U32.AND UP0, UPT, UR9, UR17, UPT ;  /* 0x000000110900728c */ /* 0x000fe4000bf04070 */
[----:B------:R-:W-:Y:S02]  /*6290*/  UIMAD UR16, UR33, UR16, 0x4000 ;  /* 0x00004000211074a4 */ /* 0x000fe4000f8e0210 */
[----:B------:R-:W-:Y:S02]  /*62a0*/  @!UP1 UIADD3 UR25, UPT, UPT, UR25, 0x1, URZ ;  /* 0x0000000119199890 */ /* 0x000fe4000fffe0ff */
[----:B------:R-:W-:Y:S02]  /*62b0*/  @!UP1 UIADD3 UR24, UPT, UPT, UR24, -UR8, URZ ;  /* 0x8000000818189290 */ /* 0x000fe4000fffe0ff */
[----:B------:R-:W-:-:S02]  /*62c0*/  UISETP.GT.U32.AND UP1, UPT, UR9, UR16, UPT ;  /* 0x000000100900728c */ /* 0x000fc4000bf24070 */
[----:B------:R-:W-:Y:S02]  /*62d0*/  @!UP4 UIADD3 UR14, UPT, UPT, UR14, -UR8, URZ ;  /* 0x800000080e0ec290 */ /* 0x000fe4000fffe0ff */
[----:B------:R-:W-:Y:S02]  /*62e0*/  UISETP.GE.U32.AND UP4, UPT, UR24, UR8, UPT ;  /* 0x000000081800728c */ /* 0x000fe4000bf86070 */
[----:B------:R-:W-:Y:S02]  /*62f0*/  @!UP0 UIADD3 UR17, UPT, UPT, UR17, -UR9, URZ ;  /* 0x8000000911118290 */ /* 0x000fe4000fffe0ff */
[----:B------:R-:W-:Y:S02]  /*6300*/  ULOP3.LUT UR15, UR21, 0xffff, URZ, 0xc0, !UPT ;  /* 0x0000ffff150f7892 */ /* 0x000fe4000f8ec0ff */
[----:B------:R-:W-:Y:S02]  /*6310*/  UISETP.GT.U32.AND UP0, UPT, UR9, UR17, UPT ;  /* 0x000000110900728c */ /* 0x000fe4000bf04070 */
[----:B------:R-:W-:-:S02]  /*6320*/  @!UP1 UIADD3 UR16, UPT, UPT, UR16, -UR9, URZ ;  /* 0x8000000910109290 */ /* 0x000fc4000fffe0ff */
[----:B------:R-:W-:Y:S02]  /*6330*/  @!UP1 UIADD3 UR33, UPT, UPT, UR33, 0x1, URZ ;  /* 0x0000000121219890 */ /* 0x000fe4000fffe0ff */
[----:B------:R-:W-:Y:S02]  /*6340*/  @UP4 UIADD3 UR25, UPT, UPT, UR25, 0x1, URZ ;  /* 0x0000000119194890 */ /* 0x000fe4000fffe0ff */
[----:B------:R-:W-:Y:S02]  /*6350*/  UISETP.GE.U32.AND UP4, UPT, UR16, UR9, UPT ;  /* 0x000000091000728c */ /* 0x000fe4000bf86070 */
[----:B------:R-:W-:Y:S02]  /*6360*/  UISETP.GT.U32.AND UP1, UPT, UR8, UR14, UPT ;  /* 0x0000000e0800728c */ /* 0x000fe4000bf24070 */
[----:B------:R-:W-:Y:S02]  /*6370*/  @!UP0 UIADD3 UR17, UPT, UPT, UR17, -UR9, URZ ;  /* 0x8000000911118290 */ /* 0x000fe4000fffe0ff */
[----:B------:R-:W-:-:S02]  /*6380*/  UISETP.GE.AND UP0, UPT, UR23, URZ, UPT ;  /* 0x000000ff1700728c */ /* 0x000fc4000bf06270 */
[----:B------:R-:W-:Y:S02]  /*6390*/  @!UP3 UIADD3 UR17, UPT, UPT, -UR17, URZ, URZ ;  /* 0x000000ff1111b290 */ /* 0x000fe4000fffe1ff */
[----:B------:R-:W-:Y:S02]  /*63a0*/  UISETP.GE.AND UP3, UPT, UR13, URZ, UPT ;  /* 0x000000ff0d00728c */ /* 0x000fe4000bf66270 */
[----:B------:R-:W-:Y:S02]  /*63b0*/  @UP4 UIADD3 UR33, UPT, UPT, UR33, 0x1, URZ ;  /* 0x0000000121214890 */ /* 0x000fe4000fffe0ff */
[----:B------:R-:W-:Y:S02]  /*63c0*/  USEL UR17, UR28, UR17, !UP6 ;  /* 0x000000111c117287 */ /* 0x000fe4000f000000 */
[----:B------:R-:W-:Y:S02]  /*63d0*/  @!UP1 UIADD3 UR14, UPT, UPT, UR14, -UR8, URZ ;  /* 0x800000080e0e9290 */ /* 0x000fe4000fffe0ff */
[----:B------:R-:W-:-:S02]  /*63e0*/  @!UP0 UIADD3 UR33, UPT, UPT, -UR33, URZ, URZ ;  /* 0x000000ff21218290 */ /* 0x000fc4000fffe1ff */
[----:B------:R-:W-:Y:S02]  /*63f0*/  USHF.L.U32 UR11, UR15, UR11, URZ ;  /* 0x0000000b0f0b7299 */ /* 0x000fe400080006ff */
[----:B------:R-:W-:Y:S02]  /*6400*/  USEL UR33, UR28, UR33, !UP6 ;  /* 0x000000211c217287 */ /* 0x000fe4000f000000 */
[----:B------:R-:W-:Y:S01]  /*6410*/  @!UP3 UIADD3 UR14, UPT, UPT, -UR14, URZ, URZ ;  /* 0x000000ff0e0eb290 */ /* 0x000fe2000fffe1ff */
[----:B------:R-:W-:Y:S01]  /*6420*/  UMOV UR28, UR25 ;  /* 0x00000019001c7c82 */ /* 0x000fe20008000000 */
[----:B------:R-:W-:Y:S02]  /*6430*/  ULOP3.LUT UR11, UR21, UR11, URZ, 0xfc, !UPT ;  /* 0x0000000b150b7292 */ /* 0x000fe4000f8efcff */
[----:B------:R-:W-:Y:S02]  /*6440*/  @!UP2 UIADD3 UR28, UPT, UPT, -UR28, URZ, URZ ;  /* 0x000000ff1c1ca290 */ /* 0x000fe4000fffe1ff */
[----:B------:R-:W-:-:S02]  /*6450*/  ULOP3.LUT UR15, UR11, 0xffff, URZ, 0xc0, !UPT ;  /* 0x0000ffff0b0f7892 */ /* 0x000fc4000f8ec0ff */
[----:B------:R-:W-:Y:S02]  /*6460*/  USEL UR28, UR6, UR28, !UP5 ;  /* 0x0000001c061c7287 */ /* 0x000fe4000e800000 */
[----:B------:R-:W-:Y:S02]  /*6470*/  USEL UR6, UR6, UR14, !UP5 ;  /* 0x0000000e06067287 */ /* 0x000fe4000e800000 */
[----:B------:R-:W-:Y:S02]  /*6480*/  UIMAD UR25, UR17, UR33, URZ ;  /* 0x00000021111972a4 */ /* 0x000fe4000f8e02ff */
[----:B------:R-:W-:Y:S02]  /*6490*/  UIMAD UR28, UR6, UR28, URZ ;  /* 0x0000001c061c72a4 */ /* 0x000fe4000f8e02ff */
[----:B------:R-:W-:Y:S02]  /*64a0*/  USHF.L.U32 UR10, UR15, UR10, URZ ;  /* 0x0000000a0f0a7299 */ /* 0x000fe400080006ff */
[----:B------:R-:W-:-:S02]  /*64b0*/  USHF.R.S32.HI UR23, URZ, 0x1f, UR25 ;  /* 0x0000001fff177899 */ /* 0x000fc40008011419 */
[----:B------:R-:W-:Y:S02]  /*64c0*/  USHF.R.S32.HI UR7, URZ, 0x1f, UR28 ;  /* 0x0000001fff077899 */ /* 0x000fe4000801141c */
[----:B------:R-:W-:Y:S02]  /*64d0*/  ULOP3.LUT UR10, UR19, UR11, UR10, 0xe0, !UPT ;  /* 0x0000000b130a7292 */ /* 0x000fe4000f8ee00a */
[----:B------:R-:W-:Y:S02]  /*64e0*/  ULEA.HI UR23, UR23, UR25, URZ, 0x7 ;  /* 0x0000001917177291 */ /* 0x000fe4000f8f38ff */
[----:B------:R-:W-:Y:S02]  /*64f0*/  ULEA.HI UR7, UR7, UR28, URZ, 0x7 ;  /* 0x0000001c07077291 */ /* 0x000fe4000f8f38ff */
[----:B------:R-:W-:Y:S02]  /*6500*/  ULOP3.LUT UR21, UR18, 0x5555, URZ, 0xc0, !UPT ;  /* 0x0000555512157892 */ /* 0x000fe4000f8ec0ff */
[----:B------:R-:W-:-:S02]  /*6510*/  ULOP3.LUT UR22, UR10, 0xffff, URZ, 0xc0, !UPT ;  /* 0x0000ffff0a167892 */ /* 0x000fc4000f8ec0ff */
[----:B------:R-:W-:Y:S02]  /*6520*/  ULEA UR17, UR17, UR5, 0x1 ;  /* 0x0000000511117291 */ /* 0x000fe4000f8e08ff */
[----:B------:R-:W-:Y:S02]  /*6530*/  ULOP3.LUT UR24, UR23, 0xffffff80, URZ, 0xc0, !UPT ;  /* 0xffffff8017187892 */ /* 0x000fe4000f8ec0ff */
[----:B------:R-:W-:Y:S02]  /*6540*/  UIMAD UR4, UR6, UR4, UR5 ;  /* 0x00000004060472a4 */ /* 0x000fe4000f8e0205 */
[----:B------:R-:W-:Y:S02]  /*6550*/  ULOP3.LUT UR27, UR7, 0xffffff80, URZ, 0xc0, !UPT ;  /* 0xffffff80071b7892 */ /* 0x000fe4000f8ec0ff */
[----:B------:R-:W-:Y:S02]  /*6560*/  ULEA.HI.SX32 UR23, UR23, UR26, 0x19 ;  /* 0x0000001a17177291 */ /* 0x000fe4000f8fcaff */
[----:B------:R-:W-:-:S02]  /*6570*/  USHF.L.U32 UR22, UR22, UR17, URZ ;  /* 0x0000001116167299 */ /* 0x000fc400080006ff */
[----:B------:R-:W-:Y:S02]  /*6580*/  UIADD3 UR24, UPT, UPT, UR25, -UR24, URZ ;  /* 0x8000001819187290 */ /* 0x000fe4000fffe0ff */
[----:B------:R-:W-:Y:S02]  /*6590*/  USHF.L.U32 UR21, UR21, UR4, URZ ;  /* 0x0000000415157299 */ /* 0x000fe400080006ff */
[----:B------:R-:W-:Y:S02]  /*65a0*/  ULEA.HI.SX32 UR26, UR7, UR26, 0x19 ;  /* 0x0000001a071a7291 */ /* 0x000fe4000f8fcaff */
[----:B------:R-:W-:Y:S01]  /*65b0*/  UIADD3 UR27, UPT, UPT, UR28, -UR27, URZ ;  /* 0x8000001b1c1b7290 */ /* 0x000fe2000fffe0ff */
[----:B------:R-:W-:Y:S11]  /*65c0*/  @!P0 BRA `(.L_x_70) ;  /* 0x0000000400e08947 */ /* 0x000ff60003800000 */
[----:B------:R-:W-:Y:S01]  /*65d0*/  MOV.SPILL R4, UR21 ;  /* 0x0000001500047c02 */ /* 0x000fe20009000f00 */
[----:B------:R-:W1:Y:S01]  /*65e0*/  LDCU.64 UR76, c[0x0][UR43+0x390] ;  /* 0x000072002b4c77ac */ /* 0x000e620008000a00 */
[----:B------:R-:W-:Y:S02]  /*65f0*/  MOV.SPILL R3, UR20 ;  /* 0x0000001400037c02 */ /* 0x000fe40009000f00 */
[----:B------:R-:W-:Y:S01]  /*6600*/  MOV.SPILL R2, UR12 ;  /* 0x0000000c00027c02 */ /* 0x000fe20009000f00 */
[----:B------:R-:W2:Y:S01]  /*6610*/  LDCU.64 UR20, c[0x0][UR43+0x388] ;  /* 0x000071002b1477ac */ /* 0x000ea20008000a00 */
[----:B------:R-:W3:Y:S01]  /*6620*/  LDCU.64 UR74, c[0x0][UR43+0x398] ;  /* 0x000073002b4a77ac */ /* 0x000ee20008000a00 */
[----:B------:R-:W4:Y:S01]  /*6630*/  LDCU.64 UR70, c[0x0][UR43+0x3a8] ;  /* 0x000075002b4677ac */ /* 0x000f220008000a00 */
[----:B------:R-:W5:Y:S01]  /*6640*/  LDCU.64 UR60, c[0x0][UR43+0x3d0] ;  /* 0x00007a002b3c77ac */ /* 0x000f620008000a00 */
[----:B-1----:R-:W-:Y:S01]  /*6650*/  IMAD.U32 R5, RZ, RZ, UR77 ;  /* 0x0000004dff057e24 */ /* 0x002fe2000f8e00ff */
[----:B------:R-:W1:Y:S01]  /*6660*/  LDCU.64 UR58, c[0x0][UR43+0x3d8] ;  /* 0x00007b002b3a77ac */ /* 0x000e620008000a00 */
[----:B--2---:R-:W-:Y:S01]  /*6670*/  IMAD.U32 R11, RZ, RZ, UR21 ;  /* 0x00000015ff0b7e24 */ /* 0x004fe2000f8e00ff */
[----:B------:R-:W-:Y:S01]  /*6680*/  R2UR.FILL UR21, R4 ;  /* 0x00000000041572ca */ /* 0x000fe200004e0000 */
[----:B------:R-:W2:Y:S01]  /*6690*/  LDCU.64 UR12, c[0x0][UR43+0x380] ;  /* 0x000070002b0c77ac */ /* 0x000ea20008000a00 */
[----:B------:R-:W-:Y:S01]  /*66a0*/  IMAD.U32 R4, RZ, RZ, UR76 ;  /* 0x0000004cff047e24 */ /* 0x000fe2000f8e00ff */
[----:B---3--:R-:W-:Y:S01]  /*66b0*/  MOV R7, UR75 ;  /* 0x0000004b00077c02 */ /* 0x008fe20008000f00 */
[----:B------:R-:W-:Y:S01]  /*66c0*/  IMAD.U32 R6, RZ, RZ, UR74 ;  /* 0x0000004aff067e24 */ /* 0x000fe2000f8e00ff */
[----:B------:R-:W3:Y:S01]  /*66d0*/  LDCU.64 UR72, c[0x0][UR43+0x3a0] ;  /* 0x000074002b4877ac */ /* 0x000ee20008000a00 */
[----:B------:R-:W-:Y:S01]  /*66e0*/  IMAD.U32 R10, RZ, RZ, UR20 ;  /* 0x00000014ff0a7e24 */ /* 0x000fe2000f8e00ff */
[----:B----4-:R-:W-:Y:S01]  /*66f0*/  MOV R30, UR70 ;  /* 0x00000046001e7c02 */ /* 0x010fe20008000f00 */
[----:B------:R-:W-:Y:S01]  /*6700*/  IMAD.U32 R31, RZ, RZ, UR71 ;  /* 0x00000047ff1f7e24 */ /* 0x000fe2000f8e00ff */
[----:B------:R-:W4:Y:S01]  /*6710*/  LDCU.64 UR68, c[0x0][UR43+0x3b0] ;  /* 0x000076002b4477ac */ /* 0x000f220008000a00 */
[----:B------:R-:W-:Y:S01]  /*6720*/  R2UR.FILL UR20, R3 ;  /* 0x00000000031472ca */ /* 0x000fe200004e0000 */
[----:B-----5:R-:W-:Y:S01]  /*6730*/  IMAD.U32 R16, RZ, RZ, UR60 ;  /* 0x0000003cff107e24 */ /* 0x020fe2000f8e00ff */
[----:B------:R-:W-:Y:S01]  /*6740*/  MOV R17, UR61 ;  /* 0x0000003d00117c02 */ /* 0x000fe20008000f00 */
[----:B------:R-:W5:Y:S01]  /*6750*/  LDCU.64 UR66, c[0x0][UR43+0x3b8] ;  /* 0x000077002b4277ac */ /* 0x000f620008000a00 */
[----:B-1----:R-:W-:Y:S01]  /*6760*/  IMAD.U32 R18, RZ, RZ, UR58 ;  /* 0x0000003aff127e24 */ /* 0x002fe2000f8e00ff */
[----:B------:R-:W-:Y:S01]  /*6770*/  MOV R19, UR59 ;  /* 0x0000003b00137c02 */ /* 0x000fe20008000f00 */
[----:B------:R-:W1:Y:S01]  /*6780*/  LDCU.64 UR64, c[0x0][UR43+0x3c0] ;  /* 0x000078002b4077ac */ /* 0x000e620008000a00 */
[----:B--2---:R-:W-:Y:S01]  /*6790*/  MOV R8, UR12 ;  /* 0x0000000c00087c02 */ /* 0x004fe20008000f00 */
[----:B------:R-:W-:Y:S01]  /*67a0*/  IMAD.U32 R9, RZ, RZ, UR13 ;  /* 0x0000000dff097e24 */ /* 0x000fe2000f8e00ff */
[----:B------:R-:W2:Y:S01]  /*67b0*/  LDCU.64 UR62, c[0x0][UR43+0x3c8] ;  /* 0x000079002b3e77ac */ /* 0x000ea20008000a00 */
[----:B------:R-:W-:Y:S01]  /*67c0*/  R2UR.FILL UR12, R2 ;  /* 0x00000000020c72ca */ /* 0x000fe200004e0000 */
[----:B---3--:R-:W-:Y:S01]  /*67d0*/  IMAD.U32 R28, RZ, RZ, UR72 ;  /* 0x00000048ff1c7e24 */ /* 0x008fe2000f8e00ff */
[----:B------:R-:W-:Y:S01]  /*67e0*/  MOV R29, UR73 ;  /* 0x00000049001d7c02 */ /* 0x000fe20008000f00 */
[----:B------:R-:W3:Y:S01]  /*67f0*/  LDCU.64 UR56, c[0x0][UR43+0x3e0] ;  /* 0x00007c002b3877ac */ /* 0x000ee20008000a00 */
[----:B----4-:R-:W-:Y:S01]  /*6800*/  IMAD.U32 R24, RZ, RZ, UR68 ;  /* 0x00000044ff187e24 */ /* 0x010fe2000f8e00ff */
[----:B------:R-:W-:Y:S01]  /*6810*/  MOV R25, UR69 ;  /* 0x0000004500197c02 */ /* 0x000fe20008000f00 */
[----:B------:R-:W4:Y:S01]  /*6820*/  LDCU.64 UR54, c[0x0][UR43+0x3e8] ;  /* 0x00007d002b3677ac */ /* 0x000f220008000a00 */
[----:B-----5:R-:W-:Y:S01]  /*6830*/  IMAD.U32 R26, RZ, RZ, UR66 ;  /* 0x00000042ff1a7e24 */ /* 0x020fe2000f8e00ff */
[----:B------:R-:W-:Y:S01]  /*6840*/  MOV R27, UR67 ;  /* 0x00000043001b7c02 */ /* 0x000fe20008000f00 */
[----:B------:R-:W5:Y:S01]  /*6850*/  LDCU.64 UR48, c[0x0][UR44+0x380] ;  /* 0x000070002c3077ac */ /* 0x000f620008000a00 */
[----:B-1----:R-:W-:Y:S01]  /*6860*/  IMAD.U32 R20, RZ, RZ, UR64 ;  /* 0x00000040ff147e24 */ /* 0x002fe2000f8e00ff */
[----:B------:R-:W-:Y:S01]  /*6870*/  MOV R21, UR65 ;  /* 0x0000004100157c02 */ /* 0x000fe20008000f00 */
[----:B------:R-:W1:Y:S01]  /*6880*/  LDCU.64 UR46, c[0x0][UR44+0x388] ;  /* 0x000071002c2e77ac */ /* 0x000e620008000a00 */
[----:B--2---:R-:W-:Y:S01]  /*6890*/  IMAD.U32 R22, RZ, RZ, UR62 ;  /* 0x0000003eff167e24 */ /* 0x004fe2000f8e00ff */
[----:B------:R-:W-:Y:S01]  /*68a0*/  MOV R23, UR63 ;  /* 0x0000003f00177c02 */ /* 0x000fe20008000f00 */
[----:B------:R-:W-:Y:S01]  /*68b0*/  UMOV UR4, 0x400 ;  /* 0x0000040000047882 */ /* 0x000fe20000000000 */
[----:B------:R-:W2:Y:S01]  /*68c0*/  LDCU.64 UR52, c[0x0][UR43+0x3f0] ;  /* 0x00007e002b3477ac */ /* 0x000ea20008000a00 */
[----:B------:R-:W3:Y:S01]  /*68d0*/  LDCU.64 UR50, c[0x0][UR43+0x3f8] ;  /* 0x00007f002b3277ac */ /* 0x000ee20008000a00 */
[----:B------:R-:W4:Y:S01]  /*68e0*/  LDCU.64 UR38, c[0x0][UR44+0x390] ;  /* 0x000072002c2677ac */ /* 0x000f220008000a00 */
[----:B------:R-:W5:Y:S01]  /*68f0*/  LDCU.64 UR34, c[0x0][UR44+0x398] ;  /* 0x000073002c2277ac */ /* 0x000f620008000a00 */
[----:B------:R-:W1:Y:S01]  /*6900*/  LDCU.64 UR32, c[0x0][UR44+0x3a0] ;  /* 0x000074002c2077ac */ /* 0x000e620008000a00 */
[----:B--2---:R-:W-:Y:S01]  /*6910*/  IMAD.U32 R36, RZ, RZ, UR52 ;  /* 0x00000034ff247e24 */ /* 0x004fe2000f8e00ff */
[----:B------:R-:W-:Y:S01]  /*6920*/  MOV R37, UR53 ;  /* 0x0000003500257c02 */ /* 0x000fe20008000f00 */
[----:B------:R-:W2:Y:S01]  /*6930*/  LDCU.64 UR18, c[0x0][UR44+0x3a8] ;  /* 0x000075002c1277ac */ /* 0x000ea20008000a00 */
        /* <DEDUP_REMOVED lines=9> */
[----:B------:R-:W5:Y:S01]  /*69d0*/  LDCU.64 UR8, c[0x0][UR44+0x3c8] ;  /* 0x000079002c0877ac */ /* 0x000f620008000a00 */
[----:B------:R-:W5:Y:S01]  /*69e0*/  LDCU.64 UR6, c[0x0][UR44+0x3d0] ;  /* 0x00007a002c0677ac */ /* 0x000f620008000a00 */
[----:B------:R-:W5:Y:S01]  /*69f0*/  LDCU.64 UR76, c[0x0][UR44+0x3e0] ;  /* 0x00007c002c4c77ac */ /* 0x000f620008000a00 */
[----:B------:R-:W5:Y:S01]  /*6a00*/  LDCU.64 UR74, c[0x0][UR44+0x3e8] ;  /* 0x00007d002c4a77ac */ /* 0x000f620008000a00 */
[----:B------:R-:W5:Y:S01]  /*6a10*/  LDCU.64 UR60, c[0x0][UR44+0x3f0] ;  /* 0x00007e002c3c77ac */ /* 0x000f620008000a00 */
[----:B------:R-:W5:Y:S01]  /*6a20*/  LDCU.64 UR58, c[0x0][UR44+0x3f8] ;  /* 0x00007f002c3a77ac */ /* 0x000f620008000a00 */
[----:B------:R-:W5:Y:S01]  /*6a30*/  LDCU.64 UR70, c[0x0][UR44+0x3d8] ;  /* 0x00007b002c4677ac */ /* 0x000f620008000a00 */
[----:B------:R-:W-:-:S09]  /*6a40*/  ULEA UR4, UR42, UR4, 0x18 ;  /* 0x000000042a047291 */ /* 0x000fd2000f8ec0ff */
[----:B------:R1:W-:Y:S04]  /*6a50*/  STS.128 [UR4+0x200], R8 ;  /* 0x00020008ff007988 */ /* 0x0003e80008000c04 */
[----:B------:R2:W-:Y:S04]  /*6a60*/  STS.128 [UR4+0x210], R4 ;  /* 0x00021004ff007988 */ /* 0x0005e80008000c04 */
[----:B------:R3:W-:Y:S04]  /*6a70*/  STS.128 [UR4+0x220], R28 ;  /* 0x0002201cff007988 */ /* 0x0007e80008000c04 */
[----:B------:R4:W-:Y:S04]  /*6a80*/  STS.128 [UR4+0x230], R24 ;  /* 0x00023018ff007988 */ /* 0x0009e80008000c04 */
[----:B------:R5:W-:Y:S04]  /*6a90*/  STS.128 [UR4+0x240], R20 ;  /* 0x00024014ff007988 */ /* 0x000be80008000c04 */
[----:B------:R5:W-:Y:S04]  /*6aa0*/  STS.128 [UR4+0x250], R16 ;  /* 0x00025010ff007988 */ /* 0x000be80008000c04 */
[----:B------:R-:W-:Y:S04]  /*6ab0*/  STS.128 [UR4+0x270], R36 ;  /* 0x00027024ff007988 */ /* 0x000fe80008000c04 */
[----:B------:R-:W-:Y:S01]  /*6ac0*/  STS.128 [UR4+0x290], R32 ;  /* 0x00029020ff007988 */ /* 0x000fe20008000c04 */
[----:B-1----:R-:W-:Y:S01]  /*6ad0*/  IMAD.U32 R10, RZ, RZ, UR54 ;  /* 0x00000036ff0a7e24 */ /* 0x002fe2000f8e00ff */
[----:B------:R-:W-:Y:S01]  /*6ae0*/  MOV R11, UR55 ;  /* 0x00000037000b7c02 */ /* 0x000fe20008000f00 */
[----:B------:R-:W-:Y:S01]  /*6af0*/  IMAD.U32 R8, RZ, RZ, UR56 ;  /* 0x00000038ff087e24 */ /* 0x000fe2000f8e00ff */
[----:B------:R-:W-:Y:S01]  /*6b00*/  MOV R9, UR57 ;  /* 0x0000003900097c02 */ /* 0x000fe20008000f00 */
[----:B--2---:R-:W-:Y:S01]  /*6b10*/  IMAD.U32 R6, RZ, RZ, UR46 ;  /* 0x0000002eff067e24 */ /* 0x004fe2000f8e00ff */
[----:B------:R-:W-:Y:S01]  /*6b20*/  MOV R7, UR47 ;  /* 0x0000002f00077c02 */ /* 0x000fe20008000f00 */
[----:B------:R-:W-:Y:S01]  /*6b30*/  IMAD.U32 R4, RZ, RZ, UR48 ;  /* 0x00000030ff047e24 */ /* 0x000fe2000f8e00ff */
[----:B------:R-:W-:Y:S01]  /*6b40*/  MOV R5, UR49 ;  /* 0x0000003100057c02 */ /* 0x000fe20008000f00 */
[----:B------:R1:W-:Y:S01]  /*6b50*/  STS.128 [UR4+0x260], R8 ;  /* 0x00026008ff007988 */ /* 0x0003e20008000c04 */
[----:B---3--:R-:W-:Y:S01]  /*6b60*/  IMAD.U32 R30, RZ, RZ, UR18 ;  /* 0x00000012ff1e7e24 */ /* 0x008fe2000f8e00ff */
[----:B------:R-:W-:Y:S01]  /*6b70*/  MOV R31, UR19 ;  /* 0x00000013001f7c02 */ /* 0x000fe20008000f00 */
[----:B------:R-:W-:Y:S01]  /*6b80*/  IMAD.U32 R28, RZ, RZ, UR32 ;  /* 0x00000020ff1c7e24 */ /* 0x000fe2000f8e00ff */
[----:B------:R2:W-:Y:S01]  /*6b90*/  STS.128 [UR4+0x280], R4 ;  /* 0x00028004ff007988 */ /* 0x0005e20008000c04 */
[----:B------:R-:W-:Y:S01]  /*6ba0*/  MOV R29, UR33 ;  /* 0x00000021001d7c02 */ /* 0x000fe20008000f00 */
[----:B----4-:R-:W-:Y:S01]  /*6bb0*/  IMAD.U32 R26, RZ, RZ, UR14 ;  /* 0x0000000eff1a7e24 */ /* 0x010fe2000f8e00ff */
[----:B------:R-:W-:Y:S01]  /*6bc0*/  MOV R27, UR15 ;  /* 0x0000000f001b7c02 */ /* 0x000fe20008000f00 */
[----:B------:R-:W-:Y:S01]  /*6bd0*/  IMAD.U32 R24, RZ, RZ, UR16 ;  /* 0x00000010ff187e24 */ /* 0x000fe2000f8e00ff */
[----:B------:R-:W-:Y:S01]  /*6be0*/  MOV R25, UR17 ;  /* 0x0000001100197c02 */ /* 0x000fe20008000f00 */
[----:B-----5:R-:W-:Y:S01]  /*6bf0*/  IMAD.U32 R22, RZ, RZ, UR8 ;  /* 0x00000008ff167e24 */ /* 0x020fe2000f8e00ff */
[----:B------:R-:W-:Y:S01]  /*6c00*/  MOV R23, UR9 ;  /* 0x0000000900177c02 */ /* 0x000fe20008000f00 */
[----:B------:R-:W-:Y:S01]  /*6c10*/  IMAD.U32 R20, RZ, RZ, UR10 ;  /* 0x0000000aff147e24 */ /* 0x000fe2000f8e00ff */
[----:B------:R-:W-:Y:S01]  /*6c20*/  MOV R21, UR11 ;  /* 0x0000000b00157c02 */ /* 0x000fe20008000f00 */
[----:B------:R-:W-:Y:S01]  /*6c30*/  IMAD.U32 R18, RZ, RZ, UR70 ;  /* 0x00000046ff127e24 */ /* 0x000fe2000f8e00ff */
[----:B------:R-:W-:Y:S01]  /*6c40*/  MOV R19, UR71 ;  /* 0x0000004700137c02 */ /* 0x000fe20008000f00 */
[----:B------:R-:W-:Y:S01]  /*6c50*/  IMAD.U32 R16, RZ, RZ, UR6 ;  /* 0x00000006ff107e24 */ /* 0x000fe2000f8e00ff */
[----:B------:R-:W-:Y:S01]  /*6c60*/  MOV R17, UR7 ;  /* 0x0000000700117c02 */ /* 0x000fe20008000f00 */
[----:B------:R3:W-:Y:S04]  /*6c70*/  STS.128 [UR4+0x2a0], R28 ;  /* 0x0002a01cff007988 */ /* 0x0007e80008000c04 */
[----:B------:R3:W-:Y:S04]  /*6c80*/  STS.128 [UR4+0x2b0], R24 ;  /* 0x0002b018ff007988 */ /* 0x0007e80008000c04 */
[----:B------:R3:W-:Y:S01]  /*6c90*/  STS.128 [UR4+0x2c0], R20 ;  /* 0x0002c014ff007988 */ /* 0x0007e20008000c04 */
        /* <DEDUP_REMOVED lines=8> */
[----:B------:R3:W-:Y:S04]  /*6d20*/  STS.128 [UR4+0x2d0], R16 ;  /* 0x0002d010ff007988 */ /* 0x0007e80008000c04 */
[----:B------:R3:W-:Y:S04]  /*6d30*/  STS.128 [UR4+0x2e0], R8 ;  /* 0x0002e008ff007988 */ /* 0x0007e80008000c04 */
[----:B------:R3:W-:Y:S02]  /*6d40*/  STS.128 [UR4+0x2f0], R4 ;  /* 0x0002f004ff007988 */ /* 0x0007e40008000c04 */
.L_x_70:
[----:B------:R-:W-:Y:S05]  /*6d50*/  BSYNC.RECONVERGENT B0 ;  /* 0x0000000000007941 */ /* 0x000fea0003800200 */
.L_x_69:
[----:B------:R-:W1:Y:S01]  /*6d60*/  LDCU UR38, c[0x0][0xd94] ;  /* 0x0001b280ff2677ac */ /* 0x000e620008000800 */
[----:B------:R-:W-:Y:S01]  /*6d70*/  ISETP.NE.AND P0, PT, R42, RZ, PT ;  /* 0x000000ff2a00720c */ /* 0x000fe20003f05270 */
[----:B------:R-:W-:Y:S01]  /*6d80*/  IMAD.MOV.U32 R13, RZ, RZ, 0x1 ;  /* 0x00000001ff0d7424 */ /* 0x000fe200078e00ff */
[----:B------:R-:W-:Y:S01]  /*6d90*/  PLOP3.LUT P3, PT, PT, PT, PT, 0x8, 0x80 ;  /* 0x000000000080781c */ /* 0x000fe20003f6e170 */
[----:B------:R-:W-:Y:S01]  /*6da0*/  UIADD3 UR33, UPT, UPT, UR24, 0x80, URZ ;  /* 0x0000008018217890 */ /* 0x000fe2000fffe0ff */
[----:B------:R-:W-:Y:S01]  /*6db0*/  ISETP.NE.AND P4, PT, R0, RZ, P0 ;  /* 0x000000ff0000720c */ /* 0x000fe20000785270 */
[----:B------:R-:W-:Y:S01]  /*6dc0*/  IMAD.MOV.U32 R0, RZ, RZ, RZ ;  /* 0x000000ffff007224 */ /* 0x000fe200078e00ff */
[----:B------:R-:W-:Y:S01]  /*6dd0*/  UIADD3 UR34, UPT, UPT, UR27, 0x80, URZ ;  /* 0x000000801b227890 */ /* 0x000fe2000fffe0ff */
[----:B------:R-:W-:Y:S01]  /*6de0*/  UMOV UR35, URZ ;  /* 0x000000ff00237c82 */ /* 0x000fe20008000000 */
[----:B------:R-:W-:Y:S01]  /*6df0*/  UMOV UR7, URZ ;  /* 0x000000ff00077c82 */ /* 0x000fe20008000000 */
[----:B-1----:R-:W-:Y:S01]  /*6e00*/  UIMAD.WIDE UR38, UR38, 0x80, UR30 ;  /* 0x00000080262678a5 */ /* 0x002fe2000f8e021e */
[----:B------:R-:W-:-:S11]  /*6e10*/  NOP ;  /* 0x0000000000007918 */ /* 0x000fd60000000000 */
.L_x_114:
[----:B-1-3--:R-:W1:Y:S02]  /*6e20*/  LDC.64 R10, c[0x0][0x390] ;  /* 0x0000e400ff0a7b82 */ /* 0x00ae640000000a00 */
[----:B-1----:R-:W-:-:S05]  /*6e30*/  IMAD.WIDE R10, R12, 0xc, R10 ;  /* 0x0000000c0c0a7825 */ /* 0x002fca00078e020a */
[----:B------:R-:W2:Y:S02]  /*6e40*/  LDG.E R2, desc[UR40][R10.64+0x8] ;  /* 0x000008280a027981 */ /* 0x000ea4000c1e1900 */
[----:B--2---:R-:W-:Y:S01]  /*6e50*/  R2UR UR4, R2 ;  /* 0x00000000020472ca */ /* 0x004fe200000e0000 */
[----:B------:R-:W-:-:S14]  /*6e60*/  @P3 BRA `(.L_x_71) ;  /* 0x0000000400a83947 */ /* 0x000fdc0003800000 */
[----:B------:R-:W1:Y:S01]  /*6e70*/  S2R R16, SR_LANEID ;  /* 0x0000000000107919 */ /* 0x000e620000000000 */
[----:B------:R-:W-:Y:S02]  /*6e80*/  ELECT P0, URZ, PT ;  /* 0x0000000000ff782f */ /* 0x000fe40003800000 */
[----:B------:R-:W-:Y:S01]  /*6e90*/  MOV R2, 0x400 ;  /* 0x0000040000027802 */ /* 0x000fe20000000f00 */
[----:B------:R-:W-:Y:S01]  /*6ea0*/  BSSY.RECONVERGENT B0, `(.L_x_72) ;  /* 0x0000057000007945 */ /* 0x000fe20003800200 */
[----:B------:R-:W2:Y:S01]  /*6eb0*/  S2R R15, SR_CgaCtaId ;  /* 0x00000000000f7919 */ /* 0x000ea20000008800 */
[----:B-1----:R-:W-:Y:S01]  /*6ec0*/  IMAD.SHL.U32 R16, R16, 0x4, RZ ;  /* 0x0000000410107824 */ /* 0x002fe200078e00ff */
[----:B--2---:R-:W-:-:S04]  /*6ed0*/  LEA R15, R15, R2, 0x18 ;  /* 0x000000020f0f7211 */ /* 0x004fc800078ec0ff */
[----:B------:R-:W-:-:S03]  /*6ee0*/  IADD3 R15, PT, PT, R16, 0x200, R15 ;  /* 0x00000200100f7810 */ /* 0x000fc60007ffe00f */
[----:B------:R-:W-:Y:S05]  /*6ef0*/  @!P0 BRA `(.L_x_73) ;  /* 0x0000000400448947 */ /* 0x000fea0003800000 */
[----:B------:R-:W1:Y:S01]  /*6f00*/  LDC.64 R6, c[0x0][0xc40] ;  /* 0x00031000ff067b82 */ /* 0x000e620000000a00 */
[----:B------:R-:W2:Y:S04]  /*6f10*/  LDG.E R9, desc[UR40][R10.64] ;  /* 0x000000280a097981 */ /* 0x000ea8000c1e1900 */
[----:B------:R3:W4:Y:S03]  /*6f20*/  LDG.E R21, desc[UR40][R10.64+0x4] ;  /* 0x000004280a157981 */ /* 0x000726000c1e1900 */
[----:B------:R-:W5:Y:S08]  /*6f30*/  LDC.64 R2, c[0x0][0xc50] ;  /* 0x00031400ff027b82 */ /* 0x000f700000000a00 */
[----:B------:R-:W3:Y:S01]  /*6f40*/  LDC.64 R22, c[0x0][0xc38] ;  /* 0x00030e00ff167b82 */ /* 0x000ee20000000a00 */
[----:B-1----:R-:W-:-:S07]  /*6f50*/  IMAD.WIDE R6, R12, 0x8, R6 ;  /* 0x000000080c067825 */ /* 0x002fce00078e0206 */
[----:B------:R-:W1:Y:S01]  /*6f60*/  LDC.64 R18, c[0x0][0xc48] ;  /* 0x00031200ff127b82 */ /* 0x000e620000000a00 */
[----:B------:R-:W2:Y:S01]  /*6f70*/  LDG.E.64 R6, desc[UR40][R6.64] ;  /* 0x0000002806067981 */ /* 0x000ea2000c1e1b00 */
[----:B-----5:R-:W-:-:S06]  /*6f80*/  IMAD.WIDE R2, R12, 0x8, R2 ;  /* 0x000000080c027825 */ /* 0x020fcc00078e0202 */
[----:B------:R-:W5:Y:S01]  /*6f90*/  LDG.E.64 R2, desc[UR40][R2.64] ;  /* 0x0000002802027981 */ /* 0x000f62000c1e1b00 */
[----:B---3--:R-:W-:-:S06]  /*6fa0*/  IMAD.WIDE R22, R12, 0x8, R22 ;  /* 0x000000080c167825 */ /* 0x008fcc00078e0216 */
[----:B------:R-:W3:Y:S01]  /*6fb0*/  LDG.E.64 R22, desc[UR40][R22.64] ;  /* 0x0000002816167981 */ /* 0x000ee2000c1e1b00 */
[----:B-1----:R-:W-:-:S06]  /*6fc0*/  IMAD.WIDE R18, R12, 0x8, R18 ;  /* 0x000000080c127825 */ /* 0x002fcc00078e0212 */
[----:B------:R-:W3:Y:S01]  /*6fd0*/  LDG.E.64 R18, desc[UR40][R18.64] ;  /* 0x0000002812127981 */ /* 0x000ee2000c1e1b00 */
[----:B------:R-:W1:Y:S01]  /*6fe0*/  S2UR UR5, SR_CgaCtaId ;  /* 0x00000000000579c3 */ /* 0x000e620000008800 */
[----:B------:R-:W-:Y:S02]  /*6ff0*/  UMOV UR6, 0x400 ;  /* 0x0000040000067882 */ /* 0x000fe40000000000 */
[----:B-1----:R-:W-:-:S09]  /*7000*/  ULEA UR5, UR5, UR6, 0x18 ;  /* 0x0000000605057291 */ /* 0x002fd2000f8ec0ff */
[----:B------:R-:W1:Y:S04]  /*7010*/  LDS R5, [UR5+0x21c] ;  /* 0x00021c05ff057984 */ /* 0x000e680008000800 */
[----:B------:R-:W1:Y:S01]  /*7020*/  LDS R4, [UR5+0x29c] ;  /* 0x00029c05ff047984 */ /* 0x000e620008000800 */
[----:B------:R-:W-:Y:S02]  /*7030*/  UIADD3 UR8, UPT, UPT, UR5, 0x200, URZ ;  /* 0x0000020005087890 */ /* 0x000fe4000fffe0ff */
[----:B------:R-:W-:Y:S01]  /*7040*/  UIADD3 UR6, UPT, UPT, UR5, 0x280, URZ ;  /* 0x0000028005067890 */ /* 0x000fe2000fffe0ff */
[----:B------:R-:W-:Y:S04]  /*7050*/  STS [UR5+0x230], RZ ;  /* 0x000230ffff007988 */ /* 0x000fe80008000805 */
[----:B------:R-:W-:Y:S01]  /*7060*/  STS [UR5+0x2b0], RZ ;  /* 0x0002b0ffff007988 */ /* 0x000fe20008000805 */
[----:B--2---:R-:W-:-:S02]  /*7070*/  LEA.HI R8, P1, R7, R6, RZ, 0x1 ;  /* 0x0000000607087211 */ /* 0x004fc400078308ff */
[----:B-----5:R-:W-:-:S03]  /*7080*/  LEA.HI R6, P0, R3, R2, RZ, 0x1 ;  /* 0x0000000203067211 */ /* 0x020fc600078108ff */
[----:B------:R-:W-:Y:S02]  /*7090*/  IMAD.X R7, RZ, RZ, R7, P1 ;  /* 0x000000ffff077224 */ /* 0x000fe400008e0607 */
[----:B------:R-:W-:-:S03]  /*70a0*/  IMAD.X R25, RZ, RZ, R3, P0 ;  /* 0x000000ffff197224 */ /* 0x000fc600000e0603 */
[----:B------:R-:W-:Y:S02]  /*70b0*/  SHF.R.U32.HI R24, RZ, 0x1, R7 ;  /* 0x00000001ff187819 */ /* 0x000fe40000011607 */
[----:B------:R-:W-:Y:S02]  /*70c0*/  SHF.R.U32.HI R14, RZ, 0x1, R25 ;  /* 0x00000001ff0e7819 */ /* 0x000fe40000011619 */
[----:B------:R-:W-:Y:S02]  /*70d0*/  LOP3.LUT R24, R24, 0x1fffffff, RZ, 0xc0, !PT ;  /* 0x1fffffff18187812 */ /* 0x000fe400078ec0ff */
[----:B------:R-:W-:Y:S02]  /*70e0*/  LOP3.LUT R14, R14, 0x1fffffff, RZ, 0xc0, !PT ;  /* 0x1fffffff0e0e7812 */ /* 0x000fe400078ec0ff */
[----:B------:R-:W-:Y:S02]  /*70f0*/  SHF.R.U32.HI R2, RZ, 0x4, R24 ;  /* 0x00000004ff027819 */ /* 0x000fe40000011618 */
[----:B------:R-:W-:-:S02]  /*7100*/  SHF.R.U32.HI R3, RZ, 0x4, R14 ;  /* 0x00000004ff037819 */ /* 0x000fc4000001160e */
[----:B-1----:R-:W-:Y:S02]  /*7110*/  LOP3.LUT R2, R5, 0xf, R2, 0xb8, !PT ;  /* 0x0000000f05027812 */ /* 0x002fe400078eb802 */
[----:B------:R-:W-:-:S03]  /*7120*/  LOP3.LUT R17, R4, 0xf, R3, 0xb8, !PT ;  /* 0x0000000f04117812 */ /* 0x000fc600078eb803 */
[----:B------:R-:W-:Y:S04]  /*7130*/  STS [UR5+0x21c], R2 ;  /* 0x00021c02ff007988 */ /* 0x000fe80008000805 */
[----:B------:R-:W-:Y:S04]  /*7140*/  STS [UR5+0x29c], R17 ;  /* 0x00029c11ff007988 */ /* 0x000fe80008000805 */
[----:B------:R-:W1:Y:S04]  /*7150*/  LDS R4, [UR5+0x21c] ;  /* 0x00021c05ff047984 */ /* 0x000e680008000800 */
[----:B------:R-:W2:Y:S01]  /*7160*/  LDS R3, [UR5+0x29c] ;  /* 0x00029c05ff037984 */ /* 0x000ea20008000800 */
[----:B-1----:R-:W-:-:S02]  /*7170*/  LOP3.LUT R10, R4, 0xf0, RZ, 0xb8, !PT ;  /* 0x000000f0040a7812 */ /* 0x002fc400078eb8ff */
[----:B--2---:R-:W-:-:S03]  /*7180*/  LOP3.LUT R11, R3, 0xf0, RZ, 0xb8, !PT ;  /* 0x000000f0030b7812 */ /* 0x004fc600078eb8ff */
[----:B------:R-:W-:Y:S04]  /*7190*/  STS [UR5+0x21c], R10 ;  /* 0x00021c0aff007988 */ /* 0x000fe80008000805 */
[----:B------:R-:W-:Y:S04]  /*71a0*/  STS [UR5+0x29c], R11 ;  /* 0x00029c0bff007988 */ /* 0x000fe80008000805 */
[----:B------:R-:W1:Y:S04]  /*71b0*/  LDS R5, [UR5+0x21c] ;  /* 0x00021c05ff057984 */ /* 0x000e680008000800 */
[----:B------:R-:W2:Y:S01]  /*71c0*/  LDS R3, [UR5+0x29c] ;  /* 0x00029c05ff037984 */ /* 0x000ea20008000800 */
[----:B------:R-:W-:-:S02]  /*71d0*/  IMAD.U32 R4, RZ, RZ, UR8 ;  /* 0x00000008ff047e24 */ /* 0x000fc4000f8e00ff */
[----:B------:R-:W-:-:S03]  /*71e0*/  IMAD.U32 R2, RZ, RZ, UR6 ;  /* 0x00000006ff027e24 */ /* 0x000fc6000f8e00ff */
[----:B------:R-:W-:Y:S02]  /*71f0*/  SHF.R.U64 R4, R4, 0x4, RZ ;  /* 0x0000000404047819 */ /* 0x000fe400000012ff */
[----:B------:R-:W-:Y:S02]  /*7200*/  SHF.R.U64 R2, R2, 0x4, RZ ;  /* 0x0000000402027819 */ /* 0x000fe400000012ff */
[----:B-1----:R-:W-:Y:S02]  /*7210*/  LOP3.LUT R5, R5, 0xf00, RZ, 0xb8, !PT ;  /* 0x00000f0005057812 */ /* 0x002fe400078eb8ff */
[----:B--2---:R-:W-:-:S03]  /*7220*/  LOP3.LUT R3, R3, 0xf00, RZ, 0xb8, !PT ;  /* 0x00000f0003037812 */ /* 0x004fc600078eb8ff */
[----:B------:R4:W-:Y:S04]  /*7230*/  STS.64 [UR5+0x218], R4 ;  /* 0x00021804ff007988 */ /* 0x0009e80008000a05 */
[----:B------:R-:W-:Y:S04]  /*7240*/  STS.64 [UR5+0x298], R2 ;  /* 0x00029802ff007988 */ /* 0x000fe80008000a05 */
[----:B------:R-:W1:Y:S04]  /*7250*/  LDS R20, [UR5+0x21c] ;  /* 0x00021c05ff147984 */ /* 0x000e680008000800 */
[----:B------:R-:W2:Y:S01]  /*7260*/  LDS R17, [UR5+0x29c] ;  /* 0x00029c05ff117984 */ /* 0x000ea20008000800 */
[----:B------:R-:W-:-:S04]  /*7270*/  UIADD3 UR6, UPT, UPT, UR4, 0x1, URZ ;  /* 0x0000000104067890 */ /* 0x000fc8000fffe0ff */
[----:B------:R-:W-:Y:S01]  /*7280*/  ULEA.HI UR6, UR6, 0xffffffff, URZ, 0x1f ;  /* 0xffffffff06067891 */ /* 0x000fe2000f8ff8ff */
[----:B------:R-:W-:Y:S02]  /*7290*/  SHF.R.U64 R7, R8, 0x1, R7 ;  /* 0x0000000108077819 */ /* 0x000fe40000001207 */
[----:B------:R-:W-:-:S03]  /*72a0*/  SHF.R.U64 R25, R6, 0x1, R25 ;  /* 0x0000000106197819 */ /* 0x000fc60000001219 */
[----:B------:R-:W-:Y:S01]  /*72b0*/  IMAD.U32 R8, RZ, RZ, UR6 ;  /* 0x00000006ff087e24 */ /* 0x000fe2000f8e00ff */
[----:B------:R-:W-:Y:S01]  /*72c0*/  STS [UR5+0x210], R4 ;  /* 0x00021004ff007988 */ /* 0x000fe20008000805 */
[----:B------:R-:W-:Y:S02]  /*72d0*/  SHF.R.U64 R24, R7, 0x4, R24 ;  /* 0x0000000407187819 */ /* 0x000fe40000001218 */
[----:B------:R-:W-:Y:S02]  /*72e0*/  CS2R R10, SRZ ;  /* 0x00000000000a7805 */ /* 0x000fe4000001ff00 */
[----:B------:R-:W-:Y:S01]  /*72f0*/  CS2R R6, SRZ ;  /* 0x0000000000067805 */ /* 0x000fe2000001ff00 */
[----:B------:R5:W-:Y:S01]  /*7300*/  STS [UR5+0x214], R4 ;  /* 0x00021404ff007988 */ /* 0x000be20008000805 */
[----:B------:R-:W-:Y:S01]  /*7310*/  VIADD R9, R9, 0xffffffff ;  /* 0xffffffff09097836 */ /* 0x000fe20000000000 */
[----:B------:R-:W-:Y:S01]  /*7320*/  SHF.R.U64 R25, R25, 0x4, R14 ;  /* 0x0000000419197819 */ /* 0x000fe2000000120e */
[----:B----4-:R-:W-:Y:S01]  /*7330*/  VIADD R5, R21, 0xffffffff ;  /* 0xffffffff15057836 */ /* 0x010fe20000000000 */
[----:B------:R4:W-:Y:S04]  /*7340*/  STS [UR5+0x290], R2 ;  /* 0x00029002ff007988 */ /* 0x0009e80008000805 */
[----:B------:R4:W-:Y:S04]  /*7350*/  STS [UR5+0x294], R2 ;  /* 0x00029402ff007988 */ /* 0x0009e80008000805 */
[----:B------:R4:W-:Y:S01]  /*7360*/  STS.128 [UR5+0x220], R8 ;  /* 0x00022008ff007988 */ /* 0x0009e20008000c05 */
[----:B-1----:R-:W-:Y:S01]  /*7370*/  LOP3.LUT R20, R20, 0xf000, RZ, 0xb8, !PT ;  /* 0x0000f00014147812 */ /* 0x002fe200078eb8ff */
[----:B-----5:R-:W-:Y:S01]  /*7380*/  IMAD.MOV.U32 R4, RZ, RZ, R8 ;  /* 0x000000ffff047224 */ /* 0x020fe200078e0008 */
[----:B--2---:R-:W-:Y:S01]  /*7390*/  LOP3.LUT R17, R17, 0xf000, RZ, 0xb8, !PT ;  /* 0x0000f00011117812 */ /* 0x004fe200078eb8ff */
[----:B------:R4:W-:Y:S04]  /*73a0*/  STS [UR5+0x20c], R24 ;  /* 0x00020c18ff007988 */ /* 0x0009e80008000805 */
[----:B------:R4:W-:Y:S04]  /*73b0*/  STS.128 [UR5+0x2a0], R4 ;  /* 0x0002a004ff007988 */ /* 0x0009e80008000c05 */
[----:B------:R4:W-:Y:S04]  /*73c0*/  STS [UR5+0x28c], R25 ;  /* 0x00028c19ff007988 */ /* 0x0009e80008000805 */
[----:B---3--:R4:W-:Y:S04]  /*73d0*/  STS.64 [UR5+0x200], R22 ;  /* 0x00020016ff007988 */ /* 0x0089e80008000a05 */
[----:B------:R4:W-:Y:S04]  /*73e0*/  STS.64 [UR5+0x280], R18 ;  /* 0x00028012ff007988 */ /* 0x0009e80008000a05 */
[----:B------:R4:W-:Y:S04]  /*73f0*/  STS [UR5+0x21c], R20 ;  /* 0x00021c14ff007988 */ /* 0x0009e80008000805 */
[----:B------:R4:W-:Y:S02]  /*7400*/  STS [UR5+0x29c], R17 ;  /* 0x00029c11ff007988 */ /* 0x0009e40008000805 */
.L_x_73:
[----:B------:R-:W-:Y:S05]  /*7410*/  BSYNC.RECONVERGENT B0 ;  /* 0x0000000000007941 */ /* 0x000fea0003800200 */
.L_x_72:
[----:B------:R-:W-:Y:S01]  /*7420*/  NOP ;  /* 0x0000000000007918 */ /* 0x000fe20000000000 */
[----:B----4-:R1:W2:Y:S01]  /*7430*/  LDS R2, [R15] ;  /* 0x000000000f027984 */ /* 0x0102a20000000800 */
[----:B------:R-:W-:Y:S02]  /*7440*/  ELECT P2, URZ, PT ;  /* 0x0000000000ff782f */ /* 0x000fe40003840000 */
[C---:B------:R-:W-:Y:S01]  /*7450*/  IADD3 R4, P1, PT, R16.reuse, UR30, RZ ;  /* 0x0000001e10047c10 */ /* 0x040fe2000ff3e0ff */
[----:B------:R-:W-:Y:S01]  /*7460*/  BSSY.RECONVERGENT B0, `(.L_x_74) ;  /* 0x0000008000007945 */ /* 0x000fe20003800200 */
[----:B------:R1:W3:Y:S01]  /*7470*/  LDS R3, [R15+0x80] ;  /* 0x000080000f037984 */ /* 0x0002e20000000800 */
[----:B------:R-:W-:Y:S02]  /*7480*/  IADD3 R16, P0, PT, R16, UR38, RZ ;  /* 0x0000002610107c10 */ /* 0x000fe4000ff1e0ff */
[----:B------:R-:W-:-:S03]  /*7490*/  IMAD.X R5, RZ, RZ, UR31, P1 ;  /* 0x0000001fff057e24 */ /* 0x000fc600088e06ff */
[----:B------:R-:W-:-:S03]  /*74a0*/  IMAD.X R17, RZ, RZ, UR39, P0 ;  /* 0x00000027ff117e24 */ /* 0x000fc600080e06ff */
[----:B------:R-:W-:Y:S05]  /*74b0*/  @!P2 BRA `(.L_x_75) ;  /* 0x000000000008a947 */ /* 0x000fea0003800000 */
[----:B------:R0:W-:Y:S01]  /*74c0*/  UTMACMDFLUSH ;  /* 0x00000000000079b7 */ /* 0x0001e20000000000 */
[----:B------:R-:W-:-:S04]  /*74d0*/  DEPBAR.LE SB0, 0x0 ;  /* 0x000080000000791a */ /* 0x000fc80000000000 */
.L_x_75:
[----:B------:R-:W-:Y:S05]  /*74e0*/  BSYNC.RECONVERGENT B0 ;  /* 0x0000000000007941 */ /* 0x000fea0003800200 */
.L_x_74:
[----:B--2---:R2:W5:Y:S04]  /*74f0*/  ATOMG.E.EXCH.STRONG.GPU PT, RZ, [R4], R2 ;  /* 0x0000000204ff73a8 */ /* 0x00456800041ee100 */
[----:B---3--:R2:W5:Y:S02]  /*7500*/  ATOMG.E.EXCH.STRONG.GPU PT, RZ, [R16], R3 ;  /* 0x0000000310ff73a8 */ /* 0x00856400041ee100 */
.L_x_71:
[----:B------:R-:W3:Y:S01]  /*7510*/  S2UR UR32, SR_CgaCtaId ;  /* 0x00000000002079c3 */ /* 0x000ee20000008800 */
[----:B------:R-:W-:Y:S01]  /*7520*/  UMOV UR29, 0x400 ;  /* 0x00000400001d7882 */ /* 0x000fe20000000000 */
[----:B--2---:R-:W-:Y:S01]  /*7530*/  SHF.L.U32 R2, R13, 0x1f, RZ ;  /* 0x0000001f0d027819 */ /* 0x004fe200000006ff */
[----:B---3--:R-:W-:-:S04]  /*7540*/  ULEA UR29, UR32, UR29, 0x18 ;  /* 0x0000001d201d7291 */ /* 0x008fc8000f8ec0ff */
[----:B------:R-:W-:Y:S01]  /*7550*/  ULEA UR5, UR7, UR29, 0x3 ;  /* 0x0000001d07057291 */ /* 0x000fe2000f8e18ff */
[----:B------:R-:W-:Y:S11]  /*7560*/  @P3 BRA `(.L_x_76) ;  /* 0x00000000001c3947 */ /* 0x000ff60003800000 */
[----:B------:R-:W-:-:S04]  /*7570*/  DEPBAR {5,4,3,2,1,0} ;  /* 0x0000003f0000791a */ /* 0x000fc80000000000 */
[----:B------:R-:W2:Y:S02]  /*7580*/  CCTL.E.C.LDCU.IV.DEEP [UR30] ;  /* 0x000000001e007540 */ /* 0x000ea40009c08000 */
[----:B--2---:R2:W-:Y:S01]  /*7590*/  UTMACCTL.IV [UR30] ;  /* 0x000000001e0079b9 */ /* 0x0045e20008000000 */
[----:B------:R-:W-:-:S04]  /*75a0*/  DEPBAR {5,4,3,2,1,0} ;  /* 0x0000003f0000791a */ /* 0x000fc80000000000 */
[----:B------:R-:W3:Y:S02]  /*75b0*/  CCTL.E.C.LDCU.IV.DEEP [UR38] ;  /* 0x0000000026007540 */ /* 0x000ee40009c08000 */
[----:B---3--:R2:W-:Y:S01]  /*75c0*/  UTMACCTL.IV [UR38] ;  /* 0x00000000260079b9 */ /* 0x0085e20008000000 */
[----:B------:R-:W-:Y:S01]  /*75d0*/  NOP ;  /* 0x0000000000007918 */ /* 0x000fe20000000000 */
.L_x_76:
[----:B-----5:R3:W4:Y:S01]  /*75e0*/  SYNCS.PHASECHK.TRANS64.TRYWAIT P0, [UR5+0x30], R2 ;  /* 0x00003002ff0075a7 */ /* 0x0207220008001105 */
[----:B------:R-:W-:Y:S02]  /*75f0*/  UIADD3 UR5, UPT, UPT, UR4, 0x2ff, URZ ;  /* 0x000002ff04057890 */ /* 0x000fe4000fffe0ff */
[----:B------:R-:W-:Y:S02]  /*7600*/  ULEA.HI UR19, UR20, UR20, URZ, 0x1 ;  /* 0x0000001414137291 */ /* 0x000fe4000f8f08ff */
[----:B------:R-:W-:Y:S02]  /*7610*/  UIMAD.WIDE UR8, UR5, 0x2aaaaaab, URZ ;  /* 0x2aaaaaab050878a5 */ /* 0x000fe4000f8e02ff */
[----:B------:R-:W-:Y:S02]  /*7620*/  UIADD3 UR4, UPT, UPT, UR4, 0x5fe, URZ ;  /* 0x000005fe04047890 */ /* 0x000fe4000fffe0ff */
[----:B------:R-:W-:Y:S02]  /*7630*/  USHF.L.U32 UR19, UR19, 0x7, URZ ;  /* 0x0000000713137899 */ /* 0x000fe400080006ff */
[----:B------:R-:W-:Y:S01]  /*7640*/  ULEA UR15, UR12, UR23, 0x8 ;  /* 0x000000170c0f7291 */ /* 0x000fe2000f8e40ff */
[----:B------:R-:W-:Y:S01]  /*7650*/  UMOV UR5, UR9 ;  /* 0x0000000900057c82 */ /* 0x000fe20008000000 */
[----:B------:R-:W-:-:S02]  /*7660*/  ULOP3.LUT UR19, UR19, 0xffffff00, URZ, 0xc0, !UPT ;  /* 0xffffff0013137892 */ /* 0x000fc4000f8ec0ff */
[----:B------:R-:W-:Y:S02]  /*7670*/  USHF.R.U32.HI UR20, URZ, 0x1f, UR5 ;  /* 0x0000001fff147899 */ /* 0x000fe40008011605 */
[----:B------:R-:W-:Y:S02]  /*7680*/  UIADD3 UR19, UPT, UPT, UR26, UR19, URZ ;  /* 0x000000131a137290 */ /* 0x000fe4000fffe0ff */
[----:B------:R-:W-:-:S04]  /*7690*/  ULEA.HI.SX32 UR20, UR5, UR20, 0x19 ;  /* 0x0000001405147291 */ /* 0x000fc8000f8fcaff */
[----:B------:R-:W-:-:S04]  /*76a0*/  UISETP.LT.U32.AND UP0, UPT, UR20, 0x6, UPT ;  /* 0x000000061400788c */ /* 0x000fc8000bf01070 */
[----:B------:R-:W-:Y:S02]  /*76b0*/  USEL UR36, UR20, 0x6, UP0 ;  /* 0x0000000614247887 */ /* 0x000fe40008000000 */
[----:B------:R-:W-:-:S03]  /*76c0*/  UISETP.GE.U32.AND UP0, UPT, UR4, 0x5ff, UPT ;  /* 0x000005ff0400788c */ /* 0x000fc6000bf06070 */
[----:B------:R-:W-:-:S06]  /*76d0*/  UMOV UR4, URZ ;  /* 0x000000ff00047c82 */ /* 0x000fcc0008000000 */
[----:B---3--:R-:W-:Y:S05]  /*76e0*/  BRA.U !UP0, `(.L_x_77) ;  /* 0x0000000508d07547 */ /* 0x008fea000b800000 */
[----:B------:R-:W-:Y:S01]  /*76f0*/  UIADD3 UR42, UPT, UPT, -UR36, URZ, URZ ;  /* 0x000000ff242a7290 */ /* 0x000fe2000fffe1ff */
[----:B------:R-:W-:Y:S01]  /*7700*/  UMOV UR6, UR33 ;  /* 0x0000002100067c82 */ /* 0x000fe20008000000 */
[----:B------:R-:W-:-:S10]  /*7710*/  UMOV UR10, UR34 ;  /* 0x00000022000a7c82 */ /* 0x000fd40008000000 */
.L_x_93:
[----:B------:R-:W-:Y:S01]  /*7720*/  ISETP.NE.AND P1, PT, R42, RZ, PT ;  /* 0x000000ff2a00720c */ /* 0x000fe20003f25270 */
[----:B------:R-:W-:Y:S02]  /*7730*/  UIADD3 UR42, UPT, UPT, UR42, 0x1, URZ ;  /* 0x000000012a2a7890 */ /* 0x000fe4000fffe0ff */
[----:B------:R-:W-:Y:S02]  /*7740*/  ULEA UR17, UR7, UR29, 0x3 ;  /* 0x0000001d07117291 */ /* 0x000fe4000f8e18ff */
[----:B------:R-:W-:-:S08]  /*7750*/  UISETP.NE.AND UP0, UPT, UR42, URZ, UPT ;  /* 0x000000ff2a00728c */ /* 0x000fd0000bf05270 */
[----:B---3--:R-:W-:Y:S01]  /*7760*/  @P1 MOV R3, 0x10000 ;  /* 0x0001000000031802 */ /* 0x008fe20000000f00 */
[----:B--2-4-:R-:W-:Y:S06]  /*7770*/  @P0 BRA `(.L_x_78) ;  /* 0x00000000000c0947 */ /* 0x014fec0003800000 */
[----:B------:R-:W-:-:S04]  /*7780*/  SHF.L.U32 R5, R13, 0x1f, RZ ;  /* 0x0000001f0d057819 */ /* 0x000fc800000006ff */
[----:B------:R-:W3:Y:S02]  /*7790*/  SYNCS.PHASECHK.TRANS64.TRYWAIT P0, [UR17+0x30], R5 ;  /* 0x00003005ff0075a7 */ /* 0x000ee40008001111 */
[----:B---3--:R-:W-:Y:S05]  /*77a0*/  @!P0 BRA `(.L_x_79) ;  /* 0x0000010400488947 */ /* 0x008fea0003800000 */
.L_x_78:
[----:B------:R-:W-:Y:S01]  /*77b0*/  ISETP.NE.AND P1, PT, R42, RZ, PT ;  /* 0x000000ff2a00720c */ /* 0x000fe20003f25270 */
[----:B------:R-:W-:-:S04]  /*77c0*/  ULOP3.LUT UR4, UR45, 0x2, URZ, 0xfc, !UPT ;  /* 0x000000022d047892 */ /* 0x000fc8000f8efcff */
[----:B------:R-:W-:-:S08]  /*77d0*/  UISETP.NE.AND UP2, UPT, UR4, 0x2, UPT ;  /* 0x000000020400788c */ /* 0x000fd0000bf45270 */
[----:B------:R4:W-:Y:S01]  /*77e0*/  @P1 SYNCS.ARRIVE.TRANS64 RZ, [UR17], R3 ;  /* 0x00000003ffff19a7 */ /* 0x0009e20008000011 */
[----:B------:R-:W-:Y:S05]  /*77f0*/  BRA.U UP2, `(.L_x_80) ;  /* 0x0000000102047547 */ /* 0x000fea000b800000 */
[----:B--2---:R-:W-:Y:S05]  /*7800*/  BPT.TRAP 0x1 ;  /* 0x000000040000795c */ /* 0x004fea0000300000 */
.L_x_80:
[----:B------:R-:W-:Y:S04]  /*7810*/  BSSY.RECONVERGENT B0, `(.L_x_81) ;  /* 0x0000003000007945 */ /* 0x000fe80003800200 */
[----:B------:R-:W-:Y:S05]  /*7820*/  @!P4 BRA `(.L_x_82) ;  /* 0x000000000004c947 */ /* 0x000fea0003800000 */
[----:B--2---:R-:W-:Y:S05]  /*7830*/  BPT.TRAP 0x1 ;  /* 0x000000040000795c */ /* 0x004fea0000300000 */
.L_x_82:
[----:B--2---:R-:W-:Y:S05]  /*7840*/  BSYNC.RECONVERGENT B0 ;  /* 0x0000000000007941 */ /* 0x004fea0003800200 */
.L_x_81:
[----:B------:R-:W-:Y:S01]  /*7850*/  UIADD3 UR4, UPT, UPT, UR7, 0x1, URZ ;  /* 0x0000000107047890 */ /* 0x000fe2000fffe0ff */
[----:B----4-:R-:W-:Y:S01]  /*7860*/  @P1 IMAD.MOV.U32 R3, RZ, RZ, 0x10000 ;  /* 0x00010000ff031424 */ /* 0x010fe200078e00ff */
[----:B------:R-:W-:Y:S02]  /*7870*/  ULEA UR16, UR7, UR28, 0xe ;  /* 0x0000001c07107291 */ /* 0x000fe4000f8e70ff */
[----:B------:R-:W-:Y:S02]  /*7880*/  UISETP.NE.AND UP1, UPT, UR4, 0x6, UPT ;  /* 0x000000060400788c */ /* 0x000fe4000bf25270 */
[----:B------:R-:W-:Y:S02]  /*7890*/  ULEA UR12, UR7, UR25, 0xe ;  /* 0x00000019070c7291 */ /* 0x000fe4000f8e70ff */
[----:B------:R-:W-:Y:S02]  /*78a0*/  USEL UR5, URZ, 0x1, UP1 ;  /* 0x00000001ff057887 */ /* 0x000fe40008800000 */
[----:B------:R-:W-:-:S02]  /*78b0*/  USEL UR4, UR4, URZ, UP1 ;  /* 0x000000ff04047287 */ /* 0x000fc40008800000 */
[----:B------:R-:W-:Y:S02]  /*78c0*/  UIADD3 UR18, UPT, UPT, UR10, -0x80, URZ ;  /* 0xffffff800a127890 */ /* 0x000fe4000fffe0ff */
[----:B------:R-:W-:Y:S01]  /*78d0*/  ULEA UR9, UR4, UR29, 0x3 ;  /* 0x0000001d04097291 */ /* 0x000fe2000f8e18ff */
[----:B------:R-:W-:Y:S01]  /*78e0*/  LOP3.LUT R13, R13, UR5, RZ, 0x3c, !PT ;  /* 0x000000050d0d7c12 */ /* 0x000fe2000f8e3cff */
[----:B------:R-:W-:Y:S02]  /*78f0*/  ULOP3.LUT UR17, UR17, 0xfefffff8, URZ, 0xc0, !UPT ;  /* 0xfefffff811117892 */ /* 0x000fe4000f8ec0ff */
[----:B------:R-:W-:Y:S01]  /*7900*/  UIADD3 UR16, UPT, UPT, UR29, 0x480, UR16 ;  /* 0x000004801d107890 */ /* 0x000fe2000fffe010 */
[----:B---3--:R-:W-:Y:S01]  /*7910*/  SHF.L.U32 R5, R13, 0x1f, RZ ;  /* 0x0000001f0d057819 */ /* 0x008fe200000006ff */
[----:B------:R-:W-:Y:S02]  /*7920*/  UPRMT UR7, URZ, 0x5410, UR22 ;  /* 0x00005410ff077896 */ /* 0x000fe40008000016 */
[----:B------:R-:W-:Y:S01]  /*7930*/  UIADD3 UR14, UPT, UPT, UR6, -0x80, URZ ;  /* 0xffffff80060e7890 */ /* 0x000fe2000fffe0ff */
[----:B------:R-:W2:Y:S01]  /*7940*/  SYNCS.PHASECHK.TRANS64.TRYWAIT P0, [UR9+0x30], R5 ;  /* 0x00003005ff0075a7 */ /* 0x000ea20008001109 */
[----:B------:R-:W-:-:S02]  /*7950*/  UIADD3 UR12, UPT, UPT, UR29, 0x18480, UR12 ;  /* 0x000184801d0c7890 */ /* 0x000fc4000fffe00c */
[----:B------:R-:W-:Y:S01]  /*7960*/  UPRMT UR5, URZ, 0x5410, UR21 ;  /* 0x00005410ff057896 */ /* 0x000fe20008000015 */
[----:B------:R-:W-:Y:S01]  /*7970*/  UMOV UR46, 0x0 ;  /* 0x00000000002e7882 */ /* 0x000fe20000000000 */
[----:B------:R-:W-:Y:S01]  /*7980*/  UMOV UR47, 0x10000000 ;  /* 0x10000000002f7882 */ /* 0x000fe20000000000 */
[----:B------:R-:W-:Y:S01]  /*7990*/  UMOV UR13, UR17 ;  /* 0x00000011000d7c82 */ /* 0x000fe20008000000 */
[----:B------:R3:W-:Y:S05]  /*79a0*/  UTMALDG.2D.MULTICAST.2CTA [UR16], [UR30], UR7, desc[UR46] ;  /* 0x00002e101e0073b4 */ /* 0x0007ea0008209807 */
[----:B------:R3:W-:Y:S02]  /*79b0*/  UTMALDG.2D.MULTICAST.2CTA [UR12], [UR38], UR5, desc[UR46] ;  /* 0x00002e0c260073b4 */ /* 0x0007e40008209805 */
[----:B--23--:R-:W-:Y:S05]  /*79c0*/  @P0 BRA `(.L_x_83) ;  /* 0x0000000000080947 */ /* 0x00cfea0003800000 */
[----:B------:R-:W2:Y:S02]  /*79d0*/  SYNCS.PHASECHK.TRANS64.TRYWAIT P0, [UR9+0x30], R5 ;  /* 0x00003005ff0075a7 */ /* 0x000ea40008001109 */
[----:B--2---:R-:W-:Y:S05]  /*79e0*/  @!P0 BRA `(.L_x_84) ;  /* 0x0000010000d08947 */ /* 0x004fea0003800000 */
.L_x_83:
[----:B------:R-:W-:-:S13]  /*79f0*/  ISETP.NE.AND P1, PT, R42, RZ, PT ;  /* 0x000000ff2a00720c */ /* 0x000fda0003f25270 */
[----:B------:R3:W-:Y:S01]  /*7a00*/  @P1 SYNCS.ARRIVE.TRANS64 RZ, [UR9], R3 ;  /* 0x00000003ffff19a7 */ /* 0x0007e20008000009 */
[----:B------:R-:W-:Y:S05]  /*7a10*/  BRA.U UP2, `(.L_x_85) ;  /* 0x0000000102047547 */ /* 0x000fea000b800000 */
[----:B------:R-:W-:Y:S05]  /*7a20*/  BPT.TRAP 0x1 ;  /* 0x000000040000795c */ /* 0x000fea0000300000 */
.L_x_85:
[----:B------:R-:W-:Y:S04]  /*7a30*/  BSSY.RECONVERGENT B0, `(.L_x_86) ;  /* 0x0000003000007945 */ /* 0x000fe80003800200 */
[----:B------:R-:W-:Y:S05]  /*7a40*/  @!P4 BRA `(.L_x_87) ;  /* 0x000000000004c947 */ /* 0x000fea0003800000 */
[----:B------:R-:W-:Y:S05]  /*7a50*/  BPT.TRAP 0x1 ;  /* 0x000000040000795c */ /* 0x000fea0000300000 */
.L_x_87:
[----:B------:R-:W-:Y:S05]  /*7a60*/  BSYNC.RECONVERGENT B0 ;  /* 0x0000000000007941 */ /* 0x000fea0003800200 */
.L_x_86:
[----:B------:R-:W-:Y:S01]  /*7a70*/  UIADD3 UR12, UPT, UPT, UR4, 0x1, URZ ;  /* 0x00000001040c7890 */ /* 0x000fe2000fffe0ff */
[----:B---3--:R-:W-:Y:S01]  /*7a80*/  @P1 IMAD.MOV.U32 R3, RZ, RZ, 0x10000 ;  /* 0x00010000ff031424 */ /* 0x008fe200078e00ff */
[----:B------:R-:W-:Y:S02]  /*7a90*/  ULEA UR8, UR4, UR28, 0xe ;  /* 0x0000001c04087291 */ /* 0x000fe4000f8e70ff */
[----:B------:R-:W-:Y:S02]  /*7aa0*/  UISETP.NE.AND UP1, UPT, UR12, 0x6, UPT ;  /* 0x000000060c00788c */ /* 0x000fe4000bf25270 */
[----:B------:R-:W-:Y:S02]  /*7ab0*/  ULEA UR4, UR4, UR25, 0xe ;  /* 0x0000001904047291 */ /* 0x000fe4000f8e70ff */
[----:B------:R-:W-:Y:S02]  /*7ac0*/  USEL UR5, URZ, 0x1, UP1 ;  /* 0x00000001ff057887 */ /* 0x000fe40008800000 */
[----:B------:R-:W-:-:S02]  /*7ad0*/  USEL UR12, UR12, URZ, UP1 ;  /* 0x000000ff0c0c7287 */ /* 0x000fc40008800000 */
[----:B------:R-:W-:Y:S02]  /*7ae0*/  ULOP3.LUT UR9, UR9, 0xfefffff8, URZ, 0xc0, !UPT ;  /* 0xfefffff809097892 */ /* 0x000fe4000f8ec0ff */
[----:B------:R-:W-:Y:S01]  /*7af0*/  ULEA UR17, UR12, UR29, 0x3 ;  /* 0x0000001d0c117291 */ /* 0x000fe2000f8e18ff */
[----:B------:R-:W-:Y:S01]  /*7b00*/  LOP3.LUT R13, R13, UR5, RZ, 0x3c, !PT ;  /* 0x000000050d0d7c12 */ /* 0x000fe2000f8e3cff */
[----:B------:R-:W-:Y:S02]  /*7b10*/  UIADD3 UR8, UPT, UPT, UR29, 0x480, UR8 ;  /* 0x000004801d087890 */ /* 0x000fe4000fffe008 */
[----:B------:R-:W-:Y:S01]  /*7b20*/  UPRMT UR14, URZ, 0x5410, UR22 ;  /* 0x00005410ff0e7896 */ /* 0x000fe20008000016 */
[----:B--2---:R-:W-:Y:S01]  /*7b30*/  SHF.L.U32 R5, R13, 0x1f, RZ ;  /* 0x0000001f0d057819 */ /* 0x004fe200000006ff */
[----:B------:R-:W-:Y:S02]  /*7b40*/  UIADD3 UR4, UPT, UPT, UR29, 0x18480, UR4 ;  /* 0x000184801d047890 */ /* 0x000fe4000fffe004 */
[----:B------:R-:W-:Y:S01]  /*7b50*/  UPRMT UR13, URZ, 0x5410, UR21 ;  /* 0x00005410ff0d7896 */ /* 0x000fe20008000015 */
[----:B------:R-:W2:Y:S01]  /*7b60*/  SYNCS.PHASECHK.TRANS64.TRYWAIT P0, [UR17+0x30], R5 ;  /* 0x00003005ff0075a7 */ /* 0x000ea20008001111 */
[----:B------:R-:W-:Y:S01]  /*7b70*/  UMOV UR46, 0x0 ;  /* 0x00000000002e7882 */ /* 0x000fe20000000000 */
[----:B------:R-:W-:Y:S01]  /*7b80*/  UMOV UR47, 0x10000000 ;  /* 0x10000000002f7882 */ /* 0x000fe20000000000 */
[----:B------:R-:W-:Y:S01]  /*7b90*/  UMOV UR11, UR19 ;  /* 0x00000013000b7c82 */ /* 0x000fe20008000000 */
[----:B------:R-:W-:Y:S01]  /*7ba0*/  UMOV UR7, UR15 ;  /* 0x0000000f00077c82 */ /* 0x000fe20008000000 */
[----:B------:R-:W-:Y:S01]  /*7bb0*/  UMOV UR5, UR9 ;  /* 0x0000000900057c82 */ /* 0x000fe20008000000 */
[----:B------:R3:W-:Y:S02]  /*7bc0*/  UTMALDG.2D.MULTICAST.2CTA [UR8], [UR30], UR14, desc[UR46] ;  /* 0x00002e081e0073b4 */ /* 0x0007e4000820980e */
[----:B------:R3:W-:Y:S02]  /*7bd0*/  UTMALDG.2D.MULTICAST.2CTA [UR4], [UR38], UR13, desc[UR46] ;  /* 0x00002e04260073b4 */ /* 0x0007e4000820980d */
[----:B--23--:R-:W-:Y:S05]  /*7be0*/  @P0 BRA `(.L_x_88) ;  /* 0x0000000000080947 */ /* 0x00cfea0003800000 */
[----:B------:R-:W2:Y:S02]  /*7bf0*/  SYNCS.PHASECHK.TRANS64.TRYWAIT P0, [UR17+0x30], R5 ;  /* 0x00003005ff0075a7 */ /* 0x000ea40008001111 */
[----:B--2---:R-:W-:Y:S05]  /*7c00*/  @!P0 BRA `(.L_x_89) ;  /* 0x0000010000608947 */ /* 0x004fea0003800000 */
.L_x_88:
[----:B------:R-:W-:-:S13]  /*7c10*/  ISETP.NE.AND P0, PT, R42, RZ, PT ;  /* 0x000000ff2a00720c */ /* 0x000fda0003f05270 */
[----:B------:R3:W-:Y:S01]  /*7c20*/  @P0 SYNCS.ARRIVE.TRANS64 RZ, [UR17], R3 ;  /* 0x00000003ffff09a7 */ /* 0x0007e20008000011 */
[----:B------:R-:W-:Y:S05]  /*7c30*/  BRA.U UP2, `(.L_x_90) ;  /* 0x0000000102047547 */ /* 0x000fea000b800000 */
[----:B------:R-:W-:Y:S05]  /*7c40*/  BPT.TRAP 0x1 ;  /* 0x000000040000795c */ /* 0x000fea0000300000 */
.L_x_90:
[----:B------:R-:W-:Y:S04]  /*7c50*/  BSSY.RECONVERGENT B0, `(.L_x_91) ;  /* 0x0000003000007945 */ /* 0x000fe80003800200 */
[----:B------:R-:W-:Y:S05]  /*7c60*/  @!P4 BRA `(.L_x_92) ;  /* 0x000000000004c947 */ /* 0x000fea0003800000 */
[----:B------:R-:W-:Y:S05]  /*7c70*/  BPT.TRAP 0x1 ;  /* 0x000000040000795c */ /* 0x000fea0000300000 */
.L_x_92:
[----:B------:R-:W-:Y:S05]  /*7c80*/  BSYNC.RECONVERGENT B0 ;  /* 0x0000000000007941 */ /* 0x000fea0003800200 */
.L_x_91:
[----:B------:R-:W-:Y:S02]  /*7c90*/  UIADD3 UR7, UPT, UPT, UR12, 0x1, URZ ;  /* 0x000000010c077890 */ /* 0x000fe4000fffe0ff */
[----:B------:R-:W-:Y:S02]  /*7ca0*/  ULEA UR16, UR12, UR28, 0xe ;  /* 0x0000001c0c107291 */ /* 0x000fe4000f8e70ff */
[----:B------:R-:W-:Y:S02]  /*7cb0*/  UISETP.NE.AND UP1, UPT, UR7, 0x6, UPT ;  /* 0x000000060700788c */ /* 0x000fe4000bf25270 */
[----:B------:R-:W-:Y:S02]  /*7cc0*/  UIADD3 UR18, UPT, UPT, UR10, 0x80, URZ ;  /* 0x000000800a127890 */ /* 0x000fe4000fffe0ff */
        /* <DEDUP_REMOVED lines=8> */
[----:B------:R-:W-:Y:S01]  /*7d50*/  ULEA UR12, UR12, UR25, 0xe ;  /* 0x000000190c0c7291 */ /* 0x000fe2000f8e70ff */
[----:B------:R-:W-:Y:S01]  /*7d60*/  UMOV UR8, 0x0 ;  /* 0x0000000000087882 */ /* 0x000fe20000000000 */
[----:B------:R-:W-:Y:S01]  /*7d70*/  UMOV UR9, 0x10000000 ;  /* 0x1000000000097882 */ /* 0x000fe20000000000 */
[----:B------:R2:W4:Y:S01]  /*7d80*/  SYNCS.PHASECHK.TRANS64.TRYWAIT P0, [UR4+0x30], R2 ;  /* 0x00003002ff0075a7 */ /* 0x0005220008001104 */
[----:B------:R-:W-:-:S03]  /*7d90*/  UIADD3 UR14, UPT, UPT, UR6, 0x80, URZ ;  /* 0x00000080060e7890 */ /* 0x000fc6000fffe0ff */
[----:B------:R5:W-:Y:S01]  /*7da0*/  UTMALDG.2D.MULTICAST.2CTA [UR16], [UR30], UR5, desc[UR8] ;  /* 0x000008101e0073b4 */ /* 0x000be20008209805 */
[----:B------:R-:W-:Y:S01]  /*7db0*/  UIADD3 UR12, UPT, UPT, UR29, 0x18480, UR12 ;  /* 0x000184801d0c7890 */ /* 0x000fe2000fffe00c */
[----:B------:R-:W-:Y:S01]  /*7dc0*/  UMOV UR13, UR17 ;  /* 0x00000011000d7c82 */ /* 0x000fe20008000000 */
[----:B------:R-:W-:Y:S02]  /*7dd0*/  UIADD3 UR10, UPT, UPT, UR10, 0x180, URZ ;  /* 0x000001800a0a7890 */ /* 0x000fe4000fffe0ff */
[----:B------:R-:W-:Y:S01]  /*7de0*/  UIADD3 UR6, UPT, UPT, UR6, 0x180, URZ ;  /* 0x0000018006067890 */ /* 0x000fe2000fffe0ff */
[----:B------:R-:W-:Y:S01]  /*7df0*/  UMOV UR4, UR36 ;  /* 0x0000002400047c82 */ /* 0x000fe20008000000 */
[----:B-----5:R-:W-:-:S09]  /*7e00*/  UPRMT UR5, URZ, 0x5410, UR21 ;  /* 0x00005410ff057896 */ /* 0x020fd20008000015 */
[----:B------:R2:W-:Y:S01]  /*7e10*/  UTMALDG.2D.MULTICAST.2CTA [UR12], [UR38], UR5, desc[UR8] ;  /* 0x0000080c260073b4 */ /* 0x0005e20008209805 */
[----:B------:R-:W-:Y:S05]  /*7e20*/  BRA.U UP0, `(.L_x_93) ;  /* 0xfffffff9003c7547 */ /* 0x000fea000b83ffff */
.L_x_77:
[----:B--2---:R-:W-:Y:S01]  /*7e30*/  ULEA UR5, UR7, UR29, 0x3 ;  /* 0x0000001d07057291 */ /* 0x004fe2000f8e18ff */
[----:B------:R-:W-:Y:S01]  /*7e40*/  SHF.L.U32 R2, R13, 0x1f, RZ ;  /* 0x0000001f0d027819 */ /* 0x000fe200000006ff */
[----:B------:R-:W-:-:S07]  /*7e50*/  UISETP.GT.AND UP0, UPT, UR20, UR36, UPT ;  /* 0x000000241400728c */ /* 0x000fce000bf04270 */
[----:B----4-:R2:W4:Y:S02]  /*7e60*/  SYNCS.PHASECHK.TRANS64.TRYWAIT P0, [UR5+0x30], R2 ;  /* 0x00003002ff0075a7 */ /* 0x0105240008001105 */
[----:B------:R-:W-:Y:S05]  /*7e70*/  BRA.U !UP0, `(.L_x_94) ;  /* 0x0000000508d07547 */ /* 0x000fea000b800000 */
[----:B------:R-:W-:Y:S02]  /*7e80*/  UIADD3 UR5, UPT, UPT, -UR36, UR4, UR20 ;  /* 0x0000000424057290 */ /* 0x000fe4000fffe114 */
.L_x_110:
[----:B------:R-:W-:Y:S01]  /*7e90*/  ISETP.NE.AND P1, PT, R42, RZ, PT ;  /* 0x000000ff2a00720c */ /* 0x000fe20003f25270 */
[----:B------:R-:W-:-:S12]  /*7ea0*/  ULEA UR17, UR7, UR29, 0x3 ;  /* 0x0000001d07117291 */ /* 0x000fd8000f8e18ff */
[----:B---3--:R-:W-:Y:S01]  /*7eb0*/  @P1 MOV R3, 0x10000 ;  /* 0x0001000000031802 */ /* 0x008fe20000000f00 */
[----:B--2-4-:R-:W-:Y:S06]  /*7ec0*/  @P0 BRA `(.L_x_95) ;  /* 0x00000000000c0947 */ /* 0x014fec0003800000 */
[----:B------:R-:W-:-:S04]  /*7ed0*/  SHF.L.U32 R5, R13, 0x1f, RZ ;  /* 0x0000001f0d057819 */ /* 0x000fc800000006ff */
[----:B------:R-:W3:Y:S02]  /*7ee0*/  SYNCS.PHASECHK.TRANS64.TRYWAIT P0, [UR17+0x30], R5 ;  /* 0x00003005ff0075a7 */ /* 0x000ee40008001111 */
[----:B---3--:R-:W-:Y:S05]  /*7ef0*/  @!P0 BRA `(.L_x_96) ;  /* 0x000000fc00bc8947 */ /* 0x008fea0003800000 */
.L_x_95:
[----:B------:R-:W-:Y:S01]  /*7f00*/  ISETP.NE.AND P1, PT, R42, RZ, PT ;  /* 0x000000ff2a00720c */ /* 0x000fe20003f25270 */
[----:B------:R-:W-:Y:S01]  /*7f10*/  ULOP3.LUT UR8, UR45, 0x2, URZ, 0xfc, !UPT ;  /* 0x000000022d087892 */ /* 0x000fe2000f8efcff */
[----:B------:R-:W-:Y:S01]  /*7f20*/  UMOV UR6, UR4 ;  /* 0x0000000400067c82 */ /* 0x000fe20008000000 */
[----:B------:R-:W-:Y:S02]  /*7f30*/  UIADD3 UR4, UPT, UPT, UR4, 0x1, URZ ;  /* 0x0000000104047890 */ /* 0x000fe4000fffe0ff */
[----:B------:R-:W-:Y:S02]  /*7f40*/  UISETP.NE.AND UP0, UPT, UR8, 0x2, UPT ;  /* 0x000000020800788c */ /* 0x000fe4000bf05270 */
[----:B------:R-:W-:-:S06]  /*7f50*/  UISETP.NE.AND UP1, UPT, UR4, UR5, UPT ;  /* 0x000000050400728c */ /* 0x000fcc000bf25270 */
[----:B------:R3:W-:Y:S01]  /*7f60*/  @P1 SYNCS.ARRIVE.TRANS64 RZ, [UR17], R3 ;  /* 0x00000003ffff19a7 */ /* 0x0007e20008000011 */
[----:B------:R-:W-:Y:S05]  /*7f70*/  BRA.U UP0, `(.L_x_97) ;  /* 0x0000000100047547 */ /* 0x000fea000b800000 */
[----:B------:R-:W-:Y:S05]  /*7f80*/  BPT.TRAP 0x1 ;  /* 0x000000040000795c */ /* 0x000fea0000300000 */
.L_x_97:
[----:B------:R-:W-:Y:S04]  /*7f90*/  BSSY.RECONVERGENT B0, `(.L_x_98) ;  /* 0x0000003000007945 */ /* 0x000fe80003800200 */
[----:B------:R-:W-:Y:S05]  /*7fa0*/  @!P4 BRA `(.L_x_99) ;  /* 0x000000000004c947 */ /* 0x000fea0003800000 */
[----:B------:R-:W-:Y:S05]  /*7fb0*/  BPT.TRAP 0x1 ;  /* 0x000000040000795c */ /* 0x000fea0000300000 */
.L_x_99:
[----:B------:R-:W-:Y:S05]  /*7fc0*/  BSYNC.RECONVERGENT B0 ;  /* 0x0000000000007941 */ /* 0x000fea0003800200 */
.L_x_98:
[----:B------:R-:W-:Y:S01]  /*7fd0*/  UIADD3 UR11, UPT, UPT, UR7, 0x1, URZ ;  /* 0x00000001070b7890 */ /* 0x000fe2000fffe0ff */
[----:B---3--:R-:W-:Y:S01]  /*7fe0*/  @P1 IMAD.MOV.U32 R3, RZ, RZ, 0x10000 ;  /* 0x00010000ff031424 */ /* 0x008fe200078e00ff */
[----:B------:R-:W-:Y:S02]  /*7ff0*/  ULEA UR16, UR7, UR28, 0xe ;  /* 0x0000001c07107291 */ /* 0x000fe4000f8e70ff */
[----:B------:R-:W-:Y:S02]  /*8000*/  UISETP.NE.AND UP2, UPT, UR11, 0x6, UPT ;  /* 0x000000060b00788c */ /* 0x000fe4000bf45270 */
[----:B------:R-:W-:Y:S02]  /*8010*/  ULEA UR12, UR7, UR25, 0xe ;  /* 0x00000019070c7291 */ /* 0x000fe4000f8e70ff */
[----:B------:R-:W-:Y:S02]  /*8020*/  USEL UR8, URZ, 0x1, UP2 ;  /* 0x00000001ff087887 */ /* 0x000fe40009000000 */
[----:B------:R-:W-:-:S02]  /*8030*/  USEL UR11, UR11, URZ, UP2 ;  /* 0x000000ff0b0b7287 */ /* 0x000fc40009000000 */
[----:B------:R-:W-:Y:S02]  /*8040*/  UIMAD UR18, UR6, 0x180, UR27 ;  /* 0x00000180061278a4 */ /* 0x000fe4000f8e021b */
[----:B------:R-:W-:Y:S01]  /*8050*/  ULEA UR10, UR11, UR29, 0x3 ;  /* 0x0000001d0b0a7291 */ /* 0x000fe2000f8e18ff */
[----:B------:R-:W-:Y:S01]  /*8060*/  LOP3.LUT R13, R13, UR8, RZ, 0x3c, !PT ;  /* 0x000000080d0d7c12 */ /* 0x000fe2000f8e3cff */
[----:B------:R-:W-:Y:S02]  /*8070*/  ULOP3.LUT UR17, UR17, 0xfefffff8, URZ, 0xc0, !UPT ;  /* 0xfefffff811117892 */ /* 0x000fe4000f8ec0ff */
[----:B------:R-:W-:Y:S01]  /*8080*/  UIADD3 UR16, UPT, UPT, UR29, 0x480, UR16 ;  /* 0x000004801d107890 */ /* 0x000fe2000fffe010 */
[----:B--2---:R-:W-:Y:S01]  /*8090*/  SHF.L.U32 R5, R13, 0x1f, RZ ;  /* 0x0000001f0d057819 */ /* 0x004fe200000006ff */
[----:B------:R-:W-:Y:S02]  /*80a0*/  UPRMT UR8, URZ, 0x5410, UR22 ;  /* 0x00005410ff087896 */ /* 0x000fe40008000016 */
[----:B------:R-:W-:Y:S01]  /*80b0*/  UIMAD UR14, UR6, 0x180, UR24 ;  /* 0x00000180060e78a4 */ /* 0x000fe2000f8e0218 */
        /* <DEDUP_REMOVED lines=11> */
.L_x_100:
[----:B------:R-:W-:-:S13]  /*8170*/  ISETP.NE.AND P1, PT, R42, RZ, PT ;  /* 0x000000ff2a00720c */ /* 0x000fda0003f25270 */
[----:B------:R3:W-:Y:S01]  /*8180*/  @P1 SYNCS.ARRIVE.TRANS64 RZ, [UR10], R3 ;  /* 0x00000003ffff19a7 */ /* 0x0007e2000800000a */
[----:B------:R-:W-:Y:S05]  /*8190*/  BRA.U UP0, `(.L_x_102) ;  /* 0x0000000100047547 */ /* 0x000fea000b800000 */
[----:B------:R-:W-:Y:S05]  /*81a0*/  BPT.TRAP 0x1 ;  /* 0x000000040000795c */ /* 0x000fea0000300000 */
.L_x_102:
[----:B------:R-:W-:Y:S04]  /*81b0*/  BSSY.RECONVERGENT B0, `(.L_x_103) ;  /* 0x0000003000007945 */ /* 0x000fe80003800200 */
[----:B------:R-:W-:Y:S05]  /*81c0*/  @!P4 BRA `(.L_x_104) ;  /* 0x000000000004c947 */ /* 0x000fea0003800000 */
[----:B------:R-:W-:Y:S05]  /*81d0*/  BPT.TRAP 0x1 ;  /* 0x000000040000795c */ /* 0x000fea0000300000 */
.L_x_104:
[----:B------:R-:W-:Y:S05]  /*81e0*/  BSYNC.RECONVERGENT B0 ;  /* 0x0000000000007941 */ /* 0x000fea0003800200 */
.L_x_103:
[----:B------:R-:W-:Y:S01]  /*81f0*/  UIADD3 UR9, UPT, UPT, UR11, 0x1, URZ ;  /* 0x000000010b097890 */ /* 0x000fe2000fffe0ff */
[----:B---3--:R-:W-:Y:S01]  /*8200*/  @P1 IMAD.MOV.U32 R3, RZ, RZ, 0x10000 ;  /* 0x00010000ff031424 */ /* 0x008fe200078e00ff */
[----:B------:R-:W-:Y:S01]  /*8210*/  UMOV UR14, 0x180 ;  /* 0x00000180000e7882 */ /* 0x000fe20000000000 */
[----:B------:R-:W-:Y:S02]  /*8220*/  ULEA UR16, UR11, UR28, 0xe ;  /* 0x0000001c0b107291 */ /* 0x000fe4000f8e70ff */
[----:B------:R-:W-:Y:S02]  /*8230*/  UISETP.NE.AND UP2, UPT, UR9, 0x6, UPT ;  /* 0x000000060900788c */ /* 0x000fe4000bf45270 */
[----:B------:R-:W-:Y:S02]  /*8240*/  UIMAD UR14, UR6, UR14, 0x80 ;  /* 0x00000080060e74a4 */ /* 0x000fe4000f8e020e */
[----:B------:R-:W-:Y:S02]  /*8250*/  USEL UR7, URZ, 0x1, UP2 ;  /* 0x00000001ff077887 */ /* 0x000fe40009000000 */
[----:B------:R-:W-:-:S02]  /*8260*/  USEL UR9, UR9, URZ, UP2 ;  /* 0x000000ff09097287 */ /* 0x000fc40009000000 */
[----:B------:R-:W-:Y:S02]  /*8270*/  ULEA UR12, UR11, UR25, 0xe ;  /* 0x000000190b0c7291 */ /* 0x000fe4000f8e70ff */
[----:B------:R-:W-:Y:S01]  /*8280*/  ULEA UR8, UR9, UR29, 0x3 ;  /* 0x0000001d09087291 */ /* 0x000fe2000f8e18ff */
[----:B------:R-:W-:Y:S01]  /*8290*/  LOP3.LUT R13, R13, UR7, RZ, 0x3c, !PT ;  /* 0x000000070d0d7c12 */ /* 0x000fe2000f8e3cff */
[----:B------:R-:W-:Y:S02]  /*82a0*/  ULOP3.LUT UR17, UR10, 0xfefffff8, URZ, 0xc0, !UPT ;  /* 0xfefffff80a117892 */ /* 0x000fe4000f8ec0ff */
[----:B------:R-:W-:Y:S01]  /*82b0*/  UIADD3 UR16, UPT, UPT, UR29, 0x480, UR16 ;  /* 0x000004801d107890 */ /* 0x000fe2000fffe010 */
[----:B--2---:R-:W-:Y:S01]  /*82c0*/  SHF.L.U32 R5, R13, 0x1f, RZ ;  /* 0x0000001f0d057819 */ /* 0x004fe200000006ff */
[----:B------:R-:W-:Y:S02]  /*82d0*/  UIADD3 UR18, UPT, UPT, UR27, UR14, URZ ;  /* 0x0000000e1b127290 */ /* 0x000fe4000fffe0ff */
[----:B------:R-:W-:Y:S01]  /*82e0*/  UPRMT UR10, URZ, 0x5410, UR22 ;  /* 0x00005410ff0a7896 */ /* 0x000fe20008000016 */
[----:B------:R-:W2:Y:S01]  /*82f0*/  SYNCS.PHASECHK.TRANS64.TRYWAIT P0, [UR8+0x30], R5 ;  /* 0x00003005ff0075a7 */ /* 0x000ea20008001108 */
[----:B------:R-:W-:-:S02]  /*8300*/  UIADD3 UR12, UPT, UPT, UR29, 0x18480, UR12 ;  /* 0x000184801d0c7890 */ /* 0x000fc4000fffe00c */
[----:B------:R-:W-:Y:S02]  /*8310*/  UIADD3 UR14, UPT, UPT, UR24, UR14, URZ ;  /* 0x0000000e180e7290 */ /* 0x000fe4000fffe0ff */
        /* <DEDUP_REMOVED lines=9> */
.L_x_105:
[----:B------:R-:W-:-:S13]  /*83b0*/  ISETP.NE.AND P0, PT, R42, RZ, PT ;  /* 0x000000ff2a00720c */ /* 0x000fda0003f05270 */
[----:B------:R3:W-:Y:S01]  /*83c0*/  @P0 SYNCS.ARRIVE.TRANS64 RZ, [UR8], R3 ;  /* 0x00000003ffff09a7 */ /* 0x0007e20008000008 */
[----:B------:R-:W-:Y:S05]  /*83d0*/  BRA.U UP0, `(.L_x_107) ;  /* 0x0000000100047547 */ /* 0x000fea000b800000 */
[----:B------:R-:W-:Y:S05]  /*83e0*/  BPT.TRAP 0x1 ;  /* 0x000000040000795c */ /* 0x000fea0000300000 */
.L_x_107:
[----:B------:R-:W-:Y:S04]  /*83f0*/  BSSY.RECONVERGENT B0, `(.L_x_108) ;  /* 0x0000003000007945 */ /* 0x000fe80003800200 */
[----:B------:R-:W-:Y:S05]  /*8400*/  @!P4 BRA `(.L_x_109) ;  /* 0x000000000004c947 */ /* 0x000fea0003800000 */
[----:B------:R-:W-:Y:S05]  /*8410*/  BPT.TRAP 0x1 ;  /* 0x000000040000795c */ /* 0x000fea0000300000 */
.L_x_109:
[----:B------:R-:W-:Y:S05]  /*8420*/  BSYNC.RECONVERGENT B0 ;  /* 0x0000000000007941 */ /* 0x000fea0003800200 */
.L_x_108:
[----:B------:R-:W-:Y:S01]  /*8430*/  UIADD3 UR7, UPT, UPT, UR9, 0x1, URZ ;  /* 0x0000000109077890 */ /* 0x000fe2000fffe0ff */
[----:B------:R-:W-:Y:S01]  /*8440*/  UMOV UR14, 0x180 ;  /* 0x00000180000e7882 */ /* 0x000fe20000000000 */
[----:B------:R-:W-:Y:S02]  /*8450*/  ULEA UR16, UR9, UR28, 0xe ;  /* 0x0000001c09107291 */ /* 0x000fe4000f8e70ff */
[----:B------:R-:W-:Y:S02]  /*8460*/  UISETP.NE.AND UP0, UPT, UR7, 0x6, UPT ;  /* 0x000000060700788c */ /* 0x000fe4000bf05270 */
[----:B------:R-:W-:Y:S02]  /*8470*/  UIMAD UR14, UR6, UR14, 0x100 ;  /* 0x00000100060e74a4 */ /* 0x000fe4000f8e020e */
[----:B------:R-:W-:Y:S02]  /*8480*/  USEL UR11, URZ, 0x1, UP0 ;  /* 0x00000001ff0b7887 */ /* 0x000fe40008000000 */
[----:B------:R-:W-:-:S02]  /*8490*/  USEL UR7, UR7, URZ, UP0 ;  /* 0x000000ff07077287 */ /* 0x000fc40008000000 */
[----:B------:R-:W-:Y:S02]  /*84a0*/  ULOP3.LUT UR17, UR8, 0xfefffff8, URZ, 0xc0, !UPT ;  /* 0xfefffff808117892 */ /* 0x000fe4000f8ec0ff */
[----:B------:R-:W-:Y:S01]  /*84b0*/  ULEA UR10, UR7, UR29, 0x3 ;  /* 0x0000001d070a7291 */ /* 0x000fe2000f8e18ff */
[----:B------:R-:W-:Y:S01]  /*84c0*/  LOP3.LUT R13, R13, UR11, RZ, 0x3c, !PT ;  /* 0x0000000b0d0d7c12 */ /* 0x000fe2000f8e3cff */
[----:B------:R-:W-:Y:S02]  /*84d0*/  UIADD3 UR16, UPT, UPT, UR29, 0x480, UR16 ;  /* 0x000004801d107890 */ /* 0x000fe4000fffe010 */
[----:B------:R-:W-:Y:S01]  /*84e0*/  UIADD3 UR18, UPT, UPT, UR27, UR14, URZ ;  /* 0x0000000e1b127290 */ /* 0x000fe2000fffe0ff */
[----:B--2---:R-:W-:Y:S01]  /*84f0*/  SHF.L.U32 R2, R13, 0x1f, RZ ;  /* 0x0000001f0d027819 */ /* 0x004fe200000006ff */
[----:B------:R-:W-:Y:S02]  /*8500*/  UPRMT UR6, URZ, 0x5410, UR22 ;  /* 0x00005410ff067896 */ /* 0x000fe40008000016 */
[----:B------:R-:W-:Y:S01]  /*8510*/  ULEA UR12, UR9, UR25, 0xe ;  /* 0x00000019090c7291 */ /* 0x000fe2000f8e70ff */
[----:B------:R2:W4:Y:S01]  /*8520*/  SYNCS.PHASECHK.TRANS64.TRYWAIT P0, [UR10+0x30], R2 ;  /* 0x00003002ff0075a7 */ /* 0x000522000800110a */
[----:B------:R-:W-:Y:S01]  /*8530*/  UMOV UR8, 0x0 ;  /* 0x0000000000087882 */ /* 0x000fe20000000000 */
[----:B------:R-:W-:Y:S01]  /*8540*/  UMOV UR9, 0x10000000 ;  /* 0x1000000000097882 */ /* 0x000fe20000000000 */
[----:B------:R-:W-:-:S02]  /*8550*/  UIADD3 UR12, UPT, UPT, UR29, 0x18480, UR12 ;  /* 0x000184801d0c7890 */ /* 0x000fc4000fffe00c */
[----:B------:R-:W-:Y:S01]  /*8560*/  UIADD3 UR14, UPT, UPT, UR24, UR14, URZ ;  /* 0x0000000e180e7290 */ /* 0x000fe2000fffe0ff */
[----:B------:R5:W-:Y:S01]  /*8570*/  UTMALDG.2D.MULTICAST.2CTA [UR16], [UR30], UR6, desc[UR8] ;  /* 0x000008101e0073b4 */ /* 0x000be20008209806 */
[----:B------:R-:W-:Y:S01]  /*8580*/  UMOV UR13, UR17 ;  /* 0x00000011000d7c82 */ /* 0x000fe20008000000 */
[----:B-----5:R-:W-:-:S09]  /*8590*/  UPRMT UR6, URZ, 0x5410, UR21 ;  /* 0x00005410ff067896 */ /* 0x020fd20008000015 */
[----:B------:R2:W-:Y:S01]  /*85a0*/  UTMALDG.2D.MULTICAST.2CTA [UR12], [UR38], UR6, desc[UR8] ;  /* 0x0000080c260073b4 */ /* 0x0005e20008209806 */
[----:B------:R-:W-:Y:S05]  /*85b0*/  BRA.U UP1, `(.L_x_110) ;  /* 0xfffffff901347547 */ /* 0x000fea000b83ffff */
.L_x_94:
[----:B------:R-:W-:Y:S01]  /*85c0*/  UISETP.NE.AND UP0, UPT, UR37, 0x1, UPT ;  /* 0x000000012500788c */ /* 0x000fe2000bf05270 */
[----:B------:R-:W-:-:S08]  /*85d0*/  NOP ;  /* 0x0000000000007918 */ /* 0x000fd00000000000 */
[----:B------:R-:W-:Y:S05]  /*85e0*/  BRA.U UP0, `(.L_x_111) ;  /* 0x0000000100047547 */ /* 0x000fea000b800000 */
[----:B--2---:R-:W-:Y:S05]  /*85f0*/  BPT.TRAP 0x1 ;  /* 0x000000040000795c */ /* 0x004fea0000300000 */
.L_x_111:
[----:B------:R-:W-:Y:S01]  /*8600*/  ULEA UR4, UR35, UR29, 0x3 ;  /* 0x0000001d23047291 */ /* 0x000fe2000f8e18ff */
[----:B---3--:R-:W-:-:S08]  /*8610*/  SHF.L.U32 R3, R0, 0x1f, RZ ;  /* 0x0000001f00037819 */ /* 0x008fd000000006ff */
[----:B----4-:R-:W3:Y:S02]  /*8620*/  SYNCS.PHASECHK.TRANS64.TRYWAIT P0, [UR4+0xf0], R3 ;  /* 0x0000f003ff0075a7 */ /* 0x010ee40008001104 */
[----:B---3--:R-:W-:Y:S05]  /*8630*/  @!P0 BRA `(.L_x_112) ;  /* 0x000000f800348947 */ /* 0x008fea0003800000 */
.L_x_314:
[----:B------:R-:W-:-:S09]  /*8640*/  ULEA UR5, UR35, UR29, 0x4 ;  /* 0x0000001d23057291 */ /* 0x000fd2000f8e20ff */
[----:B------:R-:W2:Y:S01]  /*8650*/  LDS.128 R4, [UR5+0x140] ;  /* 0x00014005ff047984 */ /* 0x000ea20008000c00 */
[----:B------:R-:W-:Y:S01]  /*8660*/  @!PT LDS RZ, [RZ] ;  /* 0x00000000fffff984 */ /* 0x000fe20000000800 */
[----:B------:R-:W-:Y:S01]  /*8670*/  @!PT LDS RZ, [RZ] ;  /* 0x00000000fffff984 */ /* 0x000fe20000000800 */
[----:B------:R-:W-:Y:S01]  /*8680*/  @!PT LDS RZ, [RZ] ;  /* 0x00000000fffff984 */ /* 0x000fe20000000800 */
[----:B------:R-:W-:Y:S01]  /*8690*/  @!PT LDS RZ, [RZ] ;  /* 0x00000000fffff984 */ /* 0x000fe20000000800 */
[----:B------:R3:W-:Y:S06]  /*86a0*/  MEMBAR.ALL.CTA ;  /* 0x0000000000007992 */ /* 0x0007ec0000008000 */
[----:B---3--:R-:W3:Y:S01]  /*86b0*/  FENCE.VIEW.ASYNC.S ;  /* 0x00000000000073c6 */ /* 0x008ee20000000000 */
[----:B--2---:R-:W-:Y:S02]  /*86c0*/  R2UR UR12, R5 ;  /* 0x00000000050c72ca */ /* 0x004fe400000e0000 */
[----:B------:R-:W-:Y:S01]  /*86d0*/  R2UR UR20, R4 ;  /* 0x00000000041472ca */ /* 0x000fe200000e0000 */
[----:B---3--:R-:W-:-:S14]  /*86e0*/  BRA.U UP0, `(.L_x_113) ;  /* 0x0000000100047547 */ /* 0x008fdc000b800000 */
[----:B------:R-:W-:Y:S05]  /*86f0*/  BPT.TRAP 0x1 ;  /* 0x000000040000795c */ /* 0x000fea0000300000 */
.L_x_113:
[----:B------:R-:W-:Y:S01]  /*8700*/  UIADD3 UR4, UPT, UPT, UR4, 0x108, URZ ;  /* 0x0000010804047890 */ /* 0x000fe2000fffe0ff */
[----:B------:R-:W-:Y:S01]  /*8710*/  ISETP.NE.AND P0, PT, R7, RZ, PT ;  /* 0x000000ff0700720c */ /* 0x000fe20003f05270 */
[----:B------:R-:W-:Y:S01]  /*8720*/  UIADD3 UR35, UPT, UPT, UR35, 0x1, URZ ;  /* 0x0000000123237890 */ /* 0x000fe2000fffe0ff */
[----:B------:R-:W-:Y:S01]  /*8730*/  ISETP.EQ.AND P3, PT, R12, R6, PT ;  /* 0x000000060c00720c */ /* 0x000fe20003f62270 */
[----:B------:R-:W-:Y:S01]  /*8740*/  UPRMT UR4, UR32, 0x654, UR4 ;  /* 0x0000065420047896 */ /* 0x000fe20008000004 */
[----:B------:R-:W-:Y:S01]  /*8750*/  IMAD.MOV.U32 R12, RZ, RZ, R6 ;  /* 0x000000ffff0c7224 */ /* 0x000fe200078e0006 */
[----:B------:R-:W-:-:S04]  /*8760*/  UISETP.NE.AND UP0, UPT, UR35, 0x3, UPT ;  /* 0x000000032300788c */ /* 0x000fc8000bf05270 */
[----:B------:R-:W-:-:S03]  /*8770*/  USEL UR35, UR35, URZ, UP0 ;  /* 0x000000ff23237287 */ /* 0x000fc60008000000 */
[----:B------:R-:W-:Y:S01]  /*8780*/  SYNCS.ARRIVE.TRANS64.RED.A1T0 RZ, [UR4], RZ ;  /* 0x000000ffffff79a7 */ /* 0x000fe20008100404 */
[----:B------:R-:W-:-:S06]  /*8790*/  USEL UR4, URZ, 0x1, UP0 ;  /* 0x00000001ff047887 */ /* 0x000fcc0008000000 */
[----:B------:R-:W-:Y:S01]  /*87a0*/  LOP3.LUT R0, R0, UR4, RZ, 0x3c, !PT ;  /* 0x0000000400007c12 */ /* 0x000fe2000f8e3cff */
[----:B------:R-:W-:Y:S06]  /*87b0*/  @P0 BRA `(.L_x_114) ;  /* 0xffffffe400980947 */ /* 0x000fec000383ffff */
[----:B------:R-:W-:Y:S01]  /*87c0*/  UIADD3 UR29, UPT, UPT, UR29, 0x30, URZ ;  /* 0x000000301d1d7890 */ /* 0x000fe2000fffe0ff */
[----:B------:R-:W-:-:S03]  /*87d0*/  SHF.L.U32 R3, R13, 0x1f, RZ ;  /* 0x0000001f0d037819 */ /* 0x000fc600000006ff */
[----:B------:R-:W-:-:S09]  /*87e0*/  ULEA UR4, UR7, UR29, 0x3 ;  /* 0x0000001d07047291 */ /* 0x000fd2000f8e18ff */
[----:B------:R-:W2:Y:S02]  /*87f0*/  SYNCS.PHASECHK.TRANS64.TRYWAIT P0, [UR4], R3 ;  /* 0x00000003ff0075a7 */ /* 0x000ea40008001104 */
[----:B--2---:R-:W-:Y:S05]  /*8800*/  @!P0 BRA `(.L_x_115) ;  /* 0x000000f400d88947 */ /* 0x004fea0003800000 */
.L_x_316:
[----:B------:R-:W-:-:S04]  /*8810*/  UIADD3 UR5, UPT, UPT, UR7, 0x1, URZ ;  /* 0x0000000107057890 */ /* 0x000fc8000fffe0ff */
[----:B------:R-:W-:-:S04]  /*8820*/  UISETP.NE.AND UP0, UPT, UR5, 0x6, UPT ;  /* 0x000000060500788c */ /* 0x000fc8000bf05270 */
[----:B------:R-:W-:Y:S02]  /*8830*/  USEL UR6, URZ, 0x1, UP0 ;  /* 0x00000001ff067887 */ /* 0x000fe40008000000 */
[----:B------:R-:W-:-:S04]  /*8840*/  USEL UR5, UR5, URZ, UP0 ;  /* 0x000000ff05057287 */ /* 0x000fc80008000000 */
[----:B------:R-:W-:Y:S01]  /*8850*/  ULEA UR4, UR5, UR29, 0x3 ;  /* 0x0000001d05047291 */ /* 0x000fe2000f8e18ff */
[----:B------:R-:W-:-:S04]  /*8860*/  LOP3.LUT R2, R13, UR6, RZ, 0x3c, !PT ;  /* 0x000000060d027c12 */ /* 0x000fc8000f8e3cff */
[----:B--2---:R-:W-:-:S04]  /*8870*/  SHF.L.U32 R3, R2, 0x1f, RZ ;  /* 0x0000001f02037819 */ /* 0x004fc800000006ff */
[----:B------:R-:W2:Y:S02]  /*8880*/  SYNCS.PHASECHK.TRANS64.TRYWAIT P0, [UR4], R3 ;  /* 0x00000003ff0075a7 */ /* 0x000ea40008001104 */
[----:B--2---:R-:W-:Y:S05]  /*8890*/  @!P0 BRA `(.L_x_116) ;  /* 0x000000f400cc8947 */ /* 0x004fea0003800000 */
.L_x_318:
        /* <DEDUP_REMOVED lines=9> */
.L_x_320:
        /* <DEDUP_REMOVED lines=9> */
.L_x_322:
        /* <DEDUP_REMOVED lines=9> */
.L_x_324:
[----:B------:R-:W-:-:S04]  /*8a50*/  UIADD3 UR5, UPT, UPT, UR5, 0x1, URZ ;  /* 0x0000000105057890 */ /* 0x000fc8000fffe0ff */
[----:B------:R-:W-:-:S04]  /*8a60*/  UISETP.NE.AND UP0, UPT, UR5, 0x6, UPT ;  /* 0x000000060500788c */ /* 0x000fc8000bf05270 */
[----:B------:R-:W-:Y:S02]  /*8a70*/  USEL UR4, URZ, 0x1, UP0 ;  /* 0x00000001ff047887 */ /* 0x000fe40008000000 */
[----:B------:R-:W-:-:S04]  /*8a80*/  USEL UR5, UR5, URZ, UP0 ;  /* 0x000000ff05057287 */ /* 0x000fc80008000000 */
[----:B------:R-:W-:Y:S01]  /*8a90*/  LOP3.LUT R2, R2, UR4, RZ, 0x3c, !PT ;  /* 0x0000000402027c12 */ /* 0x000fe2000f8e3cff */
[----:B------:R-:W-:-:S12]  /*8aa0*/  ULEA UR5, UR5, UR29, 0x3 ;  /* 0x0000001d05057291 */ /* 0x000fd8000f8e18ff */
.L_x_120:
[----:B--2---:R-:W-:Y:S02]  /*8ab0*/  SHF.L.U32 R3, R2, 0x1f, RZ ;  /* 0x0000001f02037819 */ /* 0x004fe400000006ff */
[----:B------:R-:W-:-:S04]  /*8ac0*/  MOV R0, UR5 ;  /* 0x0000000500007c02 */ /* 0x000fc80008000f00 */
[----:B------:R2:W3:Y:S03]  /*8ad0*/  SYNCS.PHASECHK.TRANS64.TRYWAIT P0, [R0+URZ], R3 ;  /* 0x00000003000075a7 */ /* 0x0004e600080011ff */
[----:B---3--:R-:W-:Y:S05]  /*8ae0*/  @!P0 NANOSLEEP.SYNCS 0x989680 ;  /* 0x009896800000895d */ /* 0x008fea0003900000 */
[----:B------:R-:W3:Y:S02]  /*8af0*/  @!P0 SYNCS.PHASECHK.TRANS64 P0, [R0+URZ], R3 ;  /* 0x00000003000085a7 */ /* 0x000ee400080010ff */
[----:B---3--:R-:W-:Y:S05]  /*8b00*/  @P0 EXIT ;  /* 0x000000000000094d */ /* 0x008fea0003800000 */
[----:B------:R-:W-:Y:S05]  /*8b10*/  BRA `(.L_x_120) ;  /* 0xfffffffc00e47947 */ /* 0x000fea000383ffff */
.L_x_68:
[----:B------:R-:W-:-:S09]  /*8b20*/  UISETP.NE.AND UP0, UPT, UR37, 0x1, UPT ;  /* 0x000000012500788c */ /* 0x000fd2000bf05270 */
[----:B------:R-:W-:Y:S05]  /*8b30*/  BRA.U UP0, `(.L_x_121) ;  /* 0x0000001d006c7547 */ /* 0x000fea000b800000 */
[----:B------:R-:W1:Y:S02]  /*8b40*/  LDCU UR6, c[0x0][0xd58] ;  /* 0x0001ab00ff0677ac */ /* 0x000e640008000800 */
[----:B-1----:R-:W-:-:S06]  /*8b50*/  UISETP.NE.AND UP2, UPT, UR6, 0x1, UPT ;  /* 0x000000010600788c */ /* 0x002fcc000bf45270 */
[----:B--2-45:R-:W1:-:S00]  /*8b60*/  USETMAXREG.DEALLOC.CTAPOOL 0x80 ;  /* 0x00000080000079c8 */ /* 0x034e4000080e0500 */
[----:B------:R-:W2:Y:S01]  /*8b70*/  LDCU.64 UR6, c[0x0][0xd30] ;  /* 0x0001a600ff0677ac */ /* 0x000ea20008000a00 */
[----:B-1----:R-:W-:Y:S01]  /*8b80*/  HFMA2 R13, -RZ, RZ, 0, 5.9604644775390625e-08 ;  /* 0x00000001ff0d7431 */ /* 0x002fe200000001ff */
[----:B------:R-:W-:Y:S01]  /*8b90*/  MOV R12, RZ ;  /* 0x000000ff000c7202 */ /* 0x000fe20000000f00 */
[----:B------:R-:W1:Y:S01]  /*8ba0*/  LDCU UR9, c[0x0][0x378] ;  /* 0x00006f00ff0977ac */ /* 0x000e620008000800 */
[----:B------:R-:W4:Y:S01]  /*8bb0*/  LDCU UR11, c[0x0][0x374] ;  /* 0x00006e80ff0b77ac */ /* 0x000f220008000800 */
[----:B------:R-:W3:Y:S01]  /*8bc0*/  LDCU.64 UR18, c[0x0][0xd18] ;  /* 0x0001a300ff1277ac */ /* 0x000ee20008000a00 */
[----:B------:R-:W1:Y:S01]  /*8bd0*/  LDCU UR10, c[0x0][0xd54] ;  /* 0x0001aa80ff0a77ac */ /* 0x000e620008000800 */
[----:B------:R-:W1:Y:S01]  /*8be0*/  LDCU UR8, c[0x0][0xcf8] ;  /* 0x00019f00ff0877ac */ /* 0x000e620008000800 */
[----:B--2---:R-:W-:Y:S02]  /*8bf0*/  UIADD3 UR15, UP0, UPT, UR6, -0x1, URZ ;  /* 0xffffffff060f7890 */ /* 0x004fe4000ff1e0ff */
[----:B------:R-:W-:-:S02]  /*8c00*/  USEL UR12, UR5, UR4, !UP2 ;  /* 0x00000004050c7287 */ /* 0x000fc4000d000000 */
[----:B------:R-:W-:Y:S02]  /*8c10*/  UIADD3.X UR14, UPT, UPT, UR7, -0x1, URZ, UP0, !UPT ;  /* 0xffffffff070e7890 */ /* 0x000fe400087fe4ff */
[----:B----4-:R-:W-:Y:S01]  /*8c20*/  UIMAD.WIDE.U32 UR6, UR21, UR11, URZ ;  /* 0x0000000b150672a5 */ /* 0x010fe2000f8e00ff */
[----:B------:R-:W-:Y:S01]  /*8c30*/  UMOV UR4, 0xffffffff ;  /* 0xffffffff00047882 */ /* 0x000fe20000000000 */
[----:B---3--:R-:W-:Y:S02]  /*8c40*/  UIADD3 UR18, UP1, UPT, UR18, -0x1, URZ ;  /* 0xffffffff12127890 */ /* 0x008fe4000ff3e0ff */
[----:B-1----:R-:W-:Y:S02]  /*8c50*/  USHF.L.U32 UR10, UR4, UR10, URZ ;  /* 0x0000000a040a7299 */ /* 0x002fe400080006ff */
[----:B------:R-:W-:Y:S02]  /*8c60*/  UIMAD.WIDE.U32 UR28, UR6, UR9, URZ ;  /* 0x00000009061c72a5 */ /* 0x000fe4000f8e00ff */
[----:B------:R-:W-:-:S02]  /*8c70*/  UIMAD UR25, UR7, UR9, URZ ;  /* 0x00000009071972a4 */ /* 0x000fc4000f8e02ff */
[----:B------:R-:W-:Y:S02]  /*8c80*/  UIADD3.X UR16, UPT, UPT, UR19, -0x1, URZ, UP1, !UPT ;  /* 0xffffffff13107890 */ /* 0x000fe40008ffe4ff */
[----:B------:R-:W-:Y:S02]  /*8c90*/  UIADD3 UR21, UPT, UPT, UR8, -0x1, URZ ;  /* 0xffffffff08157890 */ /* 0x000fe4000fffe0ff */
[----:B------:R-:W-:Y:S02]  /*8ca0*/  ULOP3.LUT UR20, URZ, UR10, URZ, 0x33, !UPT ;  /* 0x0000000aff147292 */ /* 0x000fe4000f8e33ff */
[----:B------:R-:W-:-:S12]  /*8cb0*/  UIADD3 UR25, UPT, UPT, UR29, UR25, URZ ;  /* 0x000000191d197290 */ /* 0x000fd8000fffe0ff */
.L_x_136:
[----:B------:R-:W1:Y:S01]  /*8cc0*/  LDC.64 R2, c[0x0][0xd48] ;  /* 0x00035200ff027b82 */ /* 0x000e620000000a00 */
[----:B------:R-:W-:Y:S01]  /*8cd0*/  UIADD3 UR22, UP0, UPT, UR22, UR28, URZ ;  /* 0x0000001c16167290 */ /* 0x000fe2000ff1e0ff */
[----:B------:R-:W-:Y:S01]  /*8ce0*/  ISETP.NE.AND P0, PT, RZ, UR13, PT ;  /* 0x0000000dff007c0c */ /* 0x000fe2000bf05270 */
[----:B------:R-:W-:Y:S01]  /*8cf0*/  IMAD.MOV.U32 R7, RZ, RZ, RZ ;  /* 0x000000ffff077224 */ /* 0x000fe200078e00ff */
[----:B------:R-:W-:Y:S01]  /*8d00*/  MOV R4, 0xffffffff ;  /* 0xffffffff00047802 */ /* 0x000fe20000000f00 */
[----:B------:R-:W-:Y:S01]  /*8d10*/  UIADD3.X UR17, UPT, UPT, UR17, UR25, URZ, UP0, !UPT ;  /* 0x0000001911117290 */ /* 0x000fe200087fe4ff */
[----:B------:R-:W-:Y:S01]  /*8d20*/  IMAD.MOV.U32 R5, RZ, RZ, -0x1 ;  /* 0xffffffffff057424 */ /* 0x000fe200078e00ff */
[----:B------:R-:W-:Y:S01]  /*8d30*/  UPLOP3.LUT UP0, UPT, UPT, UPT, UPT, 0x80, 0x8 ;  /* 0x000000000008789c */ /* 0x000fe20003f0f070 */
[----:B------:R-:W-:Y:S02]  /*8d40*/  MOV R6, 0xffffffff ;  /* 0xffffffff00067802 */ /* 0x000fe40000000f00 */
[----:B-1----:R-:W-:Y:S01]  /*8d50*/  ISETP.LE.U32.AND P1, PT, R2, UR22, PT ;  /* 0x0000001602007c0c */ /* 0x002fe2000bf23070 */
[----:B------:R-:W-:-:S05]  /*8d60*/  IMAD.U32 R2, RZ, RZ, UR17 ;  /* 0x00000011ff027e24 */ /* 0x000fca000f8e00ff */
[----:B------:R-:W-:-:S13]  /*8d70*/  ISETP.GE.U32.AND.EX P1, PT, R2, R3, PT, P1 ;  /* 0x000000030200720c */ /* 0x000fda0003f26110 */
[----:B----45:R-:W-:Y:S05]  /*8d80*/  @P1 BRA P0, `(.L_x_122) ;  /* 0x0000001800081947 */ /* 0x030fea0000000000 */
[----:B------:R-:W-:Y:S01]  /*8d90*/  IADD3 R3, P1, PT, R16, UR27, RZ ;  /* 0x0000001b10037c10 */ /* 0x000fe2000ff3e0ff */
[----:B------:R-:W-:-:S03]  /*8da0*/  IMAD.U32 R2, RZ, RZ, UR17 ;  /* 0x00000011ff027e24 */ /* 0x000fc6000f8e00ff */
[----:B------:R-:W-:Y:S02]  /*8db0*/  ISETP.LE.U32.AND P0, PT, R3, UR22, PT ;  /* 0x0000001603007c0c */ /* 0x000fe4000bf03070 */
[----:B------:R-:W-:-:S04]  /*8dc0*/  IADD3.X R3, PT, PT, R17, UR26, RZ, P1, !PT ;  /* 0x0000001a11037c10 */ /* 0x000fc80008ffe4ff */
[----:B------:R-:W-:-:S13]  /*8dd0*/  ISETP.GE.U32.AND.EX P0, PT, R2, R3, PT, P0 ;  /* 0x000000030200720c */ /* 0x000fda0003f06100 */
[----:B------:R-:W-:Y:S05]  /*8de0*/  @!P0 BRA `(.L_x_123) ;  /* 0x0000001000f48947 */ /* 0x000fea0003800000 */
[----:B------:R-:W1:Y:S01]  /*8df0*/  LDCU UR19, c[0x0][0xd60] ;  /* 0x0001ac00ff1377ac */ /* 0x000e620008000800 */
[----:B------:R-:W-:Y:S01]  /*8e00*/  IMAD.IADD R21, R0, 0x1, R21 ;  /* 0x0000000100157824 */ /* 0x000fe200078e0215 */
[----:B------:R-:W-:Y:S01]  /*8e10*/  MOV R6, R10 ;  /* 0x0000000a00067202 */ /* 0x000fe20000000f00 */
[----:B------:R-:W-:Y:S02]  /*8e20*/  IMAD.MOV.U32 R16, RZ, RZ, R11 ;  /* 0x000000ffff107224 */ /* 0x000fe400078e000b */
[----:B------:R-:W-:-:S05]  /*8e30*/  VIADD R2, R21, 0x20 ;  /* 0x0000002015027836 */ /* 0x000fca0000000000 */
[----:B-1----:R-:W-:-:S13]  /*8e40*/  ISETP.GE.AND P0, PT, R2, UR19, PT ;  /* 0x0000001302007c0c */ /* 0x002fda000bf06270 */
[----:B------:R-:W1:Y:S01]  /*8e50*/  @!P0 LDC.64 R2, c[0x0][0xd68] ;  /* 0x00035a00ff028b82 */ /* 0x000e620000000a00 */
[----:B------:R-:W-:Y:S01]  /*8e60*/  BSSY.RECONVERGENT B0, `(.L_x_124) ;  /* 0x0000061000007945 */ /* 0x000fe20003800200 */
[----:B------:R-:W-:Y:S01]  /*8e70*/  HFMA2 R17, -RZ, RZ, 0, 0 ;  /* 0x00000000ff117431 */ /* 0x000fe200000001ff */
[----:B------:R-:W-:Y:S01]  /*8e80*/  MOV R18, 0x7fffffff ;  /* 0x7fffffff00127802 */ /* 0x000fe20000000f00 */
[----:B-1----:R-:W-:-:S05]  /*8e90*/  @!P0 IMAD.WIDE R2, R21, 0xc, R2 ;  /* 0x0000000c15028825 */ /* 0x002fca00078e0202 */
[----:B------:R1:W5:Y:S04]  /*8ea0*/  @!P0 LDG.E R10, desc[UR40][R2.64+0x180] ;  /* 0x00018028020a8981 */ /* 0x000368000c1e1900 */
[----:B------:R1:W5:Y:S01]  /*8eb0*/  @!P0 LDG.E R11, desc[UR40][R2.64+0x184] ;  /* 0x00018428020b8981 */ /* 0x000362000c1e1900 */
[----:B------:R-:W-:-:S13]  /*8ec0*/  ISETP.GE.AND P0, PT, R21, UR19, PT ;  /* 0x0000001315007c0c */ /* 0x000fda000bf06270 */
[----:B------:R-:W-:Y:S05]  /*8ed0*/  @P0 BRA `(.L_x_125) ;  /* 0x0000000400640947 */ /* 0x000fea0003800000 */
[----:B------:R-:W-:Y:S01]  /*8ee0*/  IABS R5, R9 ;  /* 0x0000000900057213 */ /* 0x000fe20000000000 */
[----:B------:R-:W2:Y:S01]  /*8ef0*/  LDCU.128 UR4, c[0x0][0xd20] ;  /* 0x0001a400ff0477ac */ /* 0x000ea20008000c00 */
[----:B-1----:R-:W-:Y:S02]  /*8f00*/  IABS R3, R8 ;  /* 0x0000000800037213 */ /* 0x002fe40000000000 */
[----:B------:R-:W1:Y:S01]  /*8f10*/  I2F.RP R22, R5 ;  /* 0x0000000500167306 */ /* 0x000e620000209400 */
[----:B------:R-:W3:Y:S01]  /*8f20*/  LDCU.64 UR8, c[0x0][0xd40] ;  /* 0x0001a800ff0877ac */ /* 0x000ee20008000a00 */
[----:B------:R-:W-:Y:S02]  /*8f30*/  IADD3 R14, P2, PT, R6, UR18, RZ ;  /* 0x00000012060e7c10 */ /* 0x000fe4000ff5e0ff */
[----:B------:R-:W-:Y:S01]  /*8f40*/  IADD3 R17, P0, PT, R16, UR15, RZ ;  /* 0x0000000f10117c10 */ /* 0x000fe2000ff1e0ff */
[----:B------:R-:W4:Y:S01]  /*8f50*/  LDCU.64 UR10, c[0x0][0xd38] ;  /* 0x0001a700ff0a77ac */ /* 0x000f220008000a00 */
[----:B------:R-:W-:-:S02]  /*8f60*/  LEA.HI.X.SX32 R6, R6, UR16, 0x1, P2 ;  /* 0x0000001006067c11 */ /* 0x000fc400090f0eff */
[----:B------:R-:W4:Y:S01]  /*8f70*/  I2F.RP R2, R3 ;  /* 0x0000000300027306 */ /* 0x000f220000209400 */
[----:B------:R-:W-:Y:S02]  /*8f80*/  LEA.HI.X.SX32 R16, R16, UR14, 0x1, P0 ;  /* 0x0000000e10107c11 */ /* 0x000fe400080f0eff */
[----:B--2---:R-:W-:-:S05]  /*8f90*/  IADD3 R28, P1, PT, R14, UR7, RZ ;  /* 0x000000070e1c7c10 */ /* 0x004fca000ff3e0ff */
[----:B-1----:R-:W1:Y:S01]  /*8fa0*/  MUFU.RCP R22, R22 ;  /* 0x0000001600167308 */ /* 0x002e620000001000 */
[----:B---3--:R-:W-:Y:S01]  /*8fb0*/  IADD3 R19, P0, PT, R17, UR9, RZ ;  /* 0x0000000911137c10 */ /* 0x008fe2000ff1e0ff */
[----:B------:R-:W-:-:S06]  /*8fc0*/  IMAD.X R15, RZ, RZ, R6, P1 ;  /* 0x000000ffff0f7224 */ /* 0x000fcc00008e0606 */
[----:B----4-:R-:W2:Y:S01]  /*8fd0*/  MUFU.RCP R2, R2 ;  /* 0x0000000200027308 */ /* 0x010ea20000001000 */
[----:B------:R-:W-:Y:S02]  /*8fe0*/  IMAD.X R18, RZ, RZ, R16, P0 ;  /* 0x000000ffff127224 */ /* 0x000fe400000e0610 */
[----:B------:R-:W-:-:S04]  /*8ff0*/  IMAD.WIDE.U32 R26, R15, UR4, RZ ;  /* 0x000000040f1a7c25 */ /* 0x000fc8000f8e00ff */
[----:B------:R-:W-:-:S04]  /*9000*/  IMAD.WIDE.U32 R24, R18, UR10, RZ ;  /* 0x0000000a12187c25 */ /* 0x000fc8000f8e00ff */
[----:B------:R-:W-:-:S04]  /*9010*/  IMAD.WIDE.U32 R26, P2, R28, UR5, R26 ;  /* 0x000000051c1a7c25 */ /* 0x000fc8000f84001a */
[----:B------:R-:W-:-:S04]  /*9020*/  IMAD.WIDE.U32 R28, R28, UR4, RZ ;  /* 0x000000041c1c7c25 */ /* 0x000fc8000f8e00ff */
[----:B-1----:R-:W-:Y:S01]  /*9030*/  VIADD R22, R22, 0xffffffe ;  /* 0x0ffffffe16167836 */ /* 0x002fe20000000000 */
[----:B------:R-:W-:Y:S01]  /*9040*/  IADD3 RZ, P1, PT, R29, R26, RZ ;  /* 0x0000001a1dff7210 */ /* 0x000fe20007f3e0ff */
[C---:B------:R-:W-:Y:S02]  /*9050*/  IMAD.WIDE.U32 R24, P0, R19.reuse, UR11, R24 ;  /* 0x0000000b13187c25 */ /* 0x040fe4000f800018 */
[----:B------:R-:W1:Y:S02]  /*9060*/  F2I.FTZ.U32.TRUNC.NTZ R23, R22 ;  /* 0x0000001600177305 */ /* 0x000e64000021f000 */
[----:B------:R-:W-:-:S04]  /*9070*/  IMAD.WIDE.U32 R32, R19, UR10, RZ ;  /* 0x0000000a13207c25 */ /* 0x000fc8000f8e00ff */
[----:B--2---:R-:W-:Y:S02]  /*9080*/  VIADD R2, R2, 0xffffffe ;  /* 0x0ffffffe02027836 */ /* 0x004fe40000000000 */
[----:B------:R-:W-:Y:S01]  /*9090*/  IMAD.X R31, RZ, RZ, RZ, P2 ;  /* 0x000000ffff1f7224 */ /* 0x000fe200010e06ff */
[----:B------:R-:W-:Y:S01]  /*90a0*/  IADD3 RZ, P2, PT, R33, R24, RZ ;  /* 0x0000001821ff7210 */ /* 0x000fe20007f5e0ff */
[----:B------:R-:W-:Y:S02]  /*90b0*/  IMAD.MOV.U32 R30, RZ, RZ, R27 ;  /* 0x000000ffff1e7224 */ /* 0x000fe400078e001b */
[----:B------:R-:W-:Y:S01]  /*90c0*/  IMAD.X R29, RZ, RZ, RZ, P0 ;  /* 0x000000ffff1d7224 */ /* 0x000fe200000e06ff */
[----:B------:R-:W-:Y:S01]  /*90d0*/  ISETP.NE.U32.AND P0, PT, RZ, UR4, PT ;  /* 0x00000004ff007c0c */ /* 0x000fe2000bf05070 */
[----:B------:R-:W-:Y:S02]  /*90e0*/  IMAD.MOV.U32 R28, RZ, RZ, R25 ;  /* 0x000000ffff1c7224 */ /* 0x000fe400078e0019 */
[----:B------:R-:W2:Y:S01]  /*90f0*/  F2I.FTZ.U32.TRUNC.NTZ R25, R2 ;  /* 0x0000000200197305 */ /* 0x000ea2000021f000 */
[----:B------:R-:W-:Y:S01]  /*9100*/  IMAD.WIDE.U32.X R30, R15, UR5, R30, P1 ;  /* 0x000000050f1e7c25 */ /* 0x000fe200088e041e */
[----:B------:R-:W-:-:S02]  /*9110*/  ISETP.NE.U32.AND P1, PT, RZ, UR10, PT ;  /* 0x0000000aff007c0c */ /* 0x000fc4000bf25070 */
[----:B------:R-:W-:Y:S01]  /*9120*/  ISETP.NE.AND.EX P0, PT, RZ, UR5, PT, P0 ;  /* 0x00000005ff007c0c */ /* 0x000fe2000bf05300 */
[----:B------:R-:W-:Y:S01]  /*9130*/  IMAD.WIDE.U32.X R28, R18, UR11, R28, P2 ;  /* 0x0000000b121c7c25 */ /* 0x000fe200090e041c */
[----:B------:R-:W-:Y:S02]  /*9140*/  ISETP.NE.AND.EX P1, PT, RZ, UR11, PT, P1 ;  /* 0x0000000bff007c0c */ /* 0x000fe4000bf25310 */
[----:B------:R-:W-:Y:S01]  /*9150*/  SEL R14, R14, R30, !P0 ;  /* 0x0000001e0e0e7207 */ /* 0x000fe20004000000 */
[----:B-1----:R-:W-:Y:S01]  /*9160*/  IMAD.MOV R19, RZ, RZ, -R23 ;  /* 0x000000ffff137224 */ /* 0x002fe200078e0a17 */
[----:B------:R-:W-:Y:S01]  /*9170*/  SEL R31, R6, R31, !P0 ;  /* 0x0000001f061f7207 */ /* 0x000fe20004000000 */
[----:B------:R-:W-:Y:S01]  /*9180*/  IMAD.MOV.U32 R22, RZ, RZ, RZ ;  /* 0x000000ffff167224 */ /* 0x000fe200078e00ff */
[----:B------:R-:W-:Y:S01]  /*9190*/  SEL R17, R17, R28, !P1 ;  /* 0x0000001c11117207 */ /* 0x000fe20004800000 */
[----:B------:R-:W-:Y:S01]  /*91a0*/  IMAD R19, R19, R5, RZ ;  /* 0x0000000513137224 */ /* 0x000fe200078e02ff */
[----:B------:R-:W-:Y:S01]  /*91b0*/  SEL R16, R16, R29, !P1 ;  /* 0x0000001d10107207 */ /* 0x000fe20004800000 */
[----:B--2---:R-:W-:Y:S01]  /*91c0*/  IMAD.MOV R6, RZ, RZ, -R25 ;  /* 0x000000ffff067224 */ /* 0x004fe200078e0a19 */
[----:B------:R-:W-:Y:S01]  /*91d0*/  SHF.R.U64 R18, R14, UR6, R31 ;  /* 0x000000060e127c19 */ /* 0x000fe2000800121f */
[----:B------:R-:W-:Y:S01]  /*91e0*/  IMAD.HI.U32 R19, R23, R19, R22 ;  /* 0x0000001317137227 */ /* 0x000fe200078e0016 */
[----:B------:R-:W-:-:S02]  /*91f0*/  SHF.R.U64 R17, R17, UR8, R16 ;  /* 0x0000000811117c19 */ /* 0x000fc40008001210 */
[----:B------:R-:W-:Y:S01]  /*9200*/  IADD3 R18, PT, PT, R9, -0x1, R18 ;  /* 0xffffffff09127810 */ /* 0x000fe20007ffe012 */
[----:B------:R-:W-:Y:S01]  /*9210*/  IMAD.MOV.U32 R24, RZ, RZ, RZ ;  /* 0x000000ffff187224 */ /* 0x000fe200078e00ff */
[----:B------:R-:W-:Y:S01]  /*9220*/  IADD3 R16, PT, PT, R8, -0x1, R17 ;  /* 0xffffffff08107810 */ /* 0x000fe20007ffe011 */
[----:B------:R-:W-:Y:S01]  /*9230*/  IMAD R17, R6, R3, RZ ;  /* 0x0000000306117224 */ /* 0x000fe200078e02ff */
[----:B------:R-:W-:Y:S02]  /*9240*/  IABS R14, R9 ;  /* 0x00000009000e7213 */ /* 0x000fe40000000000 */
[----:B------:R-:W-:Y:S01]  /*9250*/  IABS R15, R18 ;  /* 0x00000012000f7213 */ /* 0x000fe20000000000 */
[----:B------:R-:W-:Y:S01]  /*9260*/  IMAD.HI.U32 R17, R25, R17, R24 ;  /* 0x0000001119117227 */ /* 0x000fe200078e0018 */
[----:B------:R-:W-:Y:S02]  /*9270*/  IABS R2, R8 ;  /* 0x0000000800027213 */ /* 0x000fe40000000000 */
[----:B------:R-:W-:Y:S01]  /*9280*/  IABS R6, R16 ;  /* 0x0000001000067213 */ /* 0x000fe20000000000 */
[----:B------:R-:W-:Y:S01]  /*9290*/  IMAD.MOV R14, RZ, RZ, -R14 ;  /* 0x000000ffff0e7224 */ /* 0x000fe200078e0a0e */
[----:B------:R-:W-:Y:S01]  /*92a0*/  ISETP.GE.AND P4, PT, R18, RZ, PT ;  /* 0x000000ff1200720c */ /* 0x000fe20003f86270 */
[----:B------:R-:W-:Y:S01]  /*92b0*/  IMAD.HI.U32 R19, R19, R15, RZ ;  /* 0x0000000f13137227 */ /* 0x000fe200078e00ff */
[----:B------:R-:W-:-:S03]  /*92c0*/  ISETP.GE.AND P2, PT, R16, RZ, PT ;  /* 0x000000ff1000720c */ /* 0x000fc60003f46270 */
[----:B------:R-:W-:Y:S02]  /*92d0*/  IMAD.MOV R2, RZ, RZ, -R2 ;  /* 0x000000ffff027224 */ /* 0x000fe400078e0a02 */
[----:B------:R-:W-:-:S04]  /*92e0*/  IMAD.HI.U32 R17, R17, R6, RZ ;  /* 0x0000000611117227 */ /* 0x000fc800078e00ff */
[----:B------:R-:W-:Y:S02]  /*92f0*/  IMAD R14, R19, R14, R15 ;  /* 0x0000000e130e7224 */ /* 0x000fe400078e020f */
[----:B------:R-:W-:Y:S02]  /*9300*/  IMAD R6, R17, R2, R6 ;  /* 0x0000000211067224 */ /* 0x000fe400078e0206 */
[----:B------:R-:W1:Y:S01]  /*9310*/  LDC R2, c[0x0][0xd58] ;  /* 0x00035600ff027b82 */ /* 0x000e620000000800 */
[----:B------:R-:W-:Y:S02]  /*9320*/  ISETP.GT.U32.AND P1, PT, R5, R14, PT ;  /* 0x0000000e0500720c */ /* 0x000fe40003f24070 */
[----:B------:R-:W-:-:S11]  /*9330*/  ISETP.GT.U32.AND P0, PT, R3, R6, PT ;  /* 0x000000060300720c */ /* 0x000fd60003f04070 */
[----:B------:R-:W-:Y:S01]  /*9340*/  @!P1 IMAD.IADD R14, R14, 0x1, -R5 ;  /* 0x000000010e0e9824 */ /* 0x000fe200078e0a05 */
[----:B------:R-:W-:Y:S01]  /*9350*/  ISETP.NE.AND P1, PT, RZ, UR24, PT ;  /* 0x00000018ff007c0c */ /* 0x000fe2000bf25270 */
[----:B------:R-:W-:-:S03]  /*9360*/  @!P0 IMAD.IADD R6, R6, 0x1, -R3 ;  /* 0x0000000106068824 */ /* 0x000fc600078e0a03 */
[----:B------:R-:W-:Y:S02]  /*9370*/  ISETP.GT.U32.AND P0, PT, R5, R14, PT ;  /* 0x0000000e0500720c */ /* 0x000fe40003f04070 */
[----:B------:R-:W-:-:S11]  /*9380*/  ISETP.GT.U32.AND P3, PT, R3, R6, PT ;  /* 0x000000060300720c */ /* 0x000fd60003f64070 */
[----:B------:R-:W-:Y:S01]  /*9390*/  @!P0 IMAD.IADD R14, R14, 0x1, -R5 ;  /* 0x000000010e0e8824 */ /* 0x000fe200078e0a05 */
[----:B------:R-:W-:Y:S01]  /*93a0*/  ISETP.NE.AND P0, PT, RZ, UR23, PT ;  /* 0x00000017ff007c0c */ /* 0x000fe2000bf05270 */
[----:B------:R-:W-:Y:S02]  /*93b0*/  @!P3 IMAD.IADD R6, R6, 0x1, -R3 ;  /* 0x000000010606b824 */ /* 0x000fe400078e0a03 */
[----:B------:R-:W-:Y:S01]  /*93c0*/  @!P4 IMAD.MOV R14, RZ, RZ, -R14 ;  /* 0x000000ffff0ec224 */ /* 0x000fe200078e0a0e */
[----:B------:R-:W-:Y:S01]  /*93d0*/  @!P1 LOP3.LUT R14, RZ, UR24, RZ, 0x33, !PT ;  /* 0x00000018ff0e9c12 */ /* 0x000fe2000f8e33ff */
[----:B------:R-:W-:-:S04]  /*93e0*/  @!P2 IMAD.MOV R6, RZ, RZ, -R6 ;  /* 0x000000ffff06a224 */ /* 0x000fc800078e0a06 */
[----:B------:R-:W-:-:S04]  /*93f0*/  IMAD.IADD R14, R18, 0x1, -R14 ;  /* 0x00000001120e7824 */ /* 0x000fc800078e0a0e */
[----:B------:R-:W-:Y:S02]  /*9400*/  @!P0 LOP3.LUT R6, RZ, UR23, RZ, 0x33, !PT ;  /* 0x00000017ff068c12 */ /* 0x000fe4000f8e33ff */
[----:B-1----:R-:W-:-:S03]  /*9410*/  ISETP.NE.AND P0, PT, R2, 0x1, PT ;  /* 0x000000010200780c */ /* 0x002fc60003f05270 */
[----:B------:R-:W-:-:S04]  /*9420*/  IMAD.IADD R3, R16, 0x1, -R6 ;  /* 0x0000000110037824 */ /* 0x000fc800078e0a06 */
[----:B------:R-:W-:Y:S01]  /*9430*/  IMAD R18, R14, R3, RZ ;  /* 0x000000030e127224 */ /* 0x000fe200078e02ff */
[----:B------:R-:W-:-:S04]  /*9440*/  SEL R14, R3, R14, !P0 ;  /* 0x0000000e030e7207 */ /* 0x000fc80004000000 */
[----:B------:R-:W-:Y:S02]  /*9450*/  SHF.R.S32.HI R17, RZ, 0x1f, R18 ;  /* 0x0000001fff117819 */ /* 0x000fe40000011412 */
[----:B------:R-:W-:Y:S02]  /*9460*/  SHF.R.S32.HI R15, RZ, 0x1f, R14 ;  /* 0x0000001fff0f7819 */ /* 0x000fe4000001140e */
.L_x_125:
[----:B------:R-:W-:Y:S05]  /*9470*/  BSYNC.RECONVERGENT B0 ;  /* 0x0000000000007941 */ /* 0x000fea0003800200 */
.L_x_124:
[----:B-1----:R-:W1:Y:S01]  /*9480*/  SHFL.UP PT, R3, R18, 0x1, RZ ;  /* 0x0420000012037989 */ /* 0x002e6200000e00ff */
[C---:B------:R-:W-:Y:S02]  /*9490*/  ISETP.NE.AND P1, PT, R0.reuse, RZ, PT ;  /* 0x000000ff0000720c */ /* 0x040fe40003f25270 */
[C---:B------:R-:W-:Y:S01]  /*94a0*/  ISETP.GE.U32.AND P2, PT, R0.reuse, 0x2, PT ;  /* 0x000000020000780c */ /* 0x040fe20003f46070 */
[----:B------:R-:W2:Y:S01]  /*94b0*/  SHFL.UP PT, R2, R17, 0x1, RZ ;  /* 0x0420000011027989 */ /* 0x000ea200000e00ff */
[C---:B------:R-:W-:Y:S02]  /*94c0*/  ISETP.GE.U32.AND P3, PT, R0.reuse, 0x4, PT ;  /* 0x000000040000780c */ /* 0x040fe40003f66070 */
[C---:B------:R-:W-:Y:S02]  /*94d0*/  ISETP.GE.U32.AND P4, PT, R0.reuse, 0x8, PT ;  /* 0x000000080000780c */ /* 0x040fe40003f86070 */
[----:B------:R-:W-:Y:S02]  /*94e0*/  ISETP.GE.U32.AND P5, PT, R0, 0x10, PT ;  /* 0x000000100000780c */ /* 0x000fe40003fa6070 */
[----:B-1----:R-:W-:-:S02]  /*94f0*/  SEL R3, R3, RZ, P1 ;  /* 0x000000ff03037207 */ /* 0x002fc40000800000 */
[----:B--2---:R-:W-:Y:S02]  /*9500*/  SEL R2, R2, RZ, P1 ;  /* 0x000000ff02027207 */ /* 0x004fe40000800000 */
[----:B------:R-:W-:-:S05]  /*9510*/  IADD3 R3, P0, PT, R3, R18, RZ ;  /* 0x0000001203037210 */ /* 0x000fca0007f1e0ff */
[----:B------:R-:W-:Y:S01]  /*9520*/  IMAD.X R2, R2, 0x1, R17, P0 ;  /* 0x0000000102027824 */ /* 0x000fe200000e0611 */
[----:B------:R-:W1:Y:S04]  /*9530*/  SHFL.UP PT, R6, R3, 0x2, RZ ;  /* 0x0440000003067989 */ /* 0x000e6800000e00ff */
        /* <DEDUP_REMOVED lines=21> */
[----:B--2---:R-:W-:Y:S02]  /*9690*/  SEL R19, R3, RZ, P5 ;  /* 0x000000ff03137207 */ /* 0x004fe40002800000 */
[----:B------:R-:W-:-:S03]  /*96a0*/  IADD3 R3, P6, PT, R5, UR27, RZ ;  /* 0x0000001b05037c10 */ /* 0x000fc6000ffde0ff */
[----:B------:R-:W-:Y:S01]  /*96b0*/  IMAD.X R6, R19, 0x1, R20, P0 ;  /* 0x0000000113067824 */ /* 0x000fe200000e0614 */
[----:B------:R-:W-:Y:S01]  /*96c0*/  ISETP.LE.U32.AND P0, PT, R3, UR22, PT ;  /* 0x0000001603007c0c */ /* 0x000fe2000bf03070 */
[----:B------:R-:W-:-:S03]  /*96d0*/  IMAD.U32 R19, RZ, RZ, UR17 ;  /* 0x00000011ff137e24 */ /* 0x000fc6000f8e00ff */
[----:B------:R-:W-:-:S04]  /*96e0*/  IADD3.X R16, PT, PT, R6, UR26, RZ, P6, !PT ;  /* 0x0000001a06107c10 */ /* 0x000fc8000b7fe4ff */
[----:B------:R-:W-:-:S13]  /*96f0*/  ISETP.GE.U32.AND.EX P0, PT, R19, R16, PT, P0 ;  /* 0x000000101300720c */ /* 0x000fda0003f06100 */
[----:B------:R-:W-:-:S04]  /*9700*/  VOTE.ANY R2, PT, !P0 ;  /* 0x0000000000027806 */ /* 0x000fc800040e0100 */
[----:B------:R-:W-:-:S13]  /*9710*/  ISETP.NE.AND P0, PT, R2, RZ, PT ;  /* 0x000000ff0200720c */ /* 0x000fda0003f05270 */
[----:B------:R-:W-:Y:S05]  /*9720*/  @P0 BRA `(.L_x_126) ;  /* 0x0000000800540947 */ /* 0x000fea0003800000 */
[----:B------:R-:W1:Y:S01]  /*9730*/  LDCU UR19, c[0x0][0xd60] ;  /* 0x0001ac00ff1377ac */ /* 0x000e620008000800 */
[----:B------:R-:W2:Y:S01]  /*9740*/  LDCU.64 UR8, c[0x0][0xd40] ;  /* 0x0001a800ff0877ac */ /* 0x000ea20008000a00 */
[----:B------:R-:W3:Y:S01]  /*9750*/  LDCU.64 UR10, c[0x0][0xd38] ;  /* 0x0001a700ff0a77ac */ /* 0x000ee20008000a00 */
[----:B------:R-:W4:Y:S02]  /*9760*/  LDCU.128 UR4, c[0x0][0xd20] ;  /* 0x0001a400ff0477ac */ /* 0x000f240008000c00 */
.L_x_129:
[C---:B------:R-:W-:Y:S01]  /*9770*/  VIADD R2, R21.reuse, 0x40 ;  /* 0x0000004015027836 */ /* 0x040fe20000000000 */
[----:B-----5:R-:W-:Y:S01]  /*9780*/  MOV R6, R10 ;  /* 0x0000000a00067202 */ /* 0x020fe20000000f00 */
[----:B------:R-:W-:-:S03]  /*9790*/  VIADD R21, R21, 0x20 ;  /* 0x0000002015157836 */ /* 0x000fc60000000000 */
[----:B-1----:R-:W-:Y:S01]  /*97a0*/  ISETP.GE.AND P0, PT, R2, UR19, PT ;  /* 0x0000001302007c0c */ /* 0x002fe2000bf06270 */
[----:B------:R-:W-:-:S12]  /*97b0*/  IMAD.MOV.U32 R2, RZ, RZ, R11 ;  /* 0x000000ffff027224 */ /* 0x000fd800078e000b */
[----:B------:R-:W1:Y:S01]  /*97c0*/  @!P0 LDC.64 R22, c[0x0][0xd68] ;  /* 0x00035a00ff168b82 */ /* 0x000e620000000a00 */
[----:B------:R1:W1:Y:S01]  /*97d0*/  SHFL.IDX PT, R5, R16, 0x1f, 0x1f ;  /* 0x03e01f0010057f89 */ /* 0x00026200000e0000 */
[----:B------:R-:W-:Y:S01]  /*97e0*/  BSSY.RECONVERGENT B0, `(.L_x_127) ;  /* 0x0000061000007945 */ /* 0x000fe20003800200 */
[----:B------:R-:W-:Y:S02]  /*97f0*/  HFMA2 R17, -RZ, RZ, 0, 0 ;  /* 0x00000000ff117431 */ /* 0x000fe400000001ff */
[----:B------:R-:W1:Y:S02]  /*9800*/  SHFL.IDX PT, R3, R3, 0x1f, 0x1f ;  /* 0x03e01f0003037f89 */ /* 0x000e6400000e0000 */
[----:B-1----:R-:W-:-:S05]  /*9810*/  @!P0 IMAD.WIDE R22, R21, 0xc, R22 ;  /* 0x0000000c15168825 */ /* 0x002fca00078e0216 */
[----:B------:R1:W5:Y:S04]  /*9820*/  @!P0 LDG.E R10, desc[UR40][R22.64+0x180] ;  /* 0x00018028160a8981 */ /* 0x000368000c1e1900 */
[----:B------:R1:W5:Y:S01]  /*9830*/  @!P0 LDG.E R11, desc[UR40][R22.64+0x184] ;  /* 0x00018428160b8981 */ /* 0x000362000c1e1900 */
[----:B------:R-:W-:Y:S02]  /*9840*/  ISETP.GE.AND P0, PT, R21, UR19, PT ;  /* 0x0000001315007c0c */ /* 0x000fe4000bf06270 */
[----:B------:R-:W-:-:S11]  /*9850*/  MOV R18, 0x7fffffff ;  /* 0x7fffffff00127802 */ /* 0x000fd60000000f00 */
[----:B------:R-:W-:Y:S05]  /*9860*/  @P0 BRA `(.L_x_128) ;  /* 0x0000000400600947 */ /* 0x000fea0003800000 */
[----:B------:R-:W-:Y:S02]  /*9870*/  IABS R15, R9 ;  /* 0x00000009000f7213 */ /* 0x000fe40000000000 */
[C---:B------:R-:W-:Y:S02]  /*9880*/  IADD3 R17, P0, PT, R6.reuse, UR18, RZ ;  /* 0x0000001206117c10 */ /* 0x040fe4000ff1e0ff */
[----:B-1----:R-:W1:Y:S02]  /*9890*/  I2F.RP R23, R15 ;  /* 0x0000000f00177306 */ /* 0x002e640000209400 */
[----:B------:R-:W-:Y:S02]  /*98a0*/  LEA.HI.X.SX32 R16, R6, UR16, 0x1, P0 ;  /* 0x0000001006107c11 */ /* 0x000fe400080f0eff */
[----:B----4-:R-:W-:Y:S02]  /*98b0*/  IADD3 R20, P0, PT, R17, UR7, RZ ;  /* 0x0000000711147c10 */ /* 0x010fe4000ff1e0ff */
[----:B------:R-:W-:-:S03]  /*98c0*/  IABS R6, R8 ;  /* 0x0000000800067213 */ /* 0x000fc60000000000 */
[----:B------:R-:W-:Y:S01]  /*98d0*/  IMAD.X R14, RZ, RZ, R16, P0 ;  /* 0x000000ffff0e7224 */ /* 0x000fe200000e0610 */
[----:B------:R-:W4:Y:S01]  /*98e0*/  I2F.RP R22, R6 ;  /* 0x0000000600167306 */ /* 0x000f220000209400 */
[----:B------:R-:W-:-:S04]  /*98f0*/  IMAD.WIDE.U32 R26, R20, UR4, RZ ;  /* 0x00000004141a7c25 */ /* 0x000fc8000f8e00ff */
[----:B------:R-:W-:-:S03]  /*9900*/  IMAD.WIDE.U32 R18, R14, UR4, RZ ;  /* 0x000000040e127c25 */ /* 0x000fc6000f8e00ff */
[----:B-1----:R-:W1:Y:S01]  /*9910*/  MUFU.RCP R24, R23 ;  /* 0x0000001700187308 */ /* 0x002e620000001000 */
[----:B------:R-:W-:-:S04]  /*9920*/  IMAD.WIDE.U32 R18, P0, R20, UR5, R18 ;  /* 0x0000000514127c25 */ /* 0x000fc8000f800012 */
[----:B------:R-:W-:Y:S01]  /*9930*/  IMAD.X R29, RZ, RZ, RZ, P0 ;  /* 0x000000ffff1d7224 */ /* 0x000fe200000e06ff */
[----:B------:R-:W-:Y:S01]  /*9940*/  IADD3 RZ, P6, PT, R27, R18, RZ ;  /* 0x000000121bff7210 */ /* 0x000fe20007fde0ff */
[----:B------:R-:W-:Y:S01]  /*9950*/  IMAD.MOV.U32 R28, RZ, RZ, R19 ;  /* 0x000000ffff1c7224 */ /* 0x000fe200078e0013 */
[----:B------:R-:W-:Y:S01]  /*9960*/  ISETP.NE.U32.AND P0, PT, RZ, UR4, PT ;  /* 0x00000004ff007c0c */ /* 0x000fe2000bf05070 */
[----:B----4-:R-:W4:Y:S02]  /*9970*/  MUFU.RCP R22, R22 ;  /* 0x0000001600167308 */ /* 0x010f240000001000 */
[----:B------:R-:W-:Y:S01]  /*9980*/  IMAD.WIDE.U32.X R28, R14, UR5, R28, P6 ;  /* 0x000000050e1c7c25 */ /* 0x000fe2000b0e041c */
[----:B------:R-:W-:Y:S02]  /*9990*/  ISETP.NE.AND.EX P0, PT, RZ, UR5, PT, P0 ;  /* 0x00000005ff007c0c */ /* 0x000fe4000bf05300 */
[----:B------:R-:W-:Y:S01]  /*99a0*/  IADD3 R19, P6, PT, R2, UR15, RZ ;  /* 0x0000000f02137c10 */ /* 0x000fe2000ffde0ff */
[----:B-1----:R-:W-:Y:S01]  /*99b0*/  VIADD R24, R24, 0xffffffe ;  /* 0x0ffffffe18187836 */ /* 0x002fe20000000000 */
[----:B------:R-:W-:-:S02]  /*99c0*/  SEL R17, R17, R28, !P0 ;  /* 0x0000001c11117207 */ /* 0x000fc40004000000 */
[----:B------:R-:W-:Y:S01]  /*99d0*/  SEL R16, R16, R29, !P0 ;  /* 0x0000001d10107207 */ /* 0x000fe20004000000 */
[----:B------:R-:W1:Y:S01]  /*99e0*/  F2I.FTZ.U32.TRUNC.NTZ R25, R24 ;  /* 0x0000001800197305 */ /* 0x000e62000021f000 */
[----:B------:R-:W-:Y:S02]  /*99f0*/  LEA.HI.X.SX32 R18, R2, UR14, 0x1, P6 ;  /* 0x0000000e02127c11 */ /* 0x000fe4000b0f0eff */
[----:B--2---:R-:W-:Y:S02]  /*9a00*/  IADD3 R28, P0, PT, R19, UR9, RZ ;  /* 0x00000009131c7c10 */ /* 0x004fe4000ff1e0ff */
[----:B------:R-:W-:Y:S01]  /*9a10*/  SHF.R.U64 R16, R17, UR6, R16 ;  /* 0x0000000611107c19 */ /* 0x000fe20008001210 */
[----:B----4-:R-:W-:Y:S01]  /*9a20*/  VIADD R22, R22, 0xffffffe ;  /* 0x0ffffffe16167836 */ /* 0x010fe20000000000 */
[----:B------:R-:W-:Y:S01]  /*9a30*/  IABS R2, R9 ;  /* 0x0000000900027213 */ /* 0x000fe20000000000 */
[----:B------:R-:W-:Y:S01]  /*9a40*/  IMAD.X R20, RZ, RZ, R18, P0 ;  /* 0x000000ffff147224 */ /* 0x000fe200000e0612 */
[----:B------:R-:W-:Y:S01]  /*9a50*/  IADD3 R16, PT, PT, R9, -0x1, R16 ;  /* 0xffffffff09107810 */ /* 0x000fe20007ffe010 */
[----:B------:R-:W2:Y:S02]  /*9a60*/  F2I.FTZ.U32.TRUNC.NTZ R23, R22 ;  /* 0x0000001600177305 */ /* 0x000ea4000021f000 */
[----:B---3--:R-:W-:Y:S01]  /*9a70*/  IMAD.WIDE.U32 R26, R20, UR10, RZ ;  /* 0x0000000a141a7c25 */ /* 0x008fe2000f8e00ff */
[----:B------:R-:W-:-:S03]  /*9a80*/  IABS R17, R16 ;  /* 0x0000001000117213 */ /* 0x000fc60000000000 */
[----:B-1----:R-:W-:Y:S02]  /*9a90*/  IMAD.MOV R14, RZ, RZ, -R25 ;  /* 0x000000ffff0e7224 */ /* 0x002fe400078e0a19 */
[----:B------:R-:W-:Y:S02]  /*9aa0*/  IMAD.MOV.U32 R24, RZ, RZ, RZ ;  /* 0x000000ffff187224 */ /* 0x000fe400078e00ff */
[----:B------:R-:W-:Y:S02]  /*9ab0*/  IMAD R14, R14, R15, RZ ;  /* 0x0000000f0e0e7224 */ /* 0x000fe400078e02ff */
[----:B------:R-:W-:-:S04]  /*9ac0*/  IMAD.WIDE.U32 R26, P0, R28, UR11, R26 ;  /* 0x0000000b1c1a7c25 */ /* 0x000fc8000f80001a */
[----:B------:R-:W-:-:S04]  /*9ad0*/  IMAD.WIDE.U32 R28, R28, UR10, RZ ;  /* 0x0000000a1c1c7c25 */ /* 0x000fc8000f8e00ff */
[----:B------:R-:W-:Y:S01]  /*9ae0*/  IMAD.HI.U32 R14, R25, R14, R24 ;  /* 0x0000000e190e7227 */ /* 0x000fe200078e0018 */
[----:B------:R-:W-:-:S03]  /*9af0*/  IADD3 RZ, P6, PT, R29, R26, RZ ;  /* 0x0000001a1dff7210 */ /* 0x000fc60007fde0ff */
[----:B------:R-:W-:Y:S01]  /*9b00*/  IMAD.X R25, RZ, RZ, RZ, P0 ;  /* 0x000000ffff197224 */ /* 0x000fe200000e06ff */
[----:B------:R-:W-:Y:S01]  /*9b10*/  ISETP.NE.U32.AND P0, PT, RZ, UR10, PT ;  /* 0x0000000aff007c0c */ /* 0x000fe2000bf05070 */
[----:B------:R-:W-:Y:S02]  /*9b20*/  IMAD.MOV.U32 R24, RZ, RZ, R27 ;  /* 0x000000ffff187224 */ /* 0x000fe400078e001b */
[----:B------:R-:W-:Y:S01]  /*9b30*/  IMAD.MOV R2, RZ, RZ, -R2 ;  /* 0x000000ffff027224 */ /* 0x000fe200078e0a02 */
[----:B------:R-:W-:Y:S01]  /*9b40*/  ISETP.NE.AND.EX P0, PT, RZ, UR11, PT, P0 ;  /* 0x0000000bff007c0c */ /* 0x000fe2000bf05300 */
[----:B------:R-:W-:-:S04]  /*9b50*/  IMAD.HI.U32 R14, R14, R17, RZ ;  /* 0x000000110e0e7227 */ /* 0x000fc800078e00ff */
[----:B------:R-:W-:Y:S01]  /*9b60*/  IMAD.WIDE.U32.X R24, R20, UR11, R24, P6 ;  /* 0x0000000b14187c25 */ /* 0x000fe2000b0e0418 */
[----:B------:R-:W-:-:S03]  /*9b70*/  ISETP.GE.AND P6, PT, R16, RZ, PT ;  /* 0x000000ff1000720c */ /* 0x000fc60003fc6270 */
[----:B------:R-:W-:Y:S01]  /*9b80*/  IMAD R2, R14, R2, R17 ;  /* 0x000000020e027224 */ /* 0x000fe200078e0211 */
[----:B------:R-:W-:Y:S01]  /*9b90*/  SEL R19, R19, R24, !P0 ;  /* 0x0000001813137207 */ /* 0x000fe20004000000 */
[----:B--2---:R-:W-:Y:S01]  /*9ba0*/  IMAD.MOV R14, RZ, RZ, -R23 ;  /* 0x000000ffff0e7224 */ /* 0x004fe200078e0a17 */
[----:B------:R-:W-:Y:S01]  /*9bb0*/  SEL R18, R18, R25, !P0 ;  /* 0x0000001912127207 */ /* 0x000fe20004000000 */
[----:B------:R-:W-:Y:S01]  /*9bc0*/  IMAD.MOV.U32 R22, RZ, RZ, RZ ;  /* 0x000000ffff167224 */ /* 0x000fe200078e00ff */
[----:B------:R-:W-:Y:S02]  /*9bd0*/  ISETP.GT.U32.AND P0, PT, R15, R2, PT ;  /* 0x000000020f00720c */ /* 0x000fe40003f04070 */
[----:B------:R-:W-:Y:S02]  /*9be0*/  SHF.R.U64 R17, R19, UR8, R18 ;  /* 0x0000000813117c19 */ /* 0x000fe40008001212 */
[----:B------:R-:W-:Y:S02]  /*9bf0*/  MOV R19, R14 ;  /* 0x0000000e00137202 */ /* 0x000fe40000000f00 */
[----:B------:R-:W-:-:S02]  /*9c00*/  IADD3 R18, PT, PT, R8, -0x1, R17 ;  /* 0xffffffff08127810 */ /* 0x000fc40007ffe011 */
[----:B------:R-:W-:Y:S01]  /*9c10*/  IABS R14, R8 ;  /* 0x00000008000e7213 */ /* 0x000fe20000000000 */
[----:B------:R-:W-:Y:S01]  /*9c20*/  IMAD R19, R19, R6, RZ ;  /* 0x0000000613137224 */ /* 0x000fe200078e02ff */
[----:B------:R-:W-:-:S03]  /*9c30*/  IABS R17, R18 ;  /* 0x0000001200117213 */ /* 0x000fc60000000000 */
[----:B------:R-:W-:Y:S02]  /*9c40*/  @!P0 IMAD.IADD R2, R2, 0x1, -R15 ;  /* 0x0000000102028824 */ /* 0x000fe400078e0a0f */
[----:B------:R-:W-:-:S03]  /*9c50*/  IMAD.HI.U32 R19, R23, R19, R22 ;  /* 0x0000001317137227 */ /* 0x000fc600078e0016 */
[----:B------:R-:W-:Y:S01]  /*9c60*/  ISETP.GT.U32.AND P0, PT, R15, R2, PT ;  /* 0x000000020f00720c */ /* 0x000fe20003f04070 */
[----:B------:R-:W-:Y:S02]  /*9c70*/  IMAD.MOV R14, RZ, RZ, -R14 ;  /* 0x000000ffff0e7224 */ /* 0x000fe400078e0a0e */
[----:B------:R-:W-:-:S04]  /*9c80*/  IMAD.HI.U32 R19, R19, R17, RZ ;  /* 0x0000001113137227 */ /* 0x000fc800078e00ff */
[----:B------:R-:W-:-:S06]  /*9c90*/  IMAD R17, R19, R14, R17 ;  /* 0x0000000e13117224 */ /* 0x000fcc00078e0211 */
[----:B------:R-:W-:Y:S01]  /*9ca0*/  @!P0 IMAD.IADD R2, R2, 0x1, -R15 ;  /* 0x0000000102028824 */ /* 0x000fe200078e0a0f */
[----:B------:R-:W-:-:S03]  /*9cb0*/  ISETP.GT.U32.AND P0, PT, R6, R17, PT ;  /* 0x000000110600720c */ /* 0x000fc60003f04070 */
[----:B------:R-:W-:Y:S02]  /*9cc0*/  IMAD.MOV.U32 R15, RZ, RZ, R2 ;  /* 0x000000ffff0f7224 */ /* 0x000fe400078e0002 */
[----:B------:R-:W1:Y:S02]  /*9cd0*/  LDC R2, c[0x0][0xd58] ;  /* 0x00035600ff027b82 */ /* 0x000e640000000800 */
[----:B------:R-:W-:Y:S01]  /*9ce0*/  @!P6 IMAD.MOV R15, RZ, RZ, -R15 ;  /* 0x000000ffff0fe224 */ /* 0x000fe200078e0a0f */
[----:B------:R-:W-:-:S05]  /*9cf0*/  ISETP.NE.AND P6, PT, RZ, UR24, PT ;  /* 0x00000018ff007c0c */ /* 0x000fca000bfc5270 */
[----:B------:R-:W-:-:S04]  /*9d00*/  @!P0 IADD3 R17, PT, PT, R17, -R6, RZ ;  /* 0x8000000611118210 */ /* 0x000fc80007ffe0ff */
[----:B------:R-:W-:-:S04]  /*9d10*/  ISETP.GT.U32.AND P0, PT, R6, R17, PT ;  /* 0x000000110600720c */ /* 0x000fc80003f04070 */
[----:B------:R-:W-:Y:S02]  /*9d20*/  @!P6 LOP3.LUT R15, RZ, UR24, RZ, 0x33, !PT ;  /* 0x00000018ff0fec12 */ /* 0x000fe4000f8e33ff */
[----:B------:R-:W-:-:S03]  /*9d30*/  ISETP.GE.AND P6, PT, R18, RZ, PT ;  /* 0x000000ff1200720c */ /* 0x000fc60003fc6270 */
[----:B------:R-:W-:-:S04]  /*9d40*/  IMAD.IADD R15, R16, 0x1, -R15 ;  /* 0x00000001100f7824 */ /* 0x000fc800078e0a0f */
[----:B------:R-:W-:Y:S01]  /*9d50*/  @!P0 IMAD.IADD R17, R17, 0x1, -R6 ;  /* 0x0000000111118824 */ /* 0x000fe200078e0a06 */
[----:B------:R-:W-:-:S05]  /*9d60*/  ISETP.NE.AND P0, PT, RZ, UR23, PT ;  /* 0x00000017ff007c0c */ /* 0x000fca000bf05270 */
[----:B------:R-:W-:-:S08]  /*9d70*/  @!P6 IMAD.MOV R17, RZ, RZ, -R17 ;  /* 0x000000ffff11e224 */ /* 0x000fd000078e0a11 */
[----:B------:R-:W-:Y:S02]  /*9d80*/  @!P0 LOP3.LUT R17, RZ, UR23, RZ, 0x33, !PT ;  /* 0x00000017ff118c12 */ /* 0x000fe4000f8e33ff */
[----:B-1----:R-:W-:-:S03]  /*9d90*/  ISETP.NE.AND P0, PT, R2, 0x1, PT ;  /* 0x000000010200780c */ /* 0x002fc60003f05270 */
[----:B------:R-:W-:-:S04]  /*9da0*/  IMAD.IADD R14, R18, 0x1, -R17 ;  /* 0x00000001120e7824 */ /* 0x000fc800078e0a11 */
[CC--:B------:R-:W-:Y:S01]  /*9db0*/  IMAD R18, R14.reuse, R15.reuse, RZ ;  /* 0x0000000f0e127224 */ /* 0x0c0fe200078e02ff */
[----:B------:R-:W-:-:S04]  /*9dc0*/  SEL R14, R14, R15, !P0 ;  /* 0x0000000f0e0e7207 */ /* 0x000fc80004000000 */
[----:B------:R-:W-:Y:S02]  /*9dd0*/  SHF.R.S32.HI R17, RZ, 0x1f, R18 ;  /* 0x0000001fff117819 */ /* 0x000fe40000011412 */
[----:B------:R-:W-:Y:S02]  /*9de0*/  SHF.R.S32.HI R15, RZ, 0x1f, R14 ;  /* 0x0000001fff0f7819 */ /* 0x000fe4000001140e */
.L_x_128:
[----:B--234-:R-:W-:Y:S05]  /*9df0*/  BSYNC.RECONVERGENT B0 ;  /* 0x0000000000007941 */ /* 0x01cfea0003800200 */
.L_x_127:
[----:B------:R-:W2:Y:S01]  /*9e00*/  SHFL.UP PT, R19, R18, 0x1, RZ ;  /* 0x0420000012137989 */ /* 0x000ea200000e00ff */
[----:B------:R-:W-:Y:S02]  /*9e10*/  R2UR UR27, R3 ;  /* 0x00000000031b72ca */ /* 0x000fe400000e0000 */
[----:B------:R-:W-:Y:S01]  /*9e20*/  R2UR UR26, R5 ;  /* 0x00000000051a72ca */ /* 0x000fe200000e0000 */
[----:B------:R-:W3:Y:S01]  /*9e30*/  SHFL.UP PT, R2, R17, 0x1, RZ ;  /* 0x0420000011027989 */ /* 0x000ee200000e00ff */
[----:B--2---:R-:W-:Y:S02]  /*9e40*/  SEL R19, R19, RZ, P1 ;  /* 0x000000ff13137207 */ /* 0x004fe40000800000 */
[----:B---3--:R-:W-:Y:S02]  /*9e50*/  SEL R2, R2, RZ, P1 ;  /* 0x000000ff02027207 */ /* 0x008fe40000800000 */
[----:B------:R-:W-:-:S05]  /*9e60*/  IADD3 R6, P0, PT, R19, R18, RZ ;  /* 0x0000001213067210 */ /* 0x000fca0007f1e0ff */
[----:B------:R-:W-:Y:S01]  /*9e70*/  IMAD.X R2, R2, 0x1, R17, P0 ;  /* 0x0000000102027824 */ /* 0x000fe200000e0611 */
[----:B------:R-:W2:Y:S04]  /*9e80*/  SHFL.UP PT, R19, R6, 0x2, RZ ;  /* 0x0440000006137989 */ /* 0x000ea800000e00ff */
[----:B------:R-:W1:Y:S01]  /*9e90*/  SHFL.UP PT, R16, R2, 0x2, RZ ;  /* 0x0440000002107989 */ /* 0x000e6200000e00ff */
[----:B--2---:R-:W-:-:S04]  /*9ea0*/  SEL R19, R19, RZ, P2 ;  /* 0x000000ff13137207 */ /* 0x004fc80001000000 */
[----:B------:R-:W-:Y:S02]  /*9eb0*/  IADD3 R19, P0, PT, R19, R6, RZ ;  /* 0x0000000613137210 */ /* 0x000fe40007f1e0ff */
[----:B-1----:R-:W-:-:S03]  /*9ec0*/  SEL R23, R16, RZ, P2 ;  /* 0x000000ff10177207 */ /* 0x002fc60001000000 */
        /* <DEDUP_REMOVED lines=26> */
[----:B------:R-:W-:Y:S05]  /*a070*/  @!P0 BRA `(.L_x_129) ;  /* 0xfffffff400bc8947 */ /* 0x000fea000383ffff */
.L_x_126:
        /* <DEDUP_REMOVED lines=9> */
[----:B------:R-:W-:-:S03]  /*a110*/  IADD3 R16, P1, P0, R5, UR27, -R18 ;  /* 0x0000001b05107c10 */ /* 0x000fc6000f83e812 */
[----:B------:R-:W-:Y:S01]  /*a120*/  SHFL.IDX PT, R18, R18, R3, 0x1f ;  /* 0x00001f0312127589 */ /* 0x000fe200000e0000 */
[----:B------:R-:W-:-:S03]  /*a130*/  IADD3.X R6, PT, PT, R6, UR26, ~R17, P1, P0 ;  /* 0x0000001a06067c10 */ /* 0x000fc60008fe0c11 */
[----:B------:R-:W2:Y:S04]  /*a140*/  SHFL.IDX PT, R16, R16, R3, 0x1f ;  /* 0x00001f0310107589 */ /* 0x000ea800000e0000 */
[----:B------:R-:W3:Y:S04]  /*a150*/  SHFL.IDX PT, R2, R6, R3, 0x1f ;  /* 0x00001f0306027589 */ /* 0x000ee800000e0000 */
[----:B------:R1:W4:Y:S04]  /*a160*/  SHFL.IDX PT, R17, R17, R3, 0x1f ;  /* 0x00001f0311117589 */ /* 0x00032800000e0000 */
[----:B------:R1:W1:Y:S04]  /*a170*/  SHFL.IDX PT, R15, R15, R3, 0x1f ;  /* 0x00001f030f0f7589 */ /* 0x00026800000e0000 */
[----:B------:R1:W1:Y:S01]  /*a180*/  SHFL.IDX PT, R14, R14, R3, 0x1f ;  /* 0x00001f030e0e7589 */ /* 0x00026200000e0000 */
[----:B--2---:R-:W-:Y:S01]  /*a190*/  R2UR UR27, R16 ;  /* 0x00000000101b72ca */ /* 0x004fe200000e0000 */
[----:B------:R-:W-:Y:S01]  /*a1a0*/  IMAD.MOV.U32 R16, RZ, RZ, R18 ;  /* 0x000000ffff107224 */ /* 0x000fe200078e0012 */
[----:B---3--:R-:W-:-:S15]  /*a1b0*/  R2UR UR26, R2 ;  /* 0x00000000021a72ca */ /* 0x008fde00000e0000 */
.L_x_123:
[----:B------:R-:W2:Y:S01]  /*a1c0*/  LDCU UR4, c[0x0][0xd60] ;  /* 0x0001ac00ff0477ac */ /* 0x000ea20008000800 */
[----:B------:R-:W-:Y:S01]  /*a1d0*/  IMAD.MOV.U32 R5, RZ, RZ, -0x1 ;  /* 0xffffffffff057424 */ /* 0x000fe200078e00ff */
[----:B------:R-:W-:Y:S02]  /*a1e0*/  MOV R6, 0xffffffff ;  /* 0xffffffff00067802 */ /* 0x000fe40000000f00 */
[----:B--2---:R-:W-:-:S13]  /*a1f0*/  ISETP.GE.AND P0, PT, R21, UR4, PT ;  /* 0x0000000415007c0c */ /* 0x004fda000bf06270 */
[----:B------:R-:W-:Y:S05]  /*a200*/  @P0 BRA `(.L_x_122) ;  /* 0x0000000000e80947 */ /* 0x000fea0003800000 */
[----:B------:R-:W2:Y:S01]  /*a210*/  LDCU UR9, c[0x0][0xd10] ;  /* 0x0001a200ff0977ac */ /* 0x000ea20008000800 */
[----:B------:R-:W1:Y:S01]  /*a220*/  LDCU UR7, c[0x0][0xd00] ;  /* 0x0001a000ff0777ac */ /* 0x000e620008000800 */
[----:B------:R-:W3:Y:S01]  /*a230*/  LDCU UR5, c[0x0][0xd54] ;  /* 0x0001aa80ff0577ac */ /* 0x000ee20008000800 */
[----:B------:R-:W-:-:S04]  /*a240*/  UIADD3 UR11, UP0, UPT, -UR27, UR22, URZ ;  /* 0x000000161b0b7290 */ /* 0x000fc8000ff1e1ff */
[----:B------:R-:W-:-:S04]  /*a250*/  UIADD3.X UR10, UPT, UPT, ~UR26, UR17, URZ, UP0, !UPT ;  /* 0x000000111a0a7290 */ /* 0x000fc800087fe5ff */
[----:B--2---:R-:W-:Y:S01]  /*a260*/  USHF.R.U32.HI UR8, URZ, UR9, UR10 ;  /* 0x00000009ff087299 */ /* 0x004fe2000801160a */
[--C-:B-1----:R-:W-:Y:S01]  /*a270*/  SHF.R.U32.HI R3, RZ, UR7, R15.reuse ;  /* 0x00000007ff037c19 */ /* 0x102fe2000801160f */
[----:B------:R-:W-:Y:S01]  /*a280*/  USHF.R.U64 UR11, UR11, UR9, UR10 ;  /* 0x000000090b0b7299 */ /* 0x000fe2000800120a */
[----:B------:R-:W-:Y:S01]  /*a290*/  SHF.R.U64 R4, R14, UR7, R15 ;  /* 0x000000070e047c19 */ /* 0x000fe2000800120f */
[----:B------:R-:W-:Y:S02]  /*a2a0*/  USHF.R.U32.HI UR6, URZ, UR7, UR8 ;  /* 0x00000007ff067299 */ /* 0x000fe40008011608 */
[----:B------:R-:W-:Y:S02]  /*a2b0*/  USHF.R.U64 UR8, UR11, UR7, UR8 ;  /* 0x000000070b087299 */ /* 0x000fe40008001208 */
[----:B---3--:R-:W-:Y:S02]  /*a2c0*/  USHF.R.U32.HI UR4, URZ, UR5, UR6 ;  /* 0x00000005ff047299 */ /* 0x008fe40008011606 */
[----:B------:R-:W-:-:S04]  /*a2d0*/  USHF.R.U64 UR5, UR8, UR5, UR6 ;  /* 0x0000000508057299 */ /* 0x000fc80008001206 */
[----:B------:R-:W-:-:S04]  /*a2e0*/  LOP3.LUT R2, R3, UR4, RZ, 0xfc, !PT ;  /* 0x0000000403027c12 */ /* 0x000fc8000f8efcff */
[----:B------:R-:W-:-:S13]  /*a2f0*/  ISETP.NE.U32.AND P0, PT, R2, RZ, PT ;  /* 0x000000ff0200720c */ /* 0x000fda0003f05070 */
[----:B------:R-:W-:Y:S05]  /*a300*/  @P0 BRA `(.L_x_130) ;  /* 0x0000000000540947 */ /* 0x000fea0003800000 */
[----:B------:R-:W1:Y:S01]  /*a310*/  I2F.U32.RP R5, R4 ;  /* 0x0000000400057306 */ /* 0x000e620000209000 */
[----:B------:R-:W-:-:S07]  /*a320*/  ISETP.NE.U32.AND P0, PT, R4, RZ, PT ;  /* 0x000000ff0400720c */ /* 0x000fce0003f05070 */
[----:B-1----:R-:W1:Y:S02]  /*a330*/  MUFU.RCP R6, R5 ;  /* 0x0000000500067308 */ /* 0x002e640000001000 */
[----:B-1----:R-:W-:-:S06]  /*a340*/  IADD3 R6, PT, PT, R6, 0xffffffe, RZ ;  /* 0x0ffffffe06067810 */ /* 0x002fcc0007ffe0ff */
[----:B------:R1:W2:Y:S02]  /*a350*/  F2I.FTZ.U32.TRUNC.NTZ R7, R6 ;  /* 0x0000000600077305 */ /* 0x0002a4000021f000 */
[----:B-1----:R-:W-:Y:S02]  /*a360*/  HFMA2 R6, -RZ, RZ, 0, 0 ;  /* 0x00000000ff067431 */ /* 0x002fe400000001ff */
[----:B--2---:R-:W-:-:S04]  /*a370*/  IMAD.MOV R2, RZ, RZ, -R7 ;  /* 0x000000ffff027224 */ /* 0x004fc800078e0a07 */
[----:B------:R-:W-:-:S04]  /*a380*/  IMAD R2, R2, R4, RZ ;  /* 0x0000000402027224 */ /* 0x000fc800078e02ff */
[----:B------:R-:W-:-:S06]  /*a390*/  IMAD.HI.U32 R2, R7, R2, R6 ;  /* 0x0000000207027227 */ /* 0x000fcc00078e0006 */
[----:B------:R-:W-:-:S04]  /*a3a0*/  IMAD.HI.U32 R2, R2, UR5, RZ ;  /* 0x0000000502027c27 */ /* 0x000fc8000f8e00ff */
[----:B------:R-:W-:-:S04]  /*a3b0*/  IMAD.MOV R3, RZ, RZ, -R2 ;  /* 0x000000ffff037224 */ /* 0x000fc800078e0a02 */
[----:B------:R-:W-:-:S05]  /*a3c0*/  IMAD R3, R4, R3, UR5 ;  /* 0x0000000504037e24 */ /* 0x000fca000f8e0203 */
[----:B------:R-:W-:-:S13]  /*a3d0*/  ISETP.GE.U32.AND P2, PT, R3, R4, PT ;  /* 0x000000040300720c */ /* 0x000fda0003f46070 */
[----:B------:R-:W-:Y:S01]  /*a3e0*/  @P2 IADD3 R3, PT, PT, R3, -R4, RZ ;  /* 0x8000000403032210 */ /* 0x000fe20007ffe0ff */
[----:B------:R-:W-:-:S03]  /*a3f0*/  @P2 VIADD R2, R2, 0x1 ;  /* 0x0000000102022836 */ /* 0x000fc60000000000 */
[----:B------:R-:W-:-:S13]  /*a400*/  ISETP.GE.U32.AND P1, PT, R3, R4, PT ;  /* 0x000000040300720c */ /* 0x000fda0003f26070 */
[----:B------:R-:W-:Y:S02]  /*a410*/  @P1 IADD3 R2, PT, PT, R2, 0x1, RZ ;  /* 0x0000000102021810 */ /* 0x000fe40007ffe0ff */
[----:B------:R-:W-:-:S04]  /*a420*/  @!P0 LOP3.LUT R2, RZ, R4, RZ, 0x33, !PT ;  /* 0x00000004ff028212 */ /* 0x000fc800078e33ff */
[----:B------:R-:W-:-:S05]  /*a430*/  IADD3 R3, PT, PT, -R2, RZ, RZ ;  /* 0x000000ff02037210 */ /* 0x000fca0007ffe1ff */
[----:B------:R-:W-:Y:S01]  /*a440*/  IMAD R18, R4, R3, UR5 ;  /* 0x0000000504127e24 */ /* 0x000fe2000f8e0203 */
[----:B------:R-:W-:Y:S06]  /*a450*/  BRA `(.L_x_131) ;  /* 0x0000000000147947 */ /* 0x000fec0003800000 */
.L_x_130:
[----:B------:R-:W-:Y:S02]  /*a460*/  MOV R2, 0xa480 ;  /* 0x0000a48000027802 */ /* 0x000fe40000000f00 */
[----:B----45:R-:W-:Y:S05]  /*a470*/  CALL.REL.NOINC `(.L_x_132) ;  /* 0x000000ec00787944 */ /* 0x030fea0003c00000 */
[----:B------:R-:W-:Y:S02]  /*a480*/  IADD3 R3, PT, PT, -R5, RZ, RZ ;  /* 0x000000ff05037210 */ /* 0x000fe40007ffe1ff */
[----:B------:R-:W-:-:S03]  /*a490*/  MOV R2, R5 ;  /* 0x0000000500027202 */ /* 0x000fc60000000f00 */
[----:B------:R-:W-:-:S07]  /*a4a0*/  IMAD R18, R4, R3, UR5 ;  /* 0x0000000504127e24 */ /* 0x000fce000f8e0203 */
.L_x_131:
[----:B------:R-:W1:Y:S01]  /*a4b0*/  LDC R5, c[0x0][0xd54] ;  /* 0x00035500ff057b82 */ /* 0x000e620000000800 */
[----:B------:R-:W-:Y:S01]  /*a4c0*/  ULOP3.LUT UR8, UR8, UR20, URZ, 0xc0, !UPT ;  /* 0x0000001408087292 */ /* 0x000fe2000f8ec0ff */
[----:B------:R-:W-:Y:S01]  /*a4d0*/  MOV R7, 0x1 ;  /* 0x0000000100077802 */ /* 0x000fe20000000f00 */
[----:B------:R-:W-:Y:S02]  /*a4e0*/  ULOP3.LUT UR11, UR21, UR11, URZ, 0xc0, !UPT ;  /* 0x0000000b150b7292 */ /* 0x000fe4000f8ec0ff */
[----:B------:R-:W-:-:S03]  /*a4f0*/  UPLOP3.LUT UP0, UPT, UPT, UPT, UPT, 0x40, 0x4 ;  /* 0x000000000004789c */ /* 0x000fc60003f0e870 */
[----:B------:R-:W2:Y:S08]  /*a500*/  LDC R3, c[0x0][0xcf8] ;  /* 0x00033e00ff037b82 */ /* 0x000eb00000000800 */
[----:B------:R-:W3:Y:S08]  /*a510*/  LDC R4, c[0x0][0xd08] ;  /* 0x00034200ff047b82 */ /* 0x000ef00000000800 */
[----:B------:R-:W4:Y:S01]  /*a520*/  LDC R6, c[0x0][0xd58] ;  /* 0x00035600ff067b82 */ /* 0x000f220000000800 */
[----:B-1----:R-:W-:-:S05]  /*a530*/  SHF.L.U32 R2, R2, R5, RZ ;  /* 0x0000000502027219 */ /* 0x002fca00000006ff */
[----:B------:R-:W-:Y:S02]  /*a540*/  VIADD R5, R2, UR8 ;  /* 0x0000000802057c36 */ /* 0x000fe40008000000 */
[----:B--2---:R-:W-:Y:S02]  /*a550*/  IMAD R3, R18, R3, UR11 ;  /* 0x0000000b12037e24 */ /* 0x004fe4000f8e0203 */
[----:B---3--:R-:W-:Y:S01]  /*a560*/  IMAD R2, R5, R4, UR12 ;  /* 0x0000000c05027e24 */ /* 0x008fe2000f8e0204 */
[----:B----4-:R-:W-:Y:S01]  /*a570*/  ISETP.NE.AND P0, PT, R6, 0x1, PT ;  /* 0x000000010600780c */ /* 0x010fe20003f05270 */
[----:B------:R-:W-:-:S03]  /*a580*/  IMAD.MOV.U32 R6, RZ, RZ, R21 ;  /* 0x000000ffff067224 */ /* 0x000fc600078e0015 */
[----:B------:R-:W-:Y:S02]  /*a590*/  SEL R4, R2, R3, !P0 ;  /* 0x0000000302047207 */ /* 0x000fe40004000000 */
[----:B------:R-:W-:-:S07]  /*a5a0*/  SEL R5, R3, R2, !P0 ;  /* 0x0000000203057207 */ /* 0x000fce0004000000 */
.L_x_122:
[----:B-1----:R-:W1:Y:S01]  /*a5b0*/  S2R R3, SR_CgaCtaId ;  /* 0x0000000000037919 */ /* 0x002e620000008800 */
[----:B------:R-:W-:Y:S02]  /*a5c0*/  MOV R2, 0x400 ;  /* 0x0000040000027802 */ /* 0x000fe40000000f00 */
[----:B------:R-:W-:Y:S02]  /*a5d0*/  SHF.L.U32 R19, R13, 0x1f, RZ ;  /* 0x0000001f0d137819 */ /* 0x000fe400000006ff */
[----:B-1----:R-:W-:-:S05]  /*a5e0*/  LEA R3, R3, R2, 0x18 ;  /* 0x0000000203037211 */ /* 0x002fca00078ec0ff */
[----:B------:R-:W-:-:S04]  /*a5f0*/  IMAD R2, R12, 0x8, R3 ;  /* 0x000000080c027824 */ /* 0x000fc800078e0203 */
[----:B------:R-:W1:Y:S02]  /*a600*/  SYNCS.PHASECHK.TRANS64.TRYWAIT P0, [R2+URZ+0x108], R19 ;  /* 0x00010813020075a7 */ /* 0x000e6400080011ff */
[----:B-1----:R-:W-:Y:S05]  /*a610*/  @!P0 BRA `(.L_x_133) ;  /* 0x000000d800cc8947 */ /* 0x002fea0003800000 */
.L_x_325:
[----:B------:R-:W-:Y:S01]  /*a620*/  ELECT P0, URZ, PT ;  /* 0x0000000000ff782f */ /* 0x000fe20003800000 */
[----:B------:R-:W-:-:S12]  /*a630*/  BSSY.RECONVERGENT B0, `(.L_x_134) ;  /* 0x000000b000007945 */ /* 0x000fd80003800200 */
[----:B------:R-:W-:Y:S05]  /*a640*/  @!P0 BRA `(.L_x_135) ;  /* 0x0000000000248947 */ /* 0x000fea0003800000 */
[----:B------:R-:W-:-:S05]  /*a650*/  LEA R18, R12, R3, 0x4 ;  /* 0x000000030c127211 */ /* 0x000fca00078e20ff */
[----:B------:R2:W-:Y:S01]  /*a660*/  STS.128 [R18+0x140], R4 ;  /* 0x0001400412007388 */ /* 0x0005e20000000c00 */
[----:B------:R-:W-:Y:S01]  /*a670*/  @!PT LDS RZ, [RZ] ;  /* 0x00000000fffff984 */ /* 0x000fe20000000800 */
[----:B------:R-:W-:Y:S01]  /*a680*/  @!PT LDS RZ, [RZ] ;  /* 0x00000000fffff984 */ /* 0x000fe20000000800 */
[----:B------:R-:W-:Y:S01]  /*a690*/  @!PT LDS RZ, [RZ] ;  /* 0x00000000fffff984 */ /* 0x000fe20000000800 */
[----:B------:R-:W-:Y:S01]  /*a6a0*/  @!PT LDS RZ, [RZ] ;  /* 0x00000000fffff984 */ /* 0x000fe20000000800 */
[----:B------:R3:W-:Y:S06]  /*a6b0*/  MEMBAR.ALL.CTA ;  /* 0x0000000000007992 */ /* 0x0007ec0000008000 */
[----:B---3--:R-:W3:Y:S02]  /*a6c0*/  FENCE.VIEW.ASYNC.S ;  /* 0x00000000000073c6 */ /* 0x008ee40000000000 */
[----:B---3--:R2:W-:Y:S02]  /*a6d0*/  SYNCS.ARRIVE.TRANS64.A1T0 RZ, [R2+URZ+0xf0], RZ ;  /* 0x0000f0ff02ff79a7 */ /* 0x0085e400081000ff */
.L_x_135:
[----:B------:R-:W-:Y:S05]  /*a6e0*/  BSYNC.RECONVERGENT B0 ;  /* 0x0000000000007941 */ /* 0x000fea0003800200 */
.L_x_134:
[----:B------:R-:W-:-:S05]  /*a6f0*/  VIADD R12, R12, 0x1 ;  /* 0x000000010c0c7836 */ /* 0x000fca0000000000 */
[----:B------:R-:W-:-:S04]  /*a700*/  ISETP.NE.AND P0, PT, R12, 0x3, PT ;  /* 0x000000030c00780c */ /* 0x000fc80003f05270 */
[----:B-12---:R-:W-:Y:S02]  /*a710*/  SEL R2, RZ, 0x1, P0 ;  /* 0x00000001ff027807 */ /* 0x006fe40000000000 */
[----:B------:R-:W-:Y:S02]  /*a720*/  SEL R12, R12, RZ, P0 ;  /* 0x000000ff0c0c7207 */ /* 0x000fe40000000000 */
[----:B------:R-:W-:Y:S01]  /*a730*/  LOP3.LUT R13, R13, R2, RZ, 0x3c, !PT ;  /* 0x000000020d0d7212 */ /* 0x000fe200078e3cff */
[----:B------:R-:W-:Y:S06]  /*a740*/  BRA.U !UP0, `(.L_x_136) ;  /* 0xffffffe5085c7547 */ /* 0x000fec000b83ffff */
[----:B------:R-:W-:Y:S01]  /*a750*/  VIADD R5, R3, 0x108 ;  /* 0x0000010803057836 */ /* 0x000fe20000000000 */
[----:B------:R-:W-:Y:S01]  /*a760*/  SHF.L.U32 R3, R13, 0x1f, RZ ;  /* 0x0000001f0d037819 */ /* 0x000fe200000006ff */
[C---:B------:R-:W-:Y:S02]  /*a770*/  VIADD R2, R12.reuse, 0x1 ;  /* 0x000000010c027836 */ /* 0x040fe40000000000 */
[----:B------:R-:W-:-:S03]  /*a780*/  IMAD R0, R12, 0x8, R5 ;  /* 0x000000080c007824 */ /* 0x000fc600078e0205 */
[C---:B------:R-:W-:Y:S01]  /*a790*/  ISETP.NE.AND P0, PT, R2.reuse, 0x3, PT ;  /* 0x000000030200780c */ /* 0x040fe20003f05270 */
[----:B------:R-:W1:Y:S03]  /*a7a0*/  SYNCS.PHASECHK.TRANS64.TRYWAIT P1, [R0+URZ], R3 ;  /* 0x00000003000075a7 */ /* 0x000e6600080211ff */
[----:B------:R-:W-:Y:S02]  /*a7b0*/  SEL R4, RZ, 0x1, P0 ;  /* 0x00000001ff047807 */ /* 0x000fe40000000000 */
[----:B------:R-:W-:Y:S02]  /*a7c0*/  SEL R2, R2, RZ, P0 ;  /* 0x000000ff02027207 */ /* 0x000fe40000000000 */
[----:B------:R-:W-:-:S03]  /*a7d0*/  LOP3.LUT R13, R13, R4, RZ, 0x3c, !PT ;  /* 0x000000040d0d7212 */ /* 0x000fc600078e3cff */
[----:B------:R-:W-:Y:S01]  /*a7e0*/  IMAD R4, R2, 0x8, R5 ;  /* 0x0000000802047824 */ /* 0x000fe200078e0205 */
[----:B------:R-:W-:Y:S01]  /*a7f0*/  SHF.L.U32 R7, R13, 0x1f, RZ ;  /* 0x0000001f0d077819 */ /* 0x000fe200000006ff */
[----:B-1----:R-:W-:Y:S06]  /*a800*/  @!P1 BRA `(.L_x_137) ;  /* 0x000000d800649947 */ /* 0x002fec0003800000 */
.L_x_326:
[----:B------:R-:W2:Y:S01]  /*a810*/  SYNCS.PHASECHK.TRANS64.TRYWAIT P1, [R4+URZ], R7 ;  /* 0x00000007040075a7 */ /* 0x000ea200080211ff */
[----:B------:R-:W-:-:S05]  /*a820*/  VIADD R2, R2, 0x1 ;  /* 0x0000000102027836 */ /* 0x000fca0000000000 */
[----:B------:R-:W-:-:S04]  /*a830*/  ISETP.NE.AND P0, PT, R2, 0x3, PT ;  /* 0x000000030200780c */ /* 0x000fc80003f05270 */
[----:B------:R-:W-:Y:S02]  /*a840*/  SEL R2, R2, RZ, P0 ;  /* 0x000000ff02027207 */ /* 0x000fe40000000000 */
[----:B-1----:R-:W-:Y:S01]  /*a850*/  SEL R0, RZ, 0x1, P0 ;  /* 0x00000001ff007807 */ /* 0x002fe20000000000 */
[----:B--2---:R-:W-:Y:S06]  /*a860*/  @!P1 BRA `(.L_x_138) ;  /* 0x000000d800609947 */ /* 0x004fec0003800000 */
.L_x_327:
[----:B------:R-:W-:Y:S02]  /*a870*/  LEA R2, R2, R5, 0x3 ;  /* 0x0000000502027211 */ /* 0x000fe400078e18ff */
[----:B------:R-:W-:-:S07]  /*a880*/  LOP3.LUT R0, R13, R0, RZ, 0x3c, !PT ;  /* 0x000000000d007212 */ /* 0x000fce00078e3cff */
.L_x_139:
[----:B--2---:R-:W-:-:S04]  /*a890*/  SHF.L.U32 R3, R0, 0x1f, RZ ;  /* 0x0000001f00037819 */ /* 0x004fc800000006ff */
[----:B------:R2:W3:Y:S03]  /*a8a0*/  SYNCS.PHASECHK.TRANS64.TRYWAIT P0, [R2+URZ], R3 ;  /* 0x00000003020075a7 */ /* 0x0004e600080011ff */
[----:B---3--:R-:W-:Y:S05]  /*a8b0*/  @!P0 NANOSLEEP.SYNCS 0x989680 ;  /* 0x009896800000895d */ /* 0x008fea0003900000 */
[----:B------:R-:W3:Y:S02]  /*a8c0*/  @!P0 SYNCS.PHASECHK.TRANS64 P0, [R2+URZ], R3 ;  /* 0x00000003020085a7 */ /* 0x000ee400080010ff */
[----:B---3--:R-:W-:Y:S05]  /*a8d0*/  @P0 EXIT ;  /* 0x000000000000094d */ /* 0x008fea0003800000 */
[----:B------:R-:W-:Y:S05]  /*a8e0*/  BRA `(.L_x_139) ;  /* 0xfffffffc00e87947 */ /* 0x000fea000383ffff */
.L_x_121:
[----:B------:R-:W-:-:S09]  /*a8f0*/  UISETP.NE.AND UP0, UPT, UR37, 0x3, UPT ;  /* 0x000000032500788c */ /* 0x000fd2000bf05270 */
[----:B------:R-:W-:Y:S05]  /*a900*/  BRA.U UP0, `(.L_x_140) ;  /* 0x0000003900187547 */ /* 0x000fea000b800000 */
        /* <DEDUP_REMOVED lines=9> */
[----:B------:R-:W-:Y:S01]  /*a9a0*/  BSSY.RECONVERGENT B0, `(.L_x_141) ;  /* 0x0000141000007945 */ /* 0x000fe20003800200 */
[----:B------:R-:W-:Y:S01]  /*a9b0*/  UMOV UR16, URZ ;  /* 0x000000ff00107c82 */ /* 0x000fe20008000000 */
[----:B---3--:R-:W-:Y:S01]  /*a9c0*/  ULEA.HI UR18, UR42, UR42, URZ, 0x1 ;  /* 0x0000002a2a127291 */ /* 0x008fe2000f8f08ff */
[----:B------:R-:W-:-:S05]  /*a9d0*/  CS2R.32 R3, SR_CgaSize ;  /* 0x0000000000037805 */ /* 0x000fca0000008a00 */
[----:B------:R-:W-:-:S06]  /*a9e0*/  IMAD R3, R3, -0xa0, RZ ;  /* 0xffffff6003037824 */ /* 0x000fcc00078e02ff */
[----:B------:R-:W3:Y:S01]  /*a9f0*/  LDC R3, c[0x0][R3+0x2a4] ;  /* 0x0000a90003037b82 */ /* 0x000ee20000000800 */
[----:B------:R-:W4:Y:S01]  /*aa00*/  LDCU UR50, c[0x0][0xd94] ;  /* 0x0001b280ff3277ac */ /* 0x000f220008000800 */
[----:B------:R-:W4:Y:S01]  /*aa10*/  LDCU.64 UR48, c[0x0][0xc30] ;  /* 0x00018600ff3077ac */ /* 0x000f220008000a00 */
[----:B------:R-:W-:Y:S01]  /*aa20*/  ELECT P0, URZ, PT ;  /* 0x0000000000ff782f */ /* 0x000fe20003800000 */
[----:B--2---:R-:W-:Y:S02]  /*aa30*/  UIADD3 UR19, UPT, UPT, UR13, 0x1, URZ ;  /* 0x000000010d137890 */ /* 0x004fe4000fffe0ff */
[----:B------:R-:W-:Y:S02]  /*aa40*/  UISETP.NE.AND UP1, UPT, UR13, URZ, UPT ;  /* 0x000000ff0d00728c */ /* 0x000fe4000bf25270 */
[----:B------:R-:W-:Y:S01]  /*aa50*/  ULEA.HI UR19, UR19, UR19, URZ, 0x1 ;  /* 0x0000001313137291 */ /* 0x000fe2000f8f08ff */
[-C--:B-1----:R-:W-:Y:S02]  /*aa60*/  IABS R2, R5.reuse ;  /* 0x0000000500027213 */ /* 0x082fe40000000000 */
[----:B------:R-:W-:Y:S01]  /*aa70*/  IABS R5, R5 ;  /* 0x0000000500057213 */ /* 0x000fe20000000000 */
[----:B------:R-:W-:Y:S01]  /*aa80*/  USHF.R.S32.HI UR19, URZ, 0x1, UR19 ;  /* 0x00000001ff137899 */ /* 0x000fe20008011413 */
[----:B------:R-:W-:-:S03]  /*aa90*/  R2UR UR8, R2 ;  /* 0x00000000020872ca */ /* 0x000fc600000e0000 */
[----:B------:R-:W-:Y:S01]  /*aaa0*/  IMAD.MOV R5, RZ, RZ, -R5 ;  /* 0x000000ffff057224 */ /* 0x000fe200078e0a05 */
[----:B---3--:R-:W-:-:S04]  /*aab0*/  IABS R4, R3 ;  /* 0x0000000300047213 */ /* 0x008fc80000000000 */
[----:B------:R-:W-:Y:S02]  /*aac0*/  R2UR UR11, R4 ;  /* 0x00000000040b72ca */ /* 0x000fe400000e0000 */
[----:B------:R-:W1:Y:S01]  /*aad0*/  S2R R4, SR_CgaCtaId ;  /* 0x0000000000047919 */ /* 0x000e620000008800 */
[----:B------:R-:W-:Y:S02]  /*aae0*/  R2UR UR9, R5 ;  /* 0x00000000050972ca */ /* 0x000fe400000e0000 */
[----:B------:R-:W2:Y:S08]  /*aaf0*/  I2F.RP R8, UR8 ;  /* 0x0000000800087d06 */ /* 0x000eb00008209400 */
[----:B------:R-:W3:Y:S08]  /*ab00*/  I2F.RP R6, UR11 ;  /* 0x0000000b00067d06 */ /* 0x000ef00008209400 */
[----:B--2---:R-:W2:Y:S08]  /*ab10*/  MUFU.RCP R2, R8 ;  /* 0x0000000800027308 */ /* 0x004eb00000001000 */
[----:B---3--:R-:W-:Y:S01]  /*ab20*/  MUFU.RCP R6, R6 ;  /* 0x0000000600067308 */ /* 0x008fe20000001000 */
[----:B--2---:R-:W-:-:S07]  /*ab30*/  VIADD R7, R2, 0xffffffe ;  /* 0x0ffffffe02077836 */ /* 0x004fce0000000000 */
[----:B------:R-:W2:Y:S02]  /*ab40*/  F2I.FTZ.U32.TRUNC.NTZ R2, R7 ;  /* 0x0000000700027305 */ /* 0x000ea4000021f000 */
[----:B--2---:R-:W-:Y:S02]  /*ab50*/  R2UR UR5, R2 ;  /* 0x00000000020572ca */ /* 0x004fe400000e0000 */
[----:B-1----:R-:W-:Y:S01]  /*ab60*/  IABS R2, R4 ;  /* 0x0000000400027213 */ /* 0x002fe20000000000 */
[----:B------:R-:W-:-:S03]  /*ab70*/  IMAD.U32 R4, RZ, RZ, UR19 ;  /* 0x00000013ff047e24 */ /* 0x000fc6000f8e00ff */
[----:B------:R-:W-:Y:S01]  /*ab80*/  R2UR UR10, R2 ;  /* 0x00000000020a72ca */ /* 0x000fe200000e0000 */
[----:B------:R-:W-:-:S06]  /*ab90*/  VIADD R2, R6, 0xffffffe ;  /* 0x0ffffffe06027836 */ /* 0x000fcc0000000000 */
[----:B------:R-:W-:Y:S01]  /*aba0*/  UIADD3 UR4, UPT, UPT, URZ, -UR5, URZ ;  /* 0x80000005ff047290 */ /* 0x000fe2000fffe0ff */
[----:B------:R-:W1:Y:S03]  /*abb0*/  F2I.FTZ.U32.TRUNC.NTZ R2, R2 ;  /* 0x0000000200027305 */ /* 0x000e66000021f000 */
[----:B------:R-:W-:-:S03]  /*abc0*/  UIMAD UR6, UR4, UR8, URZ ;  /* 0x00000008040672a4 */ /* 0x000fc6000f8e02ff */
[----:B------:R-:W-:Y:S02]  /*abd0*/  UMOV UR4, URZ ;  /* 0x000000ff00047c82 */ /* 0x000fe40008000000 */
[----:B------:R-:W-:Y:S02]  /*abe0*/  UIMAD.WIDE.U32 UR6, UR5, UR6, UR4 ;  /* 0x00000006050672a5 */ /* 0x000fe4000f8e0004 */
[----:B------:R-:W-:-:S05]  /*abf0*/  ULOP3.LUT UR6, URZ, UR13, URZ, 0x33, !UPT ;  /* 0x0000000dff067292 */ /* 0x000fca000f8e33ff */
[----:B------:R-:W-:Y:S01]  /*ac00*/  UMOV UR15, UR7 ;  /* 0x00000007000f7c82 */ /* 0x000fe20008000000 */
[----:B------:R-:W-:Y:S01]  /*ac10*/  ULOP3.LUT UR7, UR42, UR13, URZ, 0x3c, !UPT ;  /* 0x0000000d2a077292 */ /* 0x000fe2000f8e3cff */
[----:B-1----:R-:W-:Y:S01]  /*ac20*/  R2UR UR17, R2 ;  /* 0x00000000021172ca */ /* 0x002fe200000e0000 */
[----:B------:R-:W-:Y:S01]  /*ac30*/  UIMAD.WIDE.U32 UR4, UR15, UR10, URZ ;  /* 0x0000000a0f0472a5 */ /* 0x000fe2000f8e00ff */
[----:B------:R-:W-:Y:S01]  /*ac40*/  IABS R2, R3 ;  /* 0x0000000300027213 */ /* 0x000fe20000000000 */
[----:B------:R-:W-:Y:S02]  /*ac50*/  UISETP.GE.AND UP0, UPT, UR7, URZ, UPT ;  /* 0x000000ff0700728c */ /* 0x000fe4000bf06270 */
[----:B------:R-:W-:Y:S02]  /*ac60*/  UIMAD UR10, UR5, UR9, UR10 ;  /* 0x00000009050a72a4 */ /* 0x000fe4000f8e020a */
[----:B------:R-:W-:Y:S01]  /*ac70*/  UIMAD.WIDE.U32 UR22, UR15, 0xc00, URZ ;  /* 0x00000c000f1678a5 */ /* 0x000fe2000f8e00ff */
[----:B------:R-:W-:Y:S01]  /*ac80*/  IMAD.MOV R2, RZ, RZ, -R2 ;  /* 0x000000ffff027224 */ /* 0x000fe200078e0a02 */
[----:B------:R-:W-:-:S04]  /*ac90*/  UISETP.GT.U32.AND UP3, UPT, UR8, UR10, UPT ;  /* 0x0000000a0800728c */ /* 0x000fc8000bf64070 */
[----:B------:R-:W-:Y:S01]  /*aca0*/  UIADD3 UR4, UPT, UPT, URZ, -UR17, URZ ;  /* 0x80000011ff047290 */ /* 0x000fe2000fffe0ff */
[----:B------:R-:W-:Y:S02]  /*acb0*/  UMOV UR7, UR23 ;  /* 0x0000001700077c82 */ /* 0x000fe40008000000 */
[----:B------:R-:W-:Y:S02]  /*acc0*/  UIMAD UR9, UR7, UR9, 0xc00 ;  /* 0x00000c00070974a4 */ /* 0x000fe4000f8e0209 */
[----:B------:R-:W-:Y:S02]  /*acd0*/  UIMAD UR26, UR4, UR11, URZ ;  /* 0x0000000b041a72a4 */ /* 0x000fe4000f8e02ff */
[----:B------:R-:W-:Y:S02]  /*ace0*/  @!UP3 UIADD3 UR10, UPT, UPT, UR10, -UR8, URZ ;  /* 0x800000080a0ab290 */ /* 0x000fe4000fffe0ff */
[----:B------:R-:W-:Y:S02]  /*acf0*/  @!UP3 UIADD3 UR5, UPT, UPT, UR5, 0x1, URZ ;  /* 0x000000010505b890 */ /* 0x000fe4000fffe0ff */
[----:B------:R-:W-:-:S02]  /*ad00*/  UISETP.GE.U32.AND UP2, UPT, UR10, UR8, UPT ;  /* 0x000000080a00728c */ /* 0x000fc4000bf46070 */
[----:B------:R-:W-:Y:S01]  /*ad10*/  UISETP.GT.U32.AND UP4, UPT, UR8, UR9, UPT ;  /* 0x000000090800728c */ /* 0x000fe2000bf84070 */
[----:B------:R-:W-:Y:S01]  /*ad20*/  R2UR UR10, R2 ;  /* 0x00000000020a72ca */ /* 0x000fe200000e0000 */
[----:B------:R-:W-:Y:S01]  /*ad30*/  UIMAD.WIDE.U32 UR26, UR17, UR26, UR16 ;  /* 0x0000001a111a72a5 */ /* 0x000fe2000f8e0010 */
[----:B------:R-:W-:Y:S02]  /*ad40*/  IABS R2, R4 ;  /* 0x0000000400027213 */ /* 0x000fe40000000000 */
[----:B------:R-:W-:-:S05]  /*ad50*/  CS2R.32 R3, SR_CgaSize ;  /* 0x0000000000037805 */ /* 0x000fca0000008a00 */
[----:B------:R-:W-:-:S05]  /*ad60*/  IMAD R3, R3, -0xa0, RZ ;  /* 0xffffff6003037824 */ /* 0x000fca00078e02ff */
[----:B------:R-:W-:-:S14]  /*ad70*/  R2UR UR16, R3 ;  /* 0x00000000031072ca */ /* 0x000fdc00000e0000 */
[----:B------:R-:W1:Y:S01]  /*ad80*/  LDCU UR16, c[0x0][UR16+0x2a4] ;  /* 0x00005480101077ac */ /* 0x000e620008000800 */
[----:B------:R-:W-:Y:S02]  /*ad90*/  IABS R4, R4 ;  /* 0x0000000400047213 */ /* 0x000fe40000000000 */
[----:B------:R-:W-:Y:S01]  /*ada0*/  R2UR UR17, R2 ;  /* 0x00000000021172ca */ /* 0x000fe200000e0000 */
[----:B------:R-:W-:Y:S02]  /*adb0*/  UIMAD.WIDE.U32 UR24, UR27, 0x600, URZ ;  /* 0x000006001b1878a5 */ /* 0x000fe4000f8e00ff */
[----:B------:R-:W-:Y:S01]  /*adc0*/  @UP2 UIADD3 UR5, UPT, UPT, UR5, 0x1, URZ ;  /* 0x0000000105052890 */ /* 0x000fe2000fffe0ff */
[----:B------:R-:W-:Y:S01]  /*add0*/  IMAD.MOV R4, RZ, RZ, -R4 ;  /* 0x000000ffff047224 */ /* 0x000fe200078e0a04 */
[----:B------:R-:W-:Y:S02]  /*ade0*/  @!UP4 UIADD3 UR9, UPT, UPT, UR9, -UR8, URZ ;  /* 0x800000080909c290 */ /* 0x000fe4000fffe0ff */
[----:B------:R-:W-:-:S02]  /*adf0*/  @!UP0 UIADD3 UR5, UPT, UPT, -UR5, URZ, URZ ;  /* 0x000000ff05058290 */ /* 0x000fc4000fffe1ff */
[----:B------:R-:W-:Y:S02]  /*ae00*/  UIMAD UR4, UR25, UR10, 0x600 ;  /* 0x00000600190474a4 */ /* 0x000fe4000f8e020a */
[----:B------:R-:W-:Y:S02]  /*ae10*/  USEL UR23, UR6, UR5, !UP1 ;  /* 0x0000000506177287 */ /* 0x000fe4000c800000 */
[----:B------:R-:W-:Y:S01]  /*ae20*/  ULOP3.LUT UR5, UR13, 0xc00, URZ, 0x3c, !UPT ;  /* 0x00000c000d057892 */ /* 0x000fe2000f8e3cff */
[----:B------:R-:W2:Y:S01]  /*ae30*/  I2F.RP R2, UR17 ;  /* 0x0000001100027d06 */ /* 0x000ea20008209400 */
[----:B------:R-:W-:Y:S02]  /*ae40*/  UISETP.GE.U32.AND UP0, UPT, UR9, UR8, UPT ;  /* 0x000000080900728c */ /* 0x000fe4000bf06070 */
[----:B------:R-:W-:Y:S01]  /*ae50*/  IMAD.U32 R3, RZ, RZ, UR23 ;  /* 0x00000017ff037e24 */ /* 0x000fe2000f8e00ff */
[----:B------:R-:W-:Y:S02]  /*ae60*/  UISETP.GT.U32.AND UP3, UPT, UR11, UR4, UPT ;  /* 0x000000040b00728c */ /* 0x000fe4000bf64070 */
[----:B------:R-:W-:-:S02]  /*ae70*/  UISETP.GE.AND UP2, UPT, UR5, URZ, UPT ;  /* 0x000000ff0500728c */ /* 0x000fc4000bf46270 */
[----:B------:R-:W-:Y:S01]  /*ae80*/  IABS R3, R3 ;  /* 0x0000000300037213 */ /* 0x000fe20000000000 */
[----:B------:R-:W-:Y:S02]  /*ae90*/  @!UP4 UIADD3 UR7, UPT, UPT, UR7, 0x1, URZ ;  /* 0x000000010707c890 */ /* 0x000fe4000fffe0ff */
[----:B-1----:R-:W-:Y:S01]  /*aea0*/  ULOP3.LUT UR15, UR16, 0x600, URZ, 0x3c, !UPT ;  /* 0x00000600100f7892 */ /* 0x002fe2000f8e3cff */
[----:B------:R-:W-:Y:S01]  /*aeb0*/  R2UR UR21, R3 ;  /* 0x00000000031572ca */ /* 0x000fe200000e0000 */
[----:B------:R-:W-:Y:S02]  /*aec0*/  @UP0 UIADD3 UR7, UPT, UPT, UR7, 0x1, URZ ;  /* 0x0000000107070890 */ /* 0x000fe4000fffe0ff */
[----:B------:R-:W-:Y:S01]  /*aed0*/  @!UP3 UIADD3 UR4, UPT, UPT, UR4, -UR11, URZ ;  /* 0x8000000b0404b290 */ /* 0x000fe2000fffe0ff */
[----:B--2---:R-:W1:Y:S01]  /*aee0*/  MUFU.RCP R2, R2 ;  /* 0x0000000200027308 */ /* 0x004e620000001000 */
[----:B------:R-:W-:Y:S02]  /*aef0*/  @!UP2 UIADD3 UR7, UPT, UPT, -UR7, URZ, URZ ;  /* 0x000000ff0707a290 */ /* 0x000fe4000fffe1ff */
[----:B------:R-:W-:-:S02]  /*af00*/  UISETP.GE.U32.AND UP4, UPT, UR4, UR11, UPT ;  /* 0x0000000b0400728c */ /* 0x000fc4000bf86070 */
[----:B------:R-:W-:Y:S02]  /*af10*/  USEL UR6, UR6, UR7, !UP1 ;  /* 0x0000000706067287 */ /* 0x000fe4000c800000 */
[----:B------:R-:W-:Y:S02]  /*af20*/  UIADD3 UR7, UPT, UPT, -UR23, URZ, URZ ;  /* 0x000000ff17077290 */ /* 0x000fe4000fffe1ff */
[----:B------:R-:W-:Y:S02]  /*af30*/  UIMAD.WIDE.U32 UR26, UR27, UR21, URZ ;  /* 0x000000151b1a72a5 */ /* 0x000fe4000f8e00ff */
[----:B------:R-:W-:Y:S02]  /*af40*/  UIMAD UR7, UR13, UR7, UR42 ;  /* 0x000000070d0772a4 */ /* 0x000fe4000f8e022a */
[----:B------:R-:W-:Y:S02]  /*af50*/  UIMAD UR10, UR27, UR10, UR21 ;  /* 0x0000000a1b0a72a4 */ /* 0x000fe4000f8e0215 */
[----:B------:R-:W-:-:S02]  /*af60*/  @!UP3 UIADD3 UR25, UPT, UPT, UR25, 0x1, URZ ;  /* 0x000000011919b890 */ /* 0x000fc4000fffe0ff */
[----:B------:R-:W-:Y:S01]  /*af70*/  UISETP.GT.U32.AND UP2, UPT, UR11, UR10, UPT ;  /* 0x0000000a0b00728c */ /* 0x000fe2000bf44070 */
[----:B-1----:R-:W-:Y:S01]  /*af80*/  VIADD R2, R2, 0xffffffe ;  /* 0x0ffffffe02027836 */ /* 0x002fe20000000000 */
[----:B------:R-:W-:Y:S02]  /*af90*/  UISETP.GE.AND UP1, UPT, UR15, URZ, UPT ;  /* 0x000000ff0f00728c */ /* 0x000fe4000bf26270 */
[----:B------:R-:W-:Y:S02]  /*afa0*/  UIMAD UR7, UR7, UR6, URZ ;  /* 0x00000006070772a4 */ /* 0x000fe4000f8e02ff */
[----:B------:R-:W-:Y:S01]  /*afb0*/  @UP4 UIADD3 UR25, UPT, UPT, UR25, 0x1, URZ ;  /* 0x0000000119194890 */ /* 0x000fe2000fffe0ff */
[----:B------:R-:W1:Y:S01]  /*afc0*/  F2I.FTZ.U32.TRUNC.NTZ R2, R2 ;  /* 0x0000000200027305 */ /* 0x000e62000021f000 */
[----:B------:R-:W-:Y:S01]  /*afd0*/  USHF.R.S32.HI UR22, URZ, 0x1f, UR7 ;  /* 0x0000001fff167899 */ /* 0x000fe20008011407 */
[----:B------:R-:W2:Y:S02]  /*afe0*/  LDCU.64 UR4, c[0x0][UR39+0x400] ;  /* 0x00008000270477ac */ /* 0x000ea40008000a00 */
[----:B------:R-:W-:-:S02]  /*aff0*/  @!UP2 UIADD3 UR10, UPT, UPT, UR10, -UR11, URZ ;  /* 0x8000000b0a0aa290 */ /* 0x000fc4000fffe0ff */
[----:B------:R-:W-:Y:S01]  /*b000*/  UMOV UR6, UR25 ;  /* 0x0000001900067c82 */ /* 0x000fe20008000000 */
[----:B------:R-:W-:Y:S02]  /*b010*/  ULEA.HI UR24, UR22, UR7, URZ, 0x9 ;  /* 0x0000000716187291 */ /* 0x000fe4000f8f48ff */
[----:B------:R-:W-:Y:S02]  /*b020*/  UISETP.GT.U32.AND UP2, UPT, UR11, UR10, UPT ;  /* 0x0000000a0b00728c */ /* 0x000fe4000bf44070 */
[----:B------:R-:W-:Y:S02]  /*b030*/  ULEA.HI UR15, UR22, UR7, URZ, 0x7 ;  /* 0x00000007160f7291 */ /* 0x000fe4000f8f38ff */
[----:B------:R-:W-:Y:S02]  /*b040*/  @!UP1 UIADD3 UR6, UPT, UPT, -UR6, URZ, URZ ;  /* 0x000000ff06069290 */ /* 0x000fe4000fffe1ff */
[----:B------:R-:W-:Y:S02]  /*b050*/  UISETP.GE.AND UP1, UPT, UR23, URZ, UPT ;  /* 0x000000ff1700728c */ /* 0x000fe4000bf26270 */
[----:B------:R-:W-:-:S02]  /*b060*/  USHF.R.S32.HI UR22, URZ, 0x9, UR24 ;  /* 0x00000009ff167899 */ /* 0x000fc40008011418 */
[----:B------:R-:W-:Y:S02]  /*b070*/  USHF.R.S32.HI UR24, URZ, 0x7, UR15 ;  /* 0x00000007ff187899 */ /* 0x000fe4000801140f */
[----:B------:R-:W-:Y:S02]  /*b080*/  UIMAD.WIDE UR26, UR22, 0x55555556, URZ ;  /* 0x55555556161a78a5 */ /* 0x000fe4000f8e02ff */
[----:B------:R-:W-:Y:S02]  /*b090*/  ULEA.HI UR25, UR24, UR24, URZ, 0x2 ;  /* 0x0000001818197291 */ /* 0x000fe4000f8f10ff */
[----:B------:R-:W-:Y:S02]  /*b0a0*/  @!UP2 UIADD3 UR10, UPT, UPT, UR10, -UR11, URZ ;  /* 0x8000000b0a0aa290 */ /* 0x000fe4000fffe0ff */
[----:B------:R-:W-:Y:S02]  /*b0b0*/  ULOP3.LUT UR25, UR25, 0xfffffffc, URZ, 0xc0, !UPT ;  /* 0xfffffffc19197892 */ /* 0x000fe4000f8ec0ff */
[----:B------:R-:W-:-:S02]  /*b0c0*/  ULEA.HI UR23, UR27, UR27, URZ, 0x1 ;  /* 0x0000001b1b177291 */ /* 0x000fc4000f8f08ff */
[----:B------:R-:W-:Y:S02]  /*b0d0*/  UISETP.NE.AND UP0, UPT, UR16, URZ, UPT ;  /* 0x000000ff1000728c */ /* 0x000fe4000bf05270 */
[----:B------:R-:W-:Y:S02]  /*b0e0*/  ULOP3.LUT UR21, URZ, UR16, URZ, 0x33, !UPT ;  /* 0x00000010ff157292 */ /* 0x000fe4000f8e33ff */
[----:B------:R-:W-:Y:S02]  /*b0f0*/  @!UP1 UIADD3 UR10, UPT, UPT, -UR10, URZ, URZ ;  /* 0x000000ff0a0a9290 */ /* 0x000fe4000fffe1ff */
[----:B------:R-:W-:Y:S02]  /*b100*/  UIMAD UR23, UR23, -0x3, UR22 ;  /* 0xfffffffd171778a4 */ /* 0x000fe4000f8e0216 */
[----:B------:R-:W-:Y:S02]  /*b110*/  USEL UR6, UR21, UR6, !UP0 ;  /* 0x0000000615067287 */ /* 0x000fe4000c000000 */
[----:B------:R-:W-:-:S02]  /*b120*/  USEL UR10, UR21, UR10, !UP0 ;  /* 0x0000000a150a7287 */ /* 0x000fc4000c000000 */
[----:B------:R-:W-:Y:S01]  /*b130*/  UIADD3 UR11, UPT, UPT, UR24, -UR25, URZ ;  /* 0x80000019180b7290 */ /* 0x000fe2000fffe0ff */
[----:B-1----:R-:W-:Y:S01]  /*b140*/  R2UR UR25, R2 ;  /* 0x00000000021972ca */ /* 0x002fe200000e0000 */
[----:B--2---:R-:W-:Y:S02]  /*b150*/  UIMAD UR31, UR5, 0x3, URZ ;  /* 0x00000003051f78a4 */ /* 0x004fe4000f8e02ff */
[----:B------:R-:W-:Y:S02]  /*b160*/  UIMAD UR5, UR5, UR23, URZ ;  /* 0x00000017050572a4 */ /* 0x000fe4000f8e02ff */
[----:B------:R-:W-:Y:S02]  /*b170*/  UIMAD UR6, UR10, UR6, URZ ;  /* 0x000000060a0672a4 */ /* 0x000fe4000f8e02ff */
[----:B------:R-:W-:Y:S02]  /*b180*/  UIMAD UR5, UR4, UR11, UR5 ;  /* 0x0000000b040572a4 */ /* 0x000fe4000f8e0205 */
[----:B------:R-:W-:-:S02]  /*b190*/  USHF.R.S32.HI UR21, URZ, 0x1, UR18 ;  /* 0x00000001ff157899 */ /* 0x000fc40008011412 */
[----:B------:R-:W-:Y:S01]  /*b1a0*/  USHF.R.S32.HI UR4, URZ, 0x1f, UR6 ;  /* 0x0000001fff047899 */ /* 0x000fe20008011406 */
[----:B------:R-:W1:Y:S03]  /*b1b0*/  LDCU.64 UR8, c[0x0][UR38+0x400] ;  /* 0x00008000260877ac */ /* 0x000e660008000a00 */
[----:B------:R-:W-:Y:S01]  /*b1c0*/  IMAD.U32 R2, RZ, RZ, UR21 ;  /* 0x00000015ff027e24 */ /* 0x000fe2000f8e00ff */
[----:B------:R-:W-:Y:S02]  /*b1d0*/  ULEA.HI UR11, UR4, UR6, URZ, 0x7 ;  /* 0x00000006040b7291 */ /* 0x000fe4000f8f38ff */
[----:B------:R-:W-:Y:S02]  /*b1e0*/  UIADD3 UR22, UPT, UPT, URZ, -UR25, URZ ;  /* 0x80000019ff167290 */ /* 0x000fe4000fffe0ff */
[----:B------:R-:W-:Y:S01]  /*b1f0*/  IABS R2, R2 ;  /* 0x0000000200027213 */ /* 0x000fe20000000000 */
[----:B------:R-:W-:-:S02]  /*b200*/  USHF.R.S32.HI UR24, URZ, 0x7, UR11 ;  /* 0x00000007ff187899 */ /* 0x000fc4000801140b */
[----:B------:R-:W-:Y:S02]  /*b210*/  ULEA.HI UR4, UR4, UR6, URZ, 0x9 ;  /* 0x0000000604047291 */ /* 0x000fe4000f8f48ff */
[----:B------:R-:W-:Y:S02]  /*b220*/  ULEA.HI UR23, UR24, UR24, URZ, 0x2 ;  /* 0x0000001818177291 */ /* 0x000fe4000f8f10ff */
[----:B------:R-:W-:Y:S01]  /*b230*/  UIMAD UR26, UR22, UR17, URZ ;  /* 0x00000011161a72a4 */ /* 0x000fe2000f8e02ff */
[----:B------:R-:W-:Y:S01]  /*b240*/  R2UR UR22, R2 ;  /* 0x00000000021672ca */ /* 0x000fe200000e0000 */
[----:B------:R-:W-:Y:S02]  /*b250*/  USHF.R.S32.HI UR4, URZ, 0x9, UR4 ;  /* 0x00000009ff047899 */ /* 0x000fe40008011404 */
[----:B------:R-:W-:Y:S02]  /*b260*/  ULOP3.LUT UR23, UR23, 0xfffffffc, URZ, 0xc0, !UPT ;  /* 0xfffffffc17177892 */ /* 0x000fe4000f8ec0ff */
[----:B-1----:R-:W-:-:S02]  /*b270*/  UIMAD UR30, UR9, 0x3, URZ ;  /* 0x00000003091e78a4 */ /* 0x002fc4000f8e02ff */
[----:B------:R-:W-:Y:S02]  /*b280*/  UIMAD UR4, UR9, UR4, URZ ;  /* 0x00000004090472a4 */ /* 0x000fe4000f8e02ff */
[----:B------:R-:W-:Y:S01]  /*b290*/  UIADD3 UR9, UPT, UPT, UR24, -UR23, URZ ;  /* 0x8000001718097290 */ /* 0x000fe2000fffe0ff */
[----:B------:R-:W-:Y:S01]  /*b2a0*/  R2UR UR23, R4 ;  /* 0x00000000041772ca */ /* 0x000fe200000e0000 */
[----:B------:R-:W-:Y:S01]  /*b2b0*/  UIADD3 UR16, UPT, UPT, -UR16, URZ, URZ ;  /* 0x000000ff10107290 */ /* 0x000fe2000fffe1ff */
[----:B------:R-:W-:Y:S01]  /*b2c0*/  UMOV UR24, URZ ;  /* 0x000000ff00187c82 */ /* 0x000fe20008000000 */
[----:B------:R-:W-:Y:S02]  /*b2d0*/  UIMAD UR4, UR8, UR9, UR4 ;  /* 0x00000009080472a4 */ /* 0x000fe4000f8e0204 */
[----:B------:R-:W-:Y:S02]  /*b2e0*/  UIMAD.WIDE.U32 UR26, UR25, UR26, UR24 ;  /* 0x0000001a191a72a5 */ /* 0x000fe4000f8e0018 */
[----:B------:R-:W-:-:S02]  /*b2f0*/  UISETP.GE.AND UP1, UPT, UR21, URZ, UPT ;  /* 0x000000ff1500728c */ /* 0x000fc4000bf26270 */
[----:B------:R-:W-:Y:S01]  /*b300*/  UIMAD.WIDE.U32 UR26, UR27, UR22, URZ ;  /* 0x000000161b1a72a5 */ /* 0x000fe2000f8e00ff */
[----:B------:R-:W-:Y:S01]  /*b310*/  UMOV UR25, 0x1 ;  /* 0x0000000100197882 */ /* 0x000fe20000000000 */
[----:B------:R-:W-:Y:S02]  /*b320*/  USHF.L.U32 UR26, UR13, 0x1, URZ ;  /* 0x000000010d1a7899 */ /* 0x000fe400080006ff */
[----:B------:R-:W-:-:S03]  /*b330*/  USHF.L.U32 UR25, UR25, UR13, URZ ;  /* 0x0000000d19197299 */ /* 0x000fc600080006ff */
[----:B------:R-:W-:Y:S01]  /*b340*/  UMOV UR9, UR27 ;  /* 0x0000001b00097c82 */ /* 0x000fe20008000000 */
[----:B------:R-:W-:Y:S02]  /*b350*/  ULOP3.LUT UR24, UR18, 0xfffffffe, URZ, 0xc0, !UPT ;  /* 0xfffffffe12187892 */ /* 0x000fe4000f8ec0ff */
[----:B------:R-:W-:Y:S02]  /*b360*/  UIMAD UR9, UR9, UR23, UR22 ;  /* 0x00000017090972a4 */ /* 0x000fe4000f8e0216 */
[----:B------:R-:W-:Y:S02]  /*b370*/  ULOP3.LUT UR23, UR25, 0x1, URZ, 0xfc, !UPT ;  /* 0x0000000119177892 */ /* 0x000fe4000f8efcff */
[----:B------:R-:W-:Y:S02]  /*b380*/  UISETP.GT.U32.AND UP0, UPT, UR17, UR9, UPT ;  /* 0x000000091100728c */ /* 0x000fe4000bf04070 */
[----:B------:R-:W-:Y:S02]  /*b390*/  ULOP3.LUT UR25, UR23, 0xffff, URZ, 0xc0, !UPT ;  /* 0x0000ffff17197892 */ /* 0x000fe4000f8ec0ff */
[----:B------:R-:W-:-:S02]  /*b3a0*/  USHF.L.U32 UR22, UR13, 0x2, URZ ;  /* 0x000000020d167899 */ /* 0x000fc400080006ff */
[----:B------:R-:W-:Y:S02]  /*b3b0*/  USHF.L.U32 UR26, UR25, UR26, URZ ;  /* 0x0000001a191a7299 */ /* 0x000fe400080006ff */
[----:B------:R-:W-:Y:S02]  /*b3c0*/  USHF.L.U32 UR18, UR13, 0x3, URZ ;  /* 0x000000030d127899 */ /* 0x000fe400080006ff */
[----:B------:R-:W-:Y:S02]  /*b3d0*/  ULOP3.LUT UR23, UR23, UR26, URZ, 0xfc, !UPT ;  /* 0x0000001a17177292 */ /* 0x000fe4000f8efcff */
[----:B------:R-:W-:Y:S02]  /*b3e0*/  @!UP0 UIADD3 UR9, UPT, UPT, UR9, -UR17, URZ ;  /* 0x8000001109098290 */ /* 0x000fe4000fffe0ff */
[----:B------:R-:W-:Y:S02]  /*b3f0*/  ULOP3.LUT UR26, UR23, 0xffff, URZ, 0xc0, !UPT ;  /* 0x0000ffff171a7892 */ /* 0x000fe4000f8ec0ff */
[----:B------:R-:W-:-:S02]  /*b400*/  UISETP.GT.U32.AND UP2, UPT, UR17, UR9, UPT ;  /* 0x000000091100728c */ /* 0x000fc4000bf44070 */
[----:B------:R-:W-:Y:S02]  /*b410*/  USHF.L.U32 UR22, UR26, UR22, URZ ;  /* 0x000000161a167299 */ /* 0x000fe400080006ff */
[----:B------:R-:W-:Y:S02]  /*b420*/  UISETP.NE.AND UP0, UPT, UR19, URZ, UPT ;  /* 0x000000ff1300728c */ /* 0x000fe4000bf05270 */
[----:B------:R-:W-:Y:S02]  /*b430*/  ULOP3.LUT UR22, UR23, UR22, URZ, 0xfc, !UPT ;  /* 0x0000001617167292 */ /* 0x000fe4000f8efcff */
[----:B------:R-:W-:Y:S01]  /*b440*/  UIMAD UR16, UR13, UR16, 0x10 ;  /* 0x000000100d1074a4 */ /* 0x000fe2000f8e0210 */
[----:B------:R-:W-:Y:S02]  /*b450*/  UMOV UR8, 0xffff ;  /* 0x0000ffff00087882 */ /* 0x000fe40000000000 */
[----:B------:R-:W-:Y:S02]  /*b460*/  @!UP2 UIADD3 UR9, UPT, UPT, UR9, -UR17, URZ ;  /* 0x800000110909a290 */ /* 0x000fe4000fffe0ff */
[----:B------:R-:W-:-:S02]  /*b470*/  ULOP3.LUT UR17, UR22, 0xffff, URZ, 0xc0, !UPT ;  /* 0x0000ffff16117892 */ /* 0x000fc4000f8ec0ff */
[----:B------:R-:W-:Y:S02]  /*b480*/  USHF.R.U32.HI UR16, URZ, UR16, UR8 ;  /* 0x00000010ff107299 */ /* 0x000fe40008011608 */
[----:B------:R-:W-:Y:S02]  /*b490*/  USHF.L.U32 UR17, UR17, UR18, URZ ;  /* 0x0000001211117299 */ /* 0x000fe400080006ff */
[----:B----4-:R-:W-:Y:S02]  /*b4a0*/  ULEA UR27, UR50, UR14, 0x1 ;  /* 0x0000000e321b7291 */ /* 0x010fe4000f8e08ff */
[----:B------:R-:W-:Y:S02]  /*b4b0*/  @!UP1 UIADD3 UR9, UPT, UPT, -UR9, URZ, URZ ;  /* 0x000000ff09099290 */ /* 0x000fe4000fffe1ff */
[----:B------:R-:W-:Y:S02]  /*b4c0*/  ULOP3.LUT UR16, UR16, UR22, UR17, 0xe0, !UPT ;  /* 0x0000001610107292 */ /* 0x000fe4000f8ee011 */
[----:B------:R-:W-:-:S02]  /*b4d0*/  UIADD3 UR25, UPT, UPT, -UR13, 0x10, URZ ;  /* 0x000000100d197890 */ /* 0x000fc4000fffe1ff */
[----:B------:R-:W-:Y:S02]  /*b4e0*/  UIADD3 UR14, UPT, UPT, -UR24, UR42, URZ ;  /* 0x0000002a180e7290 */ /* 0x000fe4000fffe1ff */
[----:B------:R-:W-:Y:S02]  /*b4f0*/  UIMAD.WIDE UR22, UR7, 0x2aaaaaab, URZ ;  /* 0x2aaaaaab071678a5 */ /* 0x000fe4000f8e02ff */
[----:B------:R-:W-:Y:S02]  /*b500*/  @!UP0 ULOP3.LUT UR9, URZ, UR19, URZ, 0x33, !UPT ;  /* 0x00000013ff098292 */ /* 0x000fe4000f8e33ff */
[----:B------:R-:W-:Y:S02]  /*b510*/  USHF.R.U32.HI UR25, URZ, UR25, UR8 ;  /* 0x00000019ff197299 */ /* 0x000fe40008011608 */
[----:B------:R-:W-:Y:S02]  /*b520*/  ULOP3.LUT UR16, UR16, 0xffff, URZ, 0xc0, !UPT ;  /* 0x0000ffff10107892 */ /* 0x000fe4000f8ec0ff */
[----:B------:R-:W-:-:S02]  /*b530*/  ULEA UR14, UR9, UR14, 0x1 ;  /* 0x0000000e090e7291 */ /* 0x000fc4000f8e08ff */
[----:B------:R-:W-:Y:S02]  /*b540*/  USHF.R.U32.HI UR44, URZ, 0x1f, UR23 ;  /* 0x0000001fff2c7899 */ /* 0x000fe40008011617 */
[----:B------:R-:W-:Y:S02]  /*b550*/  ULOP3.LUT UR15, UR15, 0xffffff80, URZ, 0xc0, !UPT ;  /* 0xffffff800f0f7892 */ /* 0x000fe4000f8ec0ff */
[----:B------:R-:W-:Y:S02]  /*b560*/  UIMAD UR45, UR10, UR13, URZ ;  /* 0x0000000d0a2d72a4 */ /* 0x000fe4000f8e02ff */
[----:B------:R-:W-:Y:S02]  /*b570*/  ULOP3.LUT UR18, UR11, 0xffffff80, URZ, 0xc0, !UPT ;  /* 0xffffff800b127892 */ /* 0x000fe4000f8ec0ff */
[----:B------:R-:W-:Y:S02]  /*b580*/  UIMAD.WIDE UR48, UR27, 0x80, UR48 ;  /* 0x000000801b3078a5 */ /* 0x000fe4000f8e0230 */
[----:B------:R-:W-:-:S02]  /*b590*/  USHF.L.U32 UR43, UR16, UR14, URZ ;  /* 0x0000000e102b7299 */ /* 0x000fc400080006ff */
[----:B------:R-:W-:Y:S02]  /*b5a0*/  ULEA.HI.SX32 UR44, UR23, UR44, 0x18 ;  /* 0x0000002c172c7291 */ /* 0x000fe4000f8fc2ff */
[----:B------:R-:W-:Y:S02]  /*b5b0*/  UIADD3 UR10, UPT, UPT, UR7, -UR15, URZ ;  /* 0x8000000f070a7290 */ /* 0x000fe4000fffe0ff */
[----:B------:R-:W-:Y:S02]  /*b5c0*/  USHF.L.U32 UR45, UR25, UR45, URZ ;  /* 0x0000002d192d7299 */ /* 0x000fe400080006ff */
[----:B------:R-:W-:Y:S01]  /*b5d0*/  UIADD3 UR18, UPT, UPT, UR6, -UR18, URZ ;  /* 0x8000001206127290 */ /* 0x000fe2000fffe0ff */
[----:B------:R-:W-:Y:S11]  /*b5e0*/  @!P0 BRA `(.L_x_142) ;  /* 0x0000000400f08947 */ /* 0x000ff60003800000 */
[----:B------:R-:W1:Y:S01]  /*b5f0*/  LDCU.64 UR14, c[0x0][UR38+0x388] ;  /* 0x00007100260e77ac */ /* 0x000e620008000a00 */
[----:B------:R-:W-:Y:S02]  /*b600*/  MOV.SPILL R6, UR10 ;  /* 0x0000000a00067c02 */ /* 0x000fe40009000f00 */
[----:B------:R-:W-:Y:S01]  /*b610*/  MOV.SPILL R5, UR7 ;  /* 0x0000000700057c02 */ /* 0x000fe20009000f00 */
[----:B------:R-:W2:Y:S01]  /*b620*/  LDCU.64 UR76, c[0x0][UR38+0x3a0] ;  /* 0x00007400264c77ac */ /* 0x000ea20008000a00 */
[----:B------:R-:W-:Y:S02]  /*b630*/  MOV.SPILL R4, UR6 ;  /* 0x0000000600047c02 */ /* 0x000fe40009000f00 */
[----:B------:R-:W-:Y:S01]  /*b640*/  MOV.SPILL R3, UR5 ;  /* 0x0000000500037c02 */ /* 0x000fe20009000f00 */
[----:B------:R-:W3:Y:S01]  /*b650*/  LDCU.64 UR74, c[0x0][UR38+0x3a8] ;  /* 0x00007500264a77ac */ /* 0x000ee20008000a00 */
[----:B------:R-:W-:Y:S01]  /*b660*/  MOV.SPILL R2, UR4 ;  /* 0x0000000400027c02 */ /* 0x000fe20009000f00 */
[----:B------:R-:W4:Y:S01]  /*b670*/  LDCU.64 UR70, c[0x0][UR38+0x3b8] ;  /* 0x00007700264677ac */ /* 0x000f220008000a00 */
[----:B------:R-:W5:Y:S01]  /*b680*/  LDCU.64 UR64, c[0x0][UR38+0x3d0] ;  /* 0x00007a00264077ac */ /* 0x000f620008000a00 */
[----:B-1----:R-:W-:Y:S01]  /*b690*/  IMAD.U32 R10, RZ, RZ, UR14 ;  /* 0x0000000eff0a7e24 */ /* 0x002fe2000f8e00ff */
[----:B------:R-:W1:Y:S01]  /*b6a0*/  LDCU.64 UR62, c[0x0][UR38+0x3d8] ;  /* 0x00007b00263e77ac */ /* 0x000e620008000a00 */
[----:B------:R-:W-:Y:S01]  /*b6b0*/  IMAD.U32 R11, RZ, RZ, UR15 ;  /* 0x0000000fff0b7e24 */ /* 0x000fe2000f8e00ff */
[----:B--2---:R-:W-:Y:S01]  /*b6c0*/  MOV R29, UR77 ;  /* 0x0000004d001d7c02 */ /* 0x004fe20008000f00 */
[----:B------:R-:W-:Y:S01]  /*b6d0*/  IMAD.U32 R28, RZ, RZ, UR76 ;  /* 0x0000004cff1c7e24 */ /* 0x000fe2000f8e00ff */
[----:B------:R-:W2:Y:S01]  /*b6e0*/  LDCU.64 UR10, c[0x0][UR38+0x380] ;  /* 0x00007000260a77ac */ /* 0x000ea20008000a00 */
[----:B---3--:R-:W-:Y:S01]  /*b6f0*/  MOV R30, UR74 ;  /* 0x0000004a001e7c02 */ /* 0x008fe20008000f00 */
[----:B------:R-:W-:Y:S01]  /*b700*/  IMAD.U32 R31, RZ, RZ, UR75 ;  /* 0x0000004bff1f7e24 */ /* 0x000fe2000f8e00ff */
[----:B------:R-:W3:Y:S01]  /*b710*/  LDCU.64 UR6, c[0x0][UR38+0x398] ;  /* 0x00007300260677ac */ /* 0x000ee20008000a00 */
[----:B----4-:R-:W-:Y:S01]  /*b720*/  IMAD.U32 R26, RZ, RZ, UR70 ;  /* 0x00000046ff1a7e24 */ /* 0x010fe2000f8e00ff */
[----:B------:R-:W4:Y:S01]  /*b730*/  LDCU.64 UR4, c[0x0][UR38+0x390] ;  /* 0x00007200260477ac */ /* 0x000f220008000a00 */
[----:B------:R-:W-:Y:S01]  /*b740*/  IMAD.U32 R27, RZ, RZ, UR71 ;  /* 0x00000047ff1b7e24 */ /* 0x000fe2000f8e00ff */
[----:B-----5:R-:W-:Y:S01]  /*b750*/  MOV R17, UR65 ;  /* 0x0000004100117c02 */ /* 0x020fe20008000f00 */
[----:B------:R-:W-:Y:S01]  /*b760*/  IMAD.U32 R16, RZ, RZ, UR64 ;  /* 0x00000040ff107e24 */ /* 0x000fe2000f8e00ff */
[----:B------:R-:W5:Y:S01]  /*b770*/  LDCU.64 UR72, c[0x0][UR38+0x3b0] ;  /* 0x00007600264877ac */ /* 0x000f620008000a00 */
[----:B-1----:R-:W-:Y:S01]  /*b780*/  MOV R18, UR62 ;  /* 0x0000003e00127c02 */ /* 0x002fe20008000f00 */
[----:B------:R-:W-:Y:S01]  /*b790*/  IMAD.U32 R19, RZ, RZ, UR63 ;  /* 0x0000003fff137e24 */ /* 0x000fe2000f8e00ff */
        /* <DEDUP_REMOVED lines=8> */
[----:B------:R-:W-:Y:S01]  /*b820*/  R2UR.FILL UR7, R5 ;  /* 0x00000000050772ca */ /* 0x000fe200004e0000 */
[----:B----4-:R-:W-:Y:S01]  /*b830*/  IMAD.U32 R5, RZ, RZ, UR5 ;  /* 0x00000005ff057e24 */ /* 0x010fe2000f8e00ff */
[----:B------:R-:W-:Y:S01]  /*b840*/  R2UR.FILL UR6, R4 ;  /* 0x00000000040672ca */ /* 0x000fe200004e0000 */
[----:B------:R-:W4:Y:S01]  /*b850*/  LDCU.64 UR58, c[0x0][UR38+0x3e8] ;  /* 0x00007d00263a77ac */ /* 0x000f220008000a00 */
[----:B------:R-:W-:Y:S01]  /*b860*/  IMAD.U32 R4, RZ, RZ, UR4 ;  /* 0x00000004ff047e24 */ /* 0x000fe2000f8e00ff */
[----:B-----5:R-:W-:Y:S01]  /*b870*/  MOV R24, UR72 ;  /* 0x0000004800187c02 */ /* 0x020fe20008000f00 */
[----:B------:R-:W-:Y:S01]  /*b880*/  IMAD.U32 R25, RZ, RZ, UR73 ;  /* 0x00000049ff197e24 */ /* 0x000fe2000f8e00ff */
[----:B------:R-:W5:Y:S01]  /*b890*/  LDCU.64 UR52, c[0x0][UR39+0x380] ;  /* 0x00007000273477ac */ /* 0x000f620008000a00 */
[----:B------:R-:W-:Y:S01]  /*b8a0*/  R2UR.FILL UR5, R3 ;  /* 0x00000000030572ca */ /* 0x000fe200004e0000 */
[----:B-1----:R-:W-:Y:S01]  /*b8b0*/  IMAD.U32 R20, RZ, RZ, UR68 ;  /* 0x00000044ff147e24 */ /* 0x002fe2000f8e00ff */
[----:B------:R-:W-:Y:S01]  /*b8c0*/  R2UR.FILL UR4, R2 ;  /* 0x00000000020472ca */ /* 0x000fe200004e0000 */
[----:B------:R-:W1:Y:S01]  /*b8d0*/  LDCU.64 UR46, c[0x0][UR39+0x388] ;  /* 0x00007100272e77ac */ /* 0x000e620008000a00 */
[----:B------:R-:W-:Y:S01]  /*b8e0*/  IMAD.U32 R21, RZ, RZ, UR69 ;  /* 0x00000045ff157e24 */ /* 0x000fe2000f8e00ff */
[----:B--2---:R-:W-:Y:S01]  /*b8f0*/  MOV R23, UR67 ;  /* 0x0000004300177c02 */ /* 0x004fe20008000f00 */
[----:B------:R-:W-:Y:S01]  /*b900*/  IMAD.U32 R22, RZ, RZ, UR66 ;  /* 0x00000042ff167e24 */ /* 0x000fe2000f8e00ff */
        /* <DEDUP_REMOVED lines=74> */
.L_x_142:
[----:B------:R-:W-:Y:S05]  /*bdb0*/  BSYNC.RECONVERGENT B0 ;  /* 0x0000000000007941 */ /* 0x000fea0003800200 */
.L_x_141:
[----:B------:R-:W-:Y:S01]  /*bdc0*/  ISETP.NE.AND P0, PT, R41, RZ, PT ;  /* 0x000000ff2900720c */ /* 0x000fe20003f05270 */
[----:B------:R-:W-:Y:S01]  /*bdd0*/  UMOV UR22, 0x400 ;  /* 0x0000040000167882 */ /* 0x000fe20000000000 */
[----:B------:R-:W-:Y:S01]  /*bde0*/  PLOP3.LUT P3, PT, PT, PT, PT, 0x8, 0x80 ;  /* 0x000000000080781c */ /* 0x000fe20003f6e170 */
[----:B------:R-:W-:Y:S01]  /*bdf0*/  ULEA UR22, UR42, UR22, 0x18 ;  /* 0x000000162a167291 */ /* 0x000fe2000f8ec0ff */
[----:B------:R-:W-:Y:S01]  /*be00*/  ISETP.NE.AND P4, PT, R0, RZ, P0 ;  /* 0x000000ff0000720c */ /* 0x000fe20000785270 */
[----:B------:R-:W-:Y:S01]  /*be10*/  IMAD.MOV.U32 R13, RZ, RZ, 0x1 ;  /* 0x00000001ff0d7424 */ /* 0x000fe200078e00ff */
[----:B------:R-:W-:Y:S01]  /*be20*/  NOP ;  /* 0x0000000000007918 */ /* 0x000fe20000000000 */
[----:B------:R-:W-:Y:S01]  /*be30*/  IMAD.MOV.U32 R0, RZ, RZ, RZ ;  /* 0x000000ffff007224 */ /* 0x000fe200078e00ff */
[----:B------:R-:W-:Y:S02]  /*be40*/  UIMAD.WIDE UR50, UR50, 0x80, UR48 ;  /* 0x00000080323278a5 */ /* 0x000fe4000f8e0230 */
[----:B------:R-:W-:-:S02]  /*be50*/  UIADD3 UR14, UPT, UPT, UR22, 0x30480, UR6 ;  /* 0x00030480160e7890 */ /* 0x000fc4000fffe006 */
[----:B------:R-:W-:Y:S01]  /*be60*/  UIADD3 UR15, UPT, UPT, UR22, 0x32e80, UR7 ;  /* 0x00032e80160f7890 */ /* 0x000fe2000fffe007 */
[----:B------:R-:W-:Y:S01]  /*be70*/  UMOV UR46, URZ ;  /* 0x000000ff002e7c82 */ /* 0x000fe20008000000 */
[----:B------:R-:W-:-:S10]  /*be80*/  UMOV UR38, URZ ;  /* 0x000000ff00267c82 */ /* 0x000fd40008000000 */
.L_x_194:
[----:B-1----:R-:W1:Y:S02]  /*be90*/  LDC.64 R2, c[0x0][0x390] ;  /* 0x0000e400ff027b82 */ /* 0x002e640000000a00 */
[----:B-1----:R-:W-:-:S06]  /*bea0*/  IMAD.WIDE R2, R12, 0xc, R2 ;  /* 0x0000000c0c027825 */ /* 0x002fcc00078e0202 */
[----:B------:R-:W2:Y:S02]  /*beb0*/  LDG.E R2, desc[UR40][R2.64+0x8] ;  /* 0x0000082802027981 */ /* 0x000ea4000c1e1900 */
[----:B--2---:R-:W-:Y:S01]  /*bec0*/  R2UR UR8, R2 ;  /* 0x00000000020872ca */ /* 0x004fe200000e0000 */
[----:B------:R-:W-:-:S14]  /*bed0*/  @P3 BRA `(.L_x_143) ;  /* 0x0000000400c83947 */ /* 0x000fdc0003800000 */
[----:B------:R-:W1:Y:S01]  /*bee0*/  S2R R14, SR_LANEID ;  /* 0x00000000000e7919 */ /* 0x000e620000000000 */
[----:B------:R-:W-:Y:S01]  /*bef0*/  ELECT P0, URZ, PT ;  /* 0x0000000000ff782f */ /* 0x000fe20003800000 */
[----:B---3--:R-:W-:Y:S01]  /*bf00*/  IMAD.U32 R17, RZ, RZ, UR22 ;  /* 0x00000016ff117e24 */ /* 0x008fe2000f8e00ff */
[----:B------:R-:W-:Y:S01]  /*bf10*/  BSSY.RECONVERGENT B0, `(.L_x_144) ;  /* 0x000005f000007945 */ /* 0x000fe20003800200 */
[----:B-1----:R-:W-:-:S05]  /*bf20*/  IMAD.SHL.U32 R14, R14, 0x4, RZ ;  /* 0x000000040e0e7824 */ /* 0x002fca00078e00ff */
[----:B------:R-:W-:-:S05]  /*bf30*/  IADD3 R17, PT, PT, R14, 0x300, R17 ;  /* 0x000003000e117810 */ /* 0x000fca0007ffe011 */
[----:B------:R-:W-:Y:S05]  /*bf40*/  @!P0 BRA `(.L_x_145) ;  /* 0x00000004006c8947 */ /* 0x000fea0003800000 */
[----:B------:R-:W1:Y:S01]  /*bf50*/  LDC.64 R4, c[0x0][0xc00] ;  /* 0x00030000ff047b82 */ /* 0x000e620000000a00 */
[----:B------:R-:W2:Y:S04]  /*bf60*/  LDS R16, [UR22+0x31c] ;  /* 0x00031c16ff107984 */ /* 0x000ea80008000800 */
[----:B------:R-:W3:Y:S03]  /*bf70*/  LDS R8, [UR22+0x39c] ;  /* 0x00039c16ff087984 */ /* 0x000ee60008000800 */
[----:B------:R-:W4:Y:S08]  /*bf80*/  LDC.64 R2, c[0x0][0xc08] ;  /* 0x00030200ff027b82 */ /* 0x000f300000000a00 */
[----:B------:R-:W5:Y:S01]  /*bf90*/  LDC.64 R24, c[0x0][0xc58] ;  /* 0x00031600ff187b82 */ /* 0x000f620000000a00 */
[----:B-1----:R-:W-:-:S07]  /*bfa0*/  IMAD.WIDE R4, R12, 0x14, R4 ;  /* 0x000000140c047825 */ /* 0x002fce00078e0204 */
[----:B------:R-:W1:Y:S01]  /*bfb0*/  LDC.64 R20, c[0x0][0xc60] ;  /* 0x00031800ff147b82 */ /* 0x000e620000000a00 */
[----:B------:R-:W3:Y:S01]  /*bfc0*/  LDG.E R30, desc[UR40][R4.64+0xc] ;  /* 0x00000c28041e7981 */ /* 0x000ee2000c1e1900 */
[----:B----4-:R-:W-:-:S03]  /*bfd0*/  IMAD.WIDE R2, R12, 0x14, R2 ;  /* 0x000000140c027825 */ /* 0x010fc600078e0202 */
[----:B------:R-:W4:Y:S04]  /*bfe0*/  LDG.E R29, desc[UR40][R4.64+0x10] ;  /* 0x00001028041d7981 */ /* 0x000f28000c1e1900 */
[----:B------:R-:W4:Y:S04]  /*bff0*/  LDG.E R18, desc[UR40][R2.64+0xc] ;  /* 0x00000c2802127981 */ /* 0x000f28000c1e1900 */
[----:B------:R-:W4:Y:S01]  /*c000*/  LDG.E R19, desc[UR40][R2.64+0x10] ;  /* 0x0000102802137981 */ /* 0x000f22000c1e1900 */
[----:B-----5:R-:W-:-:S03]  /*c010*/  IMAD.WIDE R24, R12, 0x8, R24 ;  /* 0x000000080c187825 */ /* 0x020fc600078e0218 */
[----:B------:R-:W5:Y:S01]  /*c020*/  LDG.E R10, desc[UR40][R4.64] ;  /* 0x00000028040a7981 */ /* 0x000f62000c1e1900 */
[----:B-1----:R-:W-:-:S03]  /*c030*/  IMAD.WIDE R20, R12, 0x8, R20 ;  /* 0x000000080c147825 */ /* 0x002fc600078e0214 */
[----:B------:R-:W5:Y:S04]  /*c040*/  LDG.E R9, desc[UR40][R4.64+0x4] ;  /* 0x0000042804097981 */ /* 0x000f68000c1e1900 */
[----:B------:R-:W5:Y:S04]  /*c050*/  LDG.E R11, desc[UR40][R4.64+0x8] ;  /* 0x00000828040b7981 */ /* 0x000f68000c1e1900 */
[----:B------:R-:W5:Y:S04]  /*c060*/  LDG.E R6, desc[UR40][R2.64] ;  /* 0x0000002802067981 */ /* 0x000f68000c1e1900 */
[----:B------:R-:W5:Y:S04]  /*c070*/  LDG.E R22, desc[UR40][R2.64+0x4] ;  /* 0x0000042802167981 */ /* 0x000f68000c1e1900 */
[----:B------:R1:W5:Y:S04]  /*c080*/  LDG.E R7, desc[UR40][R2.64+0x8] ;  /* 0x0000082802077981 */ /* 0x000368000c1e1900 */
[----:B------:R-:W5:Y:S04]  /*c090*/  LDG.E.64 R24, desc[UR40][R24.64] ;  /* 0x0000002818187981 */ /* 0x000f68000c1e1b00 */
[----:B------:R-:W5:Y:S01]  /*c0a0*/  LDG.E.64 R20, desc[UR40][R20.64] ;  /* 0x0000002814147981 */ /* 0x000f62000c1e1b00 */
[----:B--2---:R-:W-:-:S02]  /*c0b0*/  LOP3.LUT R16, R16, 0xf, RZ, 0xb8, !PT ;  /* 0x0000000f10107812 */ /* 0x004fc400078eb8ff */
[----:B---3--:R-:W-:-:S03]  /*c0c0*/  LOP3.LUT R8, R8, 0xf, RZ, 0xb8, !PT ;  /* 0x0000000f08087812 */ /* 0x008fc600078eb8ff */
[----:B------:R-:W-:Y:S04]  /*c0d0*/  STS [UR22+0x31c], R16 ;  /* 0x00031c10ff007988 */ /* 0x000fe80008000816 */
[----:B------:R-:W-:Y:S04]  /*c0e0*/  STS [UR22+0x39c], R8 ;  /* 0x00039c08ff007988 */ /* 0x000fe80008000816 */
[----:B-1----:R-:W1:Y:S04]  /*c0f0*/  LDS R3, [UR22+0x31c] ;  /* 0x00031c16ff037984 */ /* 0x002e680008000800 */
[----:B------:R-:W2:Y:S01]  /*c100*/  LDS R2, [UR22+0x39c] ;  /* 0x00039c16ff027984 */ /* 0x000ea20008000800 */
[----:B------:R-:W-:-:S02]  /*c110*/  UIADD3 UR11, UPT, UPT, UR22, 0x300, URZ ;  /* 0x00000300160b7890 */ /* 0x000fc4000fffe0ff */
[----:B------:R-:W-:Y:S01]  /*c120*/  UIADD3 UR9, UPT, UPT, UR22, 0x380, URZ ;  /* 0x0000038016097890 */ /* 0x000fe2000fffe0ff */
[----:B------:R-:W-:Y:S01]  /*c130*/  IMAD.MOV.U32 R31, RZ, RZ, 0x8 ;  /* 0x00000008ff1f7424 */ /* 0x000fe200078e00ff */
[----:B------:R-:W-:Y:S04]  /*c140*/  STS [UR22+0x330], RZ ;  /* 0x000330ffff007988 */ /* 0x000fe80008000816 */
[----:B------:R-:W-:Y:S04]  /*c150*/  STS [UR22+0x30c], R31 ;  /* 0x00030c1fff007988 */ /* 0x000fe80008000816 */
[----:B------:R-:W-:Y:S04]  /*c160*/  STS [UR22+0x38c], R31 ;  /* 0x00038c1fff007988 */ /* 0x000fe80008000816 */
[----:B------:R-:W-:Y:S01]  /*c170*/  STS [UR22+0x3b0], RZ ;  /* 0x0003b0ffff007988 */ /* 0x000fe20008000816 */
[----:B------:R-:W-:-:S04]  /*c180*/  SHF.R.S32.HI R27, RZ, 0x1f, R30 ;  /* 0x0000001fff1b7819 */ /* 0x000fc8000001141e */
[----:B------:R-:W-:Y:S02]  /*c190*/  LOP3.LUT R27, R27, 0x1fffffff, RZ, 0xc0, !PT ;  /* 0x1fffffff1b1b7812 */ /* 0x000fe400078ec0ff */
[----:B----4-:R-:W-:-:S04]  /*c1a0*/  SHF.R.S32.HI R15, RZ, 0x1f, R18 ;  /* 0x0000001fff0f7819 */ /* 0x010fc80000011412 */
[----:B------:R-:W-:Y:S02]  /*c1b0*/  LOP3.LUT R15, R15, 0x1fffffff, RZ, 0xc0, !PT ;  /* 0x1fffffff0f0f7812 */ /* 0x000fe400078ec0ff */
[----:B------:R-:W-:Y:S02]  /*c1c0*/  SHF.R.U32.HI R4, RZ, 0x4, R27 ;  /* 0x00000004ff047819 */ /* 0x000fe4000001161b */
[----:B------:R-:W-:-:S03]  /*c1d0*/  SHF.R.U32.HI R5, RZ, 0x4, R15 ;  /* 0x00000004ff057819 */ /* 0x000fc6000001160f */
[----:B------:R-:W-:Y:S02]  /*c1e0*/  IMAD.SHL.U32 R4, R4, 0x10, RZ ;  /* 0x0000001004047824 */ /* 0x000fe400078e00ff */
[----:B------:R-:W-:-:S03]  /*c1f0*/  IMAD.SHL.U32 R5, R5, 0x10, RZ ;  /* 0x0000001005057824 */ /* 0x000fc600078e00ff */
[----:B-1----:R-:W-:Y:S02]  /*c200*/  LOP3.LUT R4, R3, 0xf0, R4, 0xb8, !PT ;  /* 0x000000f003047812 */ /* 0x002fe400078eb804 */
[----:B--2---:R-:W-:-:S03]  /*c210*/  LOP3.LUT R2, R2, 0xf0, R5, 0xb8, !PT ;  /* 0x000000f002027812 */ /* 0x004fc600078eb805 */
[----:B------:R1:W-:Y:S04]  /*c220*/  STS [UR22+0x31c], R4 ;  /* 0x00031c04ff007988 */ /* 0x0003e80008000816 */
[----:B------:R2:W-:Y:S04]  /*c230*/  STS [UR22+0x39c], R2 ;  /* 0x00039c02ff007988 */ /* 0x0005e80008000816 */
[----:B------:R-:W3:Y:S04]  /*c240*/  LDS R3, [UR22+0x31c] ;  /* 0x00031c16ff037984 */ /* 0x000ee80008000800 */
[----:B------:R-:W4:Y:S01]  /*c250*/  LDS R5, [UR22+0x39c] ;  /* 0x00039c16ff057984 */ /* 0x000f220008000800 */
[----:B------:R-:W-:-:S02]  /*c260*/  SHF.R.S32.HI R28, RZ, 0x1f, R29 ;  /* 0x0000001fff1c7819 */ /* 0x000fc4000001141d */
[----:B------:R-:W-:Y:S02]  /*c270*/  SHF.R.S32.HI R16, RZ, 0x1f, R19 ;  /* 0x0000001fff107819 */ /* 0x000fe40000011413 */
[----:B------:R-:W-:Y:S02]  /*c280*/  LOP3.LUT R28, R28, 0x1fffffff, RZ, 0xc0, !PT ;  /* 0x1fffffff1c1c7812 */ /* 0x000fe400078ec0ff */
[----:B------:R-:W-:Y:S02]  /*c290*/  LOP3.LUT R16, R16, 0x1fffffff, RZ, 0xc0, !PT ;  /* 0x1fffffff10107812 */ /* 0x000fe400078ec0ff */
[----:B------:R-:W-:Y:S02]  /*c2a0*/  SHF.R.U32.HI R26, RZ, 0x4, R28 ;  /* 0x00000004ff1a7819 */ /* 0x000fe4000001161c */
[----:B------:R-:W-:Y:S01]  /*c2b0*/  SHF.R.U32.HI R8, RZ, 0x4, R16 ;  /* 0x00000004ff087819 */ /* 0x000fe20000011610 */
[----:B-1----:R-:W-:Y:S02]  /*c2c0*/  IMAD.U32 R4, RZ, RZ, UR9 ;  /* 0x00000009ff047e24 */ /* 0x002fe4000f8e00ff */
[----:B------:R-:W-:-:S02]  /*c2d0*/  IMAD.SHL.U32 R26, R26, 0x100, RZ ;  /* 0x000001001a1a7824 */ /* 0x000fc400078e00ff */
[----:B------:R-:W-:Y:S02]  /*c2e0*/  IMAD.SHL.U32 R8, R8, 0x100, RZ ;  /* 0x0000010008087824 */ /* 0x000fe400078e00ff */
[----:B--2---:R-:W-:Y:S01]  /*c2f0*/  IMAD.U32 R2, RZ, RZ, UR11 ;  /* 0x0000000bff027e24 */ /* 0x004fe2000f8e00ff */
[----:B------:R-:W-:-:S04]  /*c300*/  SHF.R.U64 R4, R4, 0x4, RZ ;  /* 0x0000000404047819 */ /* 0x000fc800000012ff */
[----:B------:R-:W-:Y:S02]  /*c310*/  SHF.R.U64 R2, R2, 0x4, RZ ;  /* 0x0000000402027819 */ /* 0x000fe400000012ff */
[----:B---3--:R-:W-:Y:S02]  /*c320*/  LOP3.LUT R3, R3, 0xf00, R26, 0xb8, !PT ;  /* 0x00000f0003037812 */ /* 0x008fe400078eb81a */
[----:B----4-:R-:W-:-:S03]  /*c330*/  LOP3.LUT R5, R5, 0xf00, R8, 0xb8, !PT ;  /* 0x00000f0005057812 */ /* 0x010fc600078eb808 */
[----:B------:R-:W-:Y:S04]  /*c340*/  STS.64 [UR22+0x318], R2 ;  /* 0x00031802ff007988 */ /* 0x000fe80008000a16 */
[----:B------:R1:W-:Y:S04]  /*c350*/  STS.64 [UR22+0x398], R4 ;  /* 0x00039804ff007988 */ /* 0x0003e80008000a16 */
[----:B------:R-:W2:Y:S04]  /*c360*/  LDS R26, [UR22+0x31c] ;  /* 0x00031c16ff1a7984 */ /* 0x000ea80008000800 */
[----:B------:R-:W3:Y:S01]  /*c370*/  LDS R23, [UR22+0x39c] ;  /* 0x00039c16ff177984 */ /* 0x000ee20008000800 */
[----:B------:R-:W-:Y:S01]  /*c380*/  IMAD.MOV.U32 R8, RZ, RZ, 0x7f ;  /* 0x0000007fff087424 */ /* 0x000fe200078e00ff */
[----:B-----5:R-:W-:Y:S01]  /*c390*/  LEA R9, R9, 0xffffffff, 0x2 ;  /* 0xffffffff09097811 */ /* 0x020fe200078e10ff */
[----:B------:R-:W-:Y:S01]  /*c3a0*/  VIADD R10, R10, 0xffffffff ;  /* 0xffffffff0a0a7836 */ /* 0x000fe20000000000 */
[----:B------:R-:W-:Y:S01]  /*c3b0*/  SHF.R.U64 R27, R30, 0x4, R27 ;  /* 0x000000041e1b7819 */ /* 0x000fe2000000121b */
[----:B------:R-:W-:Y:S01]  /*c3c0*/  VIADD R11, R11, 0xffffffff ;  /* 0xffffffff0b0b7836 */ /* 0x000fe20000000000 */
[----:B------:R-:W-:Y:S01]  /*c3d0*/  SHF.R.U64 R28, R29, 0x4, R28 ;  /* 0x000000041d1c7819 */ /* 0x000fe2000000121c */
[----:B------:R-:W-:Y:S01]  /*c3e0*/  VIADD R6, R6, 0xffffffff ;  /* 0xffffffff06067836 */ /* 0x000fe20000000000 */
[----:B------:R-:W-:Y:S01]  /*c3f0*/  SHF.R.U64 R15, R18, 0x4, R15 ;  /* 0x00000004120f7819 */ /* 0x000fe2000000120f */
[----:B------:R-:W-:Y:S01]  /*c400*/  VIADD R7, R7, 0xffffffff ;  /* 0xffffffff07077836 */ /* 0x000fe20000000000 */
[----:B------:R-:W-:Y:S01]  /*c410*/  SHF.R.U64 R16, R19, 0x4, R16 ;  /* 0x0000000413107819 */ /* 0x000fe20000001210 */
[----:B------:R4:W-:Y:S01]  /*c420*/  STS.128 [UR22+0x320], R8 ;  /* 0x00032008ff007988 */ /* 0x0009e20008000c16 */
[----:B-1----:R-:W-:Y:S01]  /*c430*/  IMAD.MOV.U32 R4, RZ, RZ, 0x7f ;  /* 0x0000007fff047424 */ /* 0x002fe200078e00ff */
[----:B------:R-:W-:-:S02]  /*c440*/  LEA R5, R22, 0xffffffff, 0x2 ;  /* 0xffffffff16057811 */ /* 0x000fc400078e10ff */
[----:B------:R4:W-:Y:S04]  /*c450*/  STS [UR22+0x310], R27 ;  /* 0x0003101bff007988 */ /* 0x0009e80008000816 */
[----:B------:R4:W-:Y:S04]  /*c460*/  STS [UR22+0x314], R28 ;  /* 0x0003141cff007988 */ /* 0x0009e80008000816 */
[----:B------:R4:W-:Y:S04]  /*c470*/  STS.128 [UR22+0x3a0], R4 ;  /* 0x0003a004ff007988 */ /* 0x0009e80008000c16 */
[----:B------:R4:W-:Y:S01]  /*c480*/  STS [UR22+0x390], R15 ;  /* 0x0003900fff007988 */ /* 0x0009e20008000816 */
[----:B--2---:R-:W-:-:S02]  /*c490*/  LOP3.LUT R26, R26, 0xf000, RZ, 0xb8, !PT ;  /* 0x0000f0001a1a7812 */ /* 0x004fc400078eb8ff */
[----:B---3--:R-:W-:Y:S01]  /*c4a0*/  LOP3.LUT R23, R23, 0xf000, RZ, 0xb8, !PT ;  /* 0x0000f00017177812 */ /* 0x008fe200078eb8ff */
[----:B------:R4:W-:Y:S04]  /*c4b0*/  STS [UR22+0x394], R16 ;  /* 0x00039410ff007988 */ /* 0x0009e80008000816 */
[----:B------:R4:W-:Y:S04]  /*c4c0*/  STS.64 [UR22+0x300], R24 ;  /* 0x00030018ff007988 */ /* 0x0009e80008000a16 */
[----:B------:R4:W-:Y:S04]  /*c4d0*/  STS.64 [UR22+0x380], R20 ;  /* 0x00038014ff007988 */ /* 0x0009e80008000a16 */
[----:B------:R4:W-:Y:S04]  /*c4e0*/  STS [UR22+0x31c], R26 ;  /* 0x00031c1aff007988 */ /* 0x0009e80008000816 */
[----:B------:R4:W-:Y:S02]  /*c4f0*/  STS [UR22+0x39c], R23 ;  /* 0x00039c17ff007988 */ /* 0x0009e40008000816 */
.L_x_145:
[----:B------:R-:W-:Y:S05]  /*c500*/  BSYNC.RECONVERGENT B0 ;  /* 0x0000000000007941 */ /* 0x000fea0003800200 */
.L_x_144:
[----:B------:R-:W-:Y:S01]  /*c510*/  NOP ;  /* 0x0000000000007918 */ /* 0x000fe20000000000 */
[----:B------:R1:W2:Y:S01]  /*c520*/  LDS R2, [R17] ;  /* 0x0000000011027984 */ /* 0x0002a20000000800 */
[----:B------:R-:W-:Y:S02]  /*c530*/  ELECT P2, URZ, PT ;  /* 0x0000000000ff782f */ /* 0x000fe40003840000 */
[C---:B----4-:R-:W-:Y:S01]  /*c540*/  IADD3 R4, P1, PT, R14.reuse, UR48, RZ ;  /* 0x000000300e047c10 */ /* 0x050fe2000ff3e0ff */
        /* <DEDUP_REMOVED lines=8> */
.L_x_147:
[----:B------:R-:W-:Y:S05]  /*c5d0*/  BSYNC.RECONVERGENT B0 ;  /* 0x0000000000007941 */ /* 0x000fea0003800200 */
.L_x_146:
[----:B--2---:R2:W5:Y:S04]  /*c5e0*/  ATOMG.E.EXCH.STRONG.GPU PT, RZ, [R4], R2 ;  /* 0x0000000204ff73a8 */ /* 0x00456800041ee100 */
[----:B---3--:R2:W5:Y:S02]  /*c5f0*/  ATOMG.E.EXCH.STRONG.GPU PT, RZ, [R14], R3 ;  /* 0x000000030eff73a8 */ /* 0x00856400041ee100 */
.L_x_143:
[----:B------:R-:W-:Y:S01]  /*c600*/  ULEA UR9, UR38, UR22, 0x3 ;  /* 0x0000001626097291 */ /* 0x000fe2000f8e18ff */
[----:B--2---:R-:W-:Y:S01]  /*c610*/  SHF.L.U32 R2, R13, 0x1f, RZ ;  /* 0x0000001f0d027819 */ /* 0x004fe200000006ff */
[----:B------:R-:W-:Y:S01]  /*c620*/  ULEA UR12, UR12, UR44, 0x1 ;  /* 0x0000002c0c0c7291 */ /* 0x000fe2000f8e08ff */
[----:B------:R-:W-:Y:S11]  /*c630*/  @P3 BRA `(.L_x_148) ;  /* 0x00000000001c3947 */ /* 0x000ff60003800000 */
[----:B------:R-:W-:-:S04]  /*c640*/  DEPBAR {5,4,3,2,1,0} ;  /* 0x0000003f0000791a */ /* 0x000fc80000000000 */
[----:B------:R-:W2:Y:S02]  /*c650*/  CCTL.E.C.LDCU.IV.DEEP [UR48] ;  /* 0x0000000030007540 */ /* 0x000ea40009c08000 */
[----:B--2---:R2:W-:Y:S01]  /*c660*/  UTMACCTL.IV [UR48] ;  /* 0x00000000300079b9 */ /* 0x0045e20008000000 */
[----:B------:R-:W-:-:S04]  /*c670*/  DEPBAR {5,4,3,2,1,0} ;  /* 0x0000003f0000791a */ /* 0x000fc80000000000 */
[----:B------:R-:W4:Y:S02]  /*c680*/  CCTL.E.C.LDCU.IV.DEEP [UR50] ;  /* 0x0000000032007540 */ /* 0x000f240009c08000 */
[----:B----4-:R2:W-:Y:S01]  /*c690*/  UTMACCTL.IV [UR50] ;  /* 0x00000000320079b9 */ /* 0x0105e20008000000 */
[----:B------:R-:W-:Y:S01]  /*c6a0*/  NOP ;  /* 0x0000000000007918 */ /* 0x000fe20000000000 */
.L_x_148:
[----:B-----5:R4:W1:Y:S01]  /*c6b0*/  SYNCS.PHASECHK.TRANS64.TRYWAIT P0, [UR9+0x98], R2 ;  /* 0x00009802ff0075a7 */ /* 0x0208620008001109 */
[----:B------:R-:W-:Y:S02]  /*c6c0*/  UIADD3 UR9, UPT, UPT, UR8, 0x2ff, URZ ;  /* 0x000002ff08097890 */ /* 0x000fe4000fffe0ff */
[----:B------:R-:W-:Y:S02]  /*c6d0*/  UIADD3 UR8, UPT, UPT, UR8, 0x5fe, URZ ;  /* 0x000005fe08087890 */ /* 0x000fe4000fffe0ff */
[----:B------:R-:W-:Y:S01]  /*c6e0*/  UIMAD.WIDE UR16, UR9, 0x2aaaaaab, URZ ;  /* 0x2aaaaaab091078a5 */ /* 0x000fe2000f8e02ff */
[----:B------:R-:W-:-:S06]  /*c6f0*/  UMOV UR39, URZ ;  /* 0x000000ff00277c82 */ /* 0x000fcc0008000000 */
[----:B------:R-:W-:Y:S02]  /*c700*/  UMOV UR9, UR17 ;  /* 0x0000001100097c82 */ /* 0x000fe40008000000 */
[----:B------:R-:W-:-:S04]  /*c710*/  USHF.R.U32.HI UR29, URZ, 0x1f, UR9 ;  /* 0x0000001fff1d7899 */ /* 0x000fc80008011609 */
[----:B------:R-:W-:-:S04]  /*c720*/  ULEA.HI.SX32 UR29, UR9, UR29, 0x19 ;  /* 0x0000001d091d7291 */ /* 0x000fc8000f8fcaff */
[----:B------:R-:W-:-:S04]  /*c730*/  UISETP.LT.U32.AND UP0, UPT, UR29, 0x3, UPT ;  /* 0x000000031d00788c */ /* 0x000fc8000bf01070 */
[----:B------:R-:W-:Y:S02]  /*c740*/  USEL UR28, UR29, 0x3, UP0 ;  /* 0x000000031d1c7887 */ /* 0x000fe40008000000 */
[----:B------:R-:W-:-:S09]  /*c750*/  UISETP.GE.U32.AND UP0, UPT, UR8, 0x5ff, UPT ;  /* 0x000005ff0800788c */ /* 0x000fd2000bf06070 */
[----:B----4-:R-:W-:Y:S05]  /*c760*/  BRA.U !UP0, `(.L_x_149) ;  /* 0x00000009088c7547 */ /* 0x010fea000b800000 */
[----:B------:R-:W-:Y:S01]  /*c770*/  UMOV UR27, URZ ;  /* 0x000000ff001b7c82 */ /* 0x000fe20008000000 */
.L_x_170:
[----:B------:R-:W-:Y:S01]  /*c780*/  ISETP.NE.AND P1, PT, R41, RZ, PT ;  /* 0x000000ff2900720c */ /* 0x000fe20003f25270 */
[----:B------:R-:W-:Y:S11]  /*c790*/  ULEA UR17, UR38, UR22, 0x3 ;  /* 0x0000001626117291 */ /* 0x000ff6000f8e18ff */
[----:B------:R-:W-:Y:S01]  /*c7a0*/  @!UPT UIADD3 URZ, UPT, UPT, URZ, URZ, URZ ;  /* 0x000000fffffff290 */ /* 0x000fe2000fffe0ff */
[----:B--2---:R-:W-:Y:S01]  /*c7b0*/  @P1 MOV R3, 0x2400 ;  /* 0x0000240000031802 */ /* 0x004fe20000000f00 */
[----:B-1----:R-:W-:Y:S06]  /*c7c0*/  @P0 BRA `(.L_x_150) ;  /* 0x00000000000c0947 */ /* 0x002fec0003800000 */
[----:B---3--:R-:W-:Y:S04]  /*c7d0*/  SHF.L.U32 R5, R13, 0x1f, RZ ;  /* 0x0000001f0d057819 */ /* 0x008fe800000006ff */
[----:B------:R-:W1:Y:S02]  /*c7e0*/  SYNCS.PHASECHK.TRANS64.TRYWAIT P0, [UR17+0x98], R5 ;  /* 0x00009805ff0075a7 */ /* 0x000e640008001111 */
[----:B-1----:R-:W-:Y:S05]  /*c7f0*/  @!P0 BRA `(.L_x_151) ;  /* 0x000000b800908947 */ /* 0x002fea0003800000 */
.L_x_150:
[----:B------:R-:W-:Y:S01]  /*c800*/  ISETP.NE.AND P2, PT, R41, RZ, PT ;  /* 0x000000ff2900720c */ /* 0x000fe20003f45270 */
[----:B------:R-:W-:Y:S01]  /*c810*/  USHF.L.U32 UR25, UR27, 0x2, URZ ;  /* 0x000000021b197899 */ /* 0x000fe200080006ff */
[----:B-1----:R-:W-:Y:S04]  /*c820*/  LOP3.LUT R2, R40, 0x2, RZ, 0xfc, !PT ;  /* 0x0000000228027812 */ /* 0x002fe800078efcff */
[----:B------:R-:W-:Y:S07]  /*c830*/  ISETP.NE.AND P0, PT, R2, 0x2, PT ;  /* 0x000000020200780c */ /* 0x000fee0003f05270 */
[----:B------:R1:W-:Y:S06]  /*c840*/  @P2 SYNCS.ARRIVE.TRANS64 RZ, [UR17+0x60], R3 ;  /* 0x00006003ffff29a7 */ /* 0x0003ec0008000011 */
[----:B------:R-:W-:Y:S05]  /*c850*/  @P0 BRA `(.L_x_152) ;  /* 0x0000000000040947 */ /* 0x000fea0003800000 */
[----:B--2---:R-:W-:Y:S05]  /*c860*/  BPT.TRAP 0x1 ;  /* 0x000000040000795c */ /* 0x004fea0000300000 */
.L_x_152:
[----:B------:R-:W-:Y:S04]  /*c870*/  BSSY.RECONVERGENT B0, `(.L_x_153) ;  /* 0x0000003000007945 */ /* 0x000fe80003800200 */
[----:B------:R-:W-:Y:S05]  /*c880*/  @!P4 BRA `(.L_x_154) ;  /* 0x000000000004c947 */ /* 0x000fea0003800000 */
[----:B--2---:R-:W-:Y:S05]  /*c890*/  BPT.TRAP 0x1 ;  /* 0x000000040000795c */ /* 0x004fea0000300000 */
.L_x_154:
[----:B--2---:R-:W-:Y:S05]  /*c8a0*/  BSYNC.RECONVERGENT B0 ;  /* 0x0000000000007941 */ /* 0x004fea0003800200 */
.L_x_153:
[----:B------:R-:W-:Y:S01]  /*c8b0*/  UIADD3 UR26, UPT, UPT, UR38, 0x1, URZ ;  /* 0x00000001261a7890 */ /* 0x000fe2000fffe0ff */
[----:B-1----:R-:W-:Y:S01]  /*c8c0*/  @P2 IMAD.MOV.U32 R3, RZ, RZ, 0x2400 ;  /* 0x00002400ff032424 */ /* 0x002fe200078e00ff */
[----:B------:R-:W-:Y:S02]  /*c8d0*/  UIMAD UR19, UR25, UR30, UR4 ;  /* 0x0000001e191372a4 */ /* 0x000fe4000f8e0204 */
[----:B------:R-:W-:Y:S02]  /*c8e0*/  UISETP.NE.AND UP0, UPT, UR26, 0x7, UPT ;  /* 0x000000071a00788c */ /* 0x000fe4000bf05270 */
[----:B------:R-:W-:Y:S02]  /*c8f0*/  UIMAD UR11, UR25, UR31, UR5 ;  /* 0x0000001f190b72a4 */ /* 0x000fe4000f8e0205 */
[----:B------:R-:W-:Y:S02]  /*c900*/  USEL UR9, URZ, 0x1, UP0 ;  /* 0x00000001ff097887 */ /* 0x000fe40008000000 */
[----:B------:R-:W-:Y:S02]  /*c910*/  USEL UR26, UR26, URZ, UP0 ;  /* 0x000000ff1a1a7287 */ /* 0x000fe40008000000 */
[----:B------:R-:W-:Y:S02]  /*c920*/  UIADD3 UR17, UPT, UPT, UR17, 0x60, URZ ;  /* 0x0000006011117890 */ /* 0x000fe4000fffe0ff */
[----:B------:R-:W-:Y:S01]  /*c930*/  ULEA UR33, UR26, UR22, 0x3 ;  /* 0x000000161a217291 */ /* 0x000fe2000f8e18ff */
[----:B------:R-:W-:Y:S01]  /*c940*/  LOP3.LUT R13, R13, UR9, RZ, 0x3c, !PT ;  /* 0x000000090d0d7c12 */ /* 0x000fe2000f8e3cff */
[----:B------:R-:W-:Y:S02]  /*c950*/  UIMAD UR23, UR38, 0x600, UR6 ;  /* 0x00000600261778a4 */ /* 0x000fe4000f8e0206 */
[----:B------:R-:W-:Y:S01]  /*c960*/  ULOP3.LUT UR17, UR17, 0xfefffff8, URZ, 0xc0, !UPT ;  /* 0xfefffff811117892 */ /* 0x000fe2000f8ec0ff */
[----:B---3--:R-:W-:Y:S01]  /*c970*/  SHF.L.U32 R5, R13, 0x1f, RZ ;  /* 0x0000001f0d057819 */ /* 0x008fe200000006ff */
[----:B------:R-:W-:Y:S02]  /*c980*/  UIADD3 UR16, UPT, UPT, UR22, 0x30480, UR23 ;  /* 0x0003048016107890 */ /* 0x000fe4000fffe017 */
[----:B------:R-:W-:Y:S01]  /*c990*/  UPRMT UR34, URZ, 0x5410, UR43 ;  /* 0x00005410ff227896 */ /* 0x000fe2000800002b */
[----:B------:R-:W1:Y:S01]  /*c9a0*/  SYNCS.PHASECHK.TRANS64.TRYWAIT P1, [UR33+0x98], R5 ;  /* 0x00009805ff0075a7 */ /* 0x000e620008021121 */
[----:B------:R-:W-:Y:S01]  /*c9b0*/  UIMAD UR24, UR38, 0xc00, UR7 ;  /* 0x00000c00261878a4 */ /* 0x000fe2000f8e0207 */
[----:B------:R-:W-:Y:S01]  /*c9c0*/  UMOV UR21, URZ ;  /* 0x000000ff00157c82 */ /* 0x000fe20008000000 */
[----:B------:R-:W-:Y:S01]  /*c9d0*/  UMOV UR36, 0x0 ;  /* 0x0000000000247882 */ /* 0x000fe20000000000 */
[----:B------:R-:W-:Y:S01]  /*c9e0*/  UMOV UR37, 0x10000000 ;  /* 0x1000000000257882 */ /* 0x000fe20000000000 */
[----:B------:R-:W-:Y:S03]  /*c9f0*/  UIADD3 UR8, UPT, UPT, UR22, 0x32e80, UR24 ;  /* 0x00032e8016087890 */ /* 0x000fe6000fffe018 */
[----:B------:R2:W-:Y:S01]  /*ca00*/  UTMALDG.4D.MULTICAST.2CTA [UR16], [UR48], UR34, desc[UR36] ;  /* 0x00002410300073b4 */ /* 0x0005e20008219822 */
[----:B------:R-:W-:Y:S01]  /*ca10*/  UPRMT UR32, URZ, 0x5410, UR45 ;  /* 0x00005410ff207896 */ /* 0x000fe2000800002d */
[----:B------:R-:W-:Y:S01]  /*ca20*/  UMOV UR13, UR21 ;  /* 0x00000015000d7c82 */ /* 0x000fe20008000000 */
[----:B------:R-:W-:Y:S07]  /*ca30*/  UMOV UR9, UR17 ;  /* 0x0000001100097c82 */ /* 0x000fee0008000000 */
[----:B------:R2:W-:Y:S02]  /*ca40*/  UTMALDG.4D.MULTICAST.2CTA [UR8], [UR50], UR32, desc[UR36] ;  /* 0x00002408320073b4 */ /* 0x0005e40008219820 */
[----:B-12---:R-:W-:Y:S05]  /*ca50*/  @P1 BRA `(.L_x_155) ;  /* 0x0000000000081947 */ /* 0x006fea0003800000 */
[----:B------:R-:W1:Y:S02]  /*ca60*/  SYNCS.PHASECHK.TRANS64.TRYWAIT P1, [UR33+0x98], R5 ;  /* 0x00009805ff0075a7 */ /* 0x000e640008021121 */
[----:B-1----:R-:W-:Y:S05]  /*ca70*/  @!P1 BRA `(.L_x_156) ;  /* 0x000000b800089947 */ /* 0x002fea0003800000 */
.L_x_155:
[----:B------:R-:W-:Y:S11]  /*ca80*/  ISETP.NE.AND P2, PT, R41, RZ, PT ;  /* 0x000000ff2900720c */ /* 0x000ff60003f45270 */
[----:B------:R-:W-:Y:S02]  /*ca90*/  @!UPT UIADD3 URZ, UPT, UPT, URZ, URZ, URZ ;  /* 0x000000fffffff290 */ /* 0x000fe4000fffe0ff */
[----:B------:R2:W-:Y:S01]  /*caa0*/  @P2 SYNCS.ARRIVE.TRANS64 RZ, [UR33+0x60], R3 ;  /* 0x00006003ffff29a7 */ /* 0x0005e20008000021 */
[----:B------:R-:W-:Y:S05]  /*cab0*/  @P0 BRA `(.L_x_157) ;  /* 0x0000000000040947 */ /* 0x000fea0003800000 */
[----:B------:R-:W-:Y:S05]  /*cac0*/  BPT.TRAP 0x1 ;  /* 0x000000040000795c */ /* 0x000fea0000300000 */
.L_x_157:
[----:B------:R-:W-:Y:S04]  /*cad0*/  BSSY.RECONVERGENT B0, `(.L_x_158) ;  /* 0x0000003000007945 */ /* 0x000fe80003800200 */
[----:B------:R-:W-:Y:S05]  /*cae0*/  @!P4 BRA `(.L_x_159) ;  /* 0x000000000004c947 */ /* 0x000fea0003800000 */
[----:B------:R-:W-:Y:S05]  /*caf0*/  BPT.TRAP 0x1 ;  /* 0x000000040000795c */ /* 0x000fea0000300000 */
.L_x_159:
[----:B------:R-:W-:Y:S05]  /*cb00*/  BSYNC.RECONVERGENT B0 ;  /* 0x0000000000007941 */ /* 0x000fea0003800200 */
.L_x_158:
[----:B------:R-:W-:Y:S01]  /*cb10*/  UIADD3 UR25, UPT, UPT, UR26, 0x1, URZ ;  /* 0x000000011a197890 */ /* 0x000fe2000fffe0ff */
[----:B--2---:R-:W-:Y:S01]  /*cb20*/  @P2 IMAD.MOV.U32 R3, RZ, RZ, 0x2400 ;  /* 0x00002400ff032424 */ /* 0x004fe200078e00ff */
[----:B------:R-:W-:Y:S02]  /*cb30*/  UIADD3 UR17, UPT, UPT, UR33, 0x60, URZ ;  /* 0x0000006021117890 */ /* 0x000fe4000fffe0ff */
[----:B------:R-:W-:Y:S02]  /*cb40*/  UISETP.NE.AND UP0, UPT, UR25, 0x7, UPT ;  /* 0x000000071900788c */ /* 0x000fe4000bf05270 */
[----:B------:R-:W-:Y:S02]  /*cb50*/  UIMAD UR23, UR26, 0x600, UR6 ;  /* 0x000006001a1778a4 */ /* 0x000fe4000f8e0206 */
[----:B------:R-:W-:Y:S02]  /*cb60*/  USEL UR9, URZ, 0x1, UP0 ;  /* 0x00000001ff097887 */ /* 0x000fe40008000000 */
[----:B------:R-:W-:Y:S02]  /*cb70*/  USEL UR25, UR25, URZ, UP0 ;  /* 0x000000ff19197287 */ /* 0x000fe40008000000 */
[----:B------:R-:W-:Y:S02]  /*cb80*/  UIADD3 UR19, UPT, UPT, UR30, UR19, URZ ;  /* 0x000000131e137290 */ /* 0x000fe4000fffe0ff */
[----:B------:R-:W-:Y:S01]  /*cb90*/  ULEA UR32, UR25, UR22, 0x3 ;  /* 0x0000001619207291 */ /* 0x000fe2000f8e18ff */
[----:B------:R-:W-:Y:S01]  /*cba0*/  LOP3.LUT R13, R13, UR9, RZ, 0x3c, !PT ;  /* 0x000000090d0d7c12 */ /* 0x000fe2000f8e3cff */
[----:B------:R-:W-:Y:S02]  /*cbb0*/  ULOP3.LUT UR17, UR17, 0xfefffff8, URZ, 0xc0, !UPT ;  /* 0xfefffff811117892 */ /* 0x000fe4000f8ec0ff */
[----:B------:R-:W-:Y:S01]  /*cbc0*/  UIADD3 UR16, UPT, UPT, UR22, 0x30480, UR23 ;  /* 0x0003048016107890 */ /* 0x000fe2000fffe017 */
[----:B-1----:R-:W-:Y:S01]  /*cbd0*/  SHF.L.U32 R5, R13, 0x1f, RZ ;  /* 0x0000001f0d057819 */ /* 0x002fe200000006ff */
[----:B------:R-:W-:Y:S01]  /*cbe0*/  UPRMT UR33, URZ, 0x5410, UR43 ;  /* 0x00005410ff217896 */ /* 0x000fe2000800002b */
[----:B------:R-:W-:Y:S02]  /*cbf0*/  UMOV UR21, URZ ;  /* 0x000000ff00157c82 */ /* 0x000fe40008000000 */
[----:B------:R-:W1:Y:S01]  /*cc00*/  SYNCS.PHASECHK.TRANS64.TRYWAIT P1, [UR32+0x98], R5 ;  /* 0x00009805ff0075a7 */ /* 0x000e620008021120 */
[----:B------:R-:W-:Y:S01]  /*cc10*/  UIMAD UR24, UR26, 0xc00, UR7 ;  /* 0x00000c001a1878a4 */ /* 0x000fe2000f8e0207 */
[----:B------:R-:W-:Y:S01]  /*cc20*/  UMOV UR34, 0x0 ;  /* 0x0000000000227882 */ /* 0x000fe20000000000 */
[----:B------:R-:W-:Y:S01]  /*cc30*/  UMOV UR35, 0x10000000 ;  /* 0x1000000000237882 */ /* 0x000fe20000000000 */
[----:B------:R-:W-:Y:S02]  /*cc40*/  UIADD3 UR11, UPT, UPT, UR31, UR11, URZ ;  /* 0x0000000b1f0b7290 */ /* 0x000fe4000fffe0ff */
[----:B------:R2:W-:Y:S01]  /*cc50*/  UTMALDG.4D.MULTICAST.2CTA [UR16], [UR48], UR33, desc[UR34] ;  /* 0x00002210300073b4 */ /* 0x0005e20008219821 */
[----:B------:R-:W-:Y:S02]  /*cc60*/  UIADD3 UR8, UPT, UPT, UR22, 0x32e80, UR24 ;  /* 0x00032e8016087890 */ /* 0x000fe4000fffe018 */
[----:B------:R-:W-:Y:S01]  /*cc70*/  UPRMT UR36, URZ, 0x5410, UR45 ;  /* 0x00005410ff247896 */ /* 0x000fe2000800002d */
[----:B------:R-:W-:Y:S01]  /*cc80*/  UMOV UR13, UR21 ;  /* 0x00000015000d7c82 */ /* 0x000fe20008000000 */
[----:B------:R-:W-:Y:S07]  /*cc90*/  UMOV UR9, UR17 ;  /* 0x0000001100097c82 */ /* 0x000fee0008000000 */
[----:B------:R2:W-:Y:S02]  /*cca0*/  UTMALDG.4D.MULTICAST.2CTA [UR8], [UR50], UR36, desc[UR34] ;  /* 0x00002208320073b4 */ /* 0x0005e40008219824 */
[----:B-12---:R-:W-:Y:S05]  /*ccb0*/  @P1 BRA `(.L_x_160) ;  /* 0x0000000000081947 */ /* 0x006fea0003800000 */
[----:B------:R-:W1:Y:S02]  /*ccc0*/  SYNCS.PHASECHK.TRANS64.TRYWAIT P1, [UR32+0x98], R5 ;  /* 0x00009805ff0075a7 */ /* 0x000e640008021120 */
[----:B-1----:R-:W-:Y:S05]  /*ccd0*/  @!P1 BRA `(.L_x_161) ;  /* 0x000000b400889947 */ /* 0x002fea0003800000 */
.L_x_160:
[----:B------:R-:W-:Y:S11]  /*cce0*/  ISETP.NE.AND P2, PT, R41, RZ, PT ;  /* 0x000000ff2900720c */ /* 0x000ff60003f45270 */
[----:B------:R-:W-:Y:S02]  /*ccf0*/  @!UPT UIADD3 URZ, UPT, UPT, URZ, URZ, URZ ;  /* 0x000000fffffff290 */ /* 0x000fe4000fffe0ff */
[----:B------:R2:W-:Y:S01]  /*cd00*/  @P2 SYNCS.ARRIVE.TRANS64 RZ, [UR32+0x60], R3 ;  /* 0x00006003ffff29a7 */ /* 0x0005e20008000020 */
[----:B------:R-:W-:Y:S05]  /*cd10*/  @P0 BRA `(.L_x_162) ;  /* 0x0000000000040947 */ /* 0x000fea0003800000 */
[----:B------:R-:W-:Y:S05]  /*cd20*/  BPT.TRAP 0x1 ;  /* 0x000000040000795c */ /* 0x000fea0000300000 */
.L_x_162:
[----:B------:R-:W-:Y:S04]  /*cd30*/  BSSY.RECONVERGENT B0, `(.L_x_163) ;  /* 0x0000003000007945 */ /* 0x000fe80003800200 */
[----:B------:R-:W-:Y:S05]  /*cd40*/  @!P4 BRA `(.L_x_164) ;  /* 0x000000000004c947 */ /* 0x000fea0003800000 */
[----:B------:R-:W-:Y:S05]  /*cd50*/  BPT.TRAP 0x1 ;  /* 0x000000040000795c */ /* 0x000fea0000300000 */
.L_x_164:
[----:B------:R-:W-:Y:S05]  /*cd60*/  BSYNC.RECONVERGENT B0 ;  /* 0x0000000000007941 */ /* 0x000fea0003800200 */
.L_x_163:
        /* <DEDUP_REMOVED lines=29> */
.L_x_165:
[----:B------:R-:W-:Y:S11]  /*cf40*/  ISETP.NE.AND P1, PT, R41, RZ, PT ;  /* 0x000000ff2900720c */ /* 0x000ff60003f25270 */
[----:B------:R-:W-:Y:S02]  /*cf50*/  @!UPT UIADD3 URZ, UPT, UPT, URZ, URZ, URZ ;  /* 0x000000fffffff290 */ /* 0x000fe4000fffe0ff */
[----:B------:R2:W-:Y:S01]  /*cf60*/  @P1 SYNCS.ARRIVE.TRANS64 RZ, [UR33+0x60], R3 ;  /* 0x00006003ffff19a7 */ /* 0x0005e20008000021 */
[----:B------:R-:W-:Y:S05]  /*cf70*/  @P0 BRA `(.L_x_167) ;  /* 0x0000000000040947 */ /* 0x000fea0003800000 */
[----:B------:R-:W-:Y:S05]  /*cf80*/  BPT.TRAP 0x1 ;  /* 0x000000040000795c */ /* 0x000fea0000300000 */
.L_x_167:
[----:B------:R-:W-:Y:S04]  /*cf90*/  BSSY.RECONVERGENT B0, `(.L_x_168) ;  /* 0x0000003000007945 */ /* 0x000fe80003800200 */
[----:B------:R-:W-:Y:S05]  /*cfa0*/  @!P4 BRA `(.L_x_169) ;  /* 0x000000000004c947 */ /* 0x000fea0003800000 */
[----:B------:R-:W-:Y:S05]  /*cfb0*/  BPT.TRAP 0x1 ;  /* 0x000000040000795c */ /* 0x000fea0000300000 */
.L_x_169:
[----:B------:R-:W-:Y:S05]  /*cfc0*/  BSYNC.RECONVERGENT B0 ;  /* 0x0000000000007941 */ /* 0x000fea0003800200 */
.L_x_168:
[----:B------:R-:W-:Y:S02]  /*cfd0*/  UIADD3 UR8, UPT, UPT, UR26, 0x1, URZ ;  /* 0x000000011a087890 */ /* 0x000fe4000fffe0ff */
        /* <DEDUP_REMOVED lines=11> */
[----:B------:R-:W-:Y:S02]  /*d090*/  UPRMT UR25, URZ, 0x5410, UR43 ;  /* 0x00005410ff197896 */ /* 0x000fe4000800002b */
[----:B------:R-:W-:Y:S01]  /*d0a0*/  UIMAD UR24, UR26, 0xc00, UR7 ;  /* 0x00000c001a1878a4 */ /* 0x000fe2000f8e0207 */
[----:B------:R4:W1:Y:S01]  /*d0b0*/  SYNCS.PHASECHK.TRANS64.TRYWAIT P0, [UR8+0x98], R2 ;  /* 0x00009802ff0075a7 */ /* 0x0008620008001108 */
[----:B------:R-:W-:Y:S01]  /*d0c0*/  UIADD3 UR11, UPT, UPT, UR31, UR11, URZ ;  /* 0x0000000b1f0b7290 */ /* 0x000fe2000fffe0ff */
[----:B------:R-:W-:Y:S01]  /*d0d0*/  UMOV UR21, URZ ;  /* 0x000000ff00157c82 */ /* 0x000fe20008000000 */
[----:B------:R-:W-:Y:S01]  /*d0e0*/  UMOV UR32, 0x0 ;  /* 0x0000000000207882 */ /* 0x000fe20000000000 */
[----:B------:R-:W-:Y:S01]  /*d0f0*/  UMOV UR33, 0x10000000 ;  /* 0x1000000000217882 */ /* 0x000fe20000000000 */
[----:B------:R-:W-:Y:S01]  /*d100*/  UIADD3 UR8, UPT, UPT, UR22, 0x32e80, UR24 ;  /* 0x00032e8016087890 */ /* 0x000fe2000fffe018 */
[----:B------:R3:W-:Y:S01]  /*d110*/  UTMALDG.4D.MULTICAST.2CTA [UR16], [UR48], UR25, desc[UR32] ;  /* 0x00002010300073b4 */ /* 0x0007e20008219819 */
[----:B------:R-:W-:Y:S01]  /*d120*/  UIADD3 UR27, UPT, UPT, UR27, 0x1, URZ ;  /* 0x000000011b1b7890 */ /* 0x000fe2000fffe0ff */
[----:B------:R-:W-:Y:S01]  /*d130*/  UMOV UR13, UR21 ;  /* 0x00000015000d7c82 */ /* 0x000fe20008000000 */
[----:B------:R-:W-:Y:S02]  /*d140*/  UMOV UR9, UR17 ;  /* 0x0000001100097c82 */ /* 0x000fe40008000000 */
[----:B------:R-:W-:Y:S01]  /*d150*/  UISETP.NE.AND UP0, UPT, UR27, UR28, UPT ;  /* 0x0000001c1b00728c */ /* 0x000fe2000bf05270 */
[----:B------:R-:W-:Y:S01]  /*d160*/  UMOV UR39, UR28 ;  /* 0x0000001c00277c82 */ /* 0x000fe20008000000 */
[----:B---3--:R-:W-:Y:S09]  /*d170*/  UPRMT UR16, URZ, 0x5410, UR45 ;  /* 0x00005410ff107896 */ /* 0x008ff2000800002d */
[----:B------:R4:W-:Y:S02]  /*d180*/  UTMALDG.4D.MULTICAST.2CTA [UR8], [UR50], UR16, desc[UR32] ;  /* 0x00002008320073b4 */ /* 0x0009e40008219810 */
[----:B----4-:R-:W-:Y:S05]  /*d190*/  BRA.U UP0, `(.L_x_170) ;  /* 0xfffffff500787547 */ /* 0x010fea000b83ffff */
.L_x_149:
[----:B------:R-:W-:Y:S01]  /*d1a0*/  ULEA UR8, UR38, UR22, 0x3 ;  /* 0x0000001626087291 */ /* 0x000fe2000f8e18ff */
[----:B------:R-:W-:Y:S01]  /*d1b0*/  SHF.L.U32 R2, R13, 0x1f, RZ ;  /* 0x0000001f0d027819 */ /* 0x000fe200000006ff */
[----:B------:R-:W-:-:S07]  /*d1c0*/  UISETP.GT.AND UP0, UPT, UR29, UR28, UPT ;  /* 0x0000001c1d00728c */ /* 0x000fce000bf04270 */
[----:B-1----:R1:W4:Y:S02]  /*d1d0*/  SYNCS.PHASECHK.TRANS64.TRYWAIT P0, [UR8+0x98], R2 ;  /* 0x00009802ff0075a7 */ /* 0x0023240008001108 */
[----:B------:R-:W-:Y:S05]  /*d1e0*/  BRA.U !UP0, `(.L_x_171) ;  /* 0x0000000908787547 */ /* 0x000fea000b800000 */
[----:B------:R-:W-:Y:S02]  /*d1f0*/  UIADD3 UR47, UPT, UPT, -UR28, UR39, UR29 ;  /* 0x000000271c2f7290 */ /* 0x000fe4000fffe11d */
.L_x_192:
[----:B------:R-:W-:Y:S01]  /*d200*/  ISETP.NE.AND P1, PT, R41, RZ, PT ;  /* 0x000000ff2900720c */ /* 0x000fe20003f25270 */
[----:B------:R-:W-:Y:S11]  /*d210*/  ULEA UR33, UR38, UR22, 0x3 ;  /* 0x0000001626217291 */ /* 0x000ff6000f8e18ff */
[----:B------:R-:W-:Y:S01]  /*d220*/  @!UPT UIADD3 URZ, UPT, UPT, URZ, URZ, URZ ;  /* 0x000000fffffff290 */ /* 0x000fe2000fffe0ff */
[----:B--2---:R-:W-:Y:S01]  /*d230*/  @P1 MOV R3, 0x2400 ;  /* 0x0000240000031802 */ /* 0x004fe20000000f00 */
[----:B---34-:R-:W-:Y:S06]  /*d240*/  @P0 BRA `(.L_x_172) ;  /* 0x00000000000c0947 */ /* 0x018fec0003800000 */
[----:B---3--:R-:W-:Y:S04]  /*d250*/  SHF.L.U32 R5, R13, 0x1f, RZ ;  /* 0x0000001f0d057819 */ /* 0x008fe800000006ff */
[----:B------:R-:W2:Y:S02]  /*d260*/  SYNCS.PHASECHK.TRANS64.TRYWAIT P0, [UR33+0x98], R5 ;  /* 0x00009805ff0075a7 */ /* 0x000ea40008001121 */
[----:B--2---:R-:W-:Y:S05]  /*d270*/  @!P0 BRA `(.L_x_173) ;  /* 0x000000b000508947 */ /* 0x004fea0003800000 */
.L_x_172:
[----:B------:R-:W-:Y:S01]  /*d280*/  ISETP.NE.AND P2, PT, R41, RZ, PT ;  /* 0x000000ff2900720c */ /* 0x000fe20003f45270 */
[----:B------:R-:W-:Y:S01]  /*d290*/  USHF.L.U32 UR9, UR39, 0x2, URZ ;  /* 0x0000000227097899 */ /* 0x000fe200080006ff */
[----:B-1----:R-:W-:Y:S04]  /*d2a0*/  LOP3.LUT R2, R40, 0x2, RZ, 0xfc, !PT ;  /* 0x0000000228027812 */ /* 0x002fe800078efcff */
[----:B------:R-:W-:Y:S07]  /*d2b0*/  ISETP.NE.AND P0, PT, R2, 0x2, PT ;  /* 0x000000020200780c */ /* 0x000fee0003f05270 */
[----:B------:R1:W-:Y:S06]  /*d2c0*/  @P2 SYNCS.ARRIVE.TRANS64 RZ, [UR33+0x60], R3 ;  /* 0x00006003ffff29a7 */ /* 0x0003ec0008000021 */
[----:B------:R-:W-:Y:S05]  /*d2d0*/  @P0 BRA `(.L_x_174) ;  /* 0x0000000000040947 */ /* 0x000fea0003800000 */
[----:B------:R-:W-:Y:S05]  /*d2e0*/  BPT.TRAP 0x1 ;  /* 0x000000040000795c */ /* 0x000fea0000300000 */
.L_x_174:
[----:B------:R-:W-:Y:S04]  /*d2f0*/  BSSY.RECONVERGENT B0, `(.L_x_175) ;  /* 0x0000003000007945 */ /* 0x000fe80003800200 */
[----:B------:R-:W-:Y:S05]  /*d300*/  @!P4 BRA `(.L_x_176) ;  /* 0x000000000004c947 */ /* 0x000fea0003800000 */
[----:B------:R-:W-:Y:S05]  /*d310*/  BPT.TRAP 0x1 ;  /* 0x000000040000795c */ /* 0x000fea0000300000 */
.L_x_176:
[----:B------:R-:W-:Y:S05]  /*d320*/  BSYNC.RECONVERGENT B0 ;  /* 0x0000000000007941 */ /* 0x000fea0003800200 */
.L_x_175:
[----:B------:R-:W-:Y:S01]  /*d330*/  UIADD3 UR23, UPT, UPT, UR38, 0x1, URZ ;  /* 0x0000000126177890 */ /* 0x000fe2000fffe0ff */
[----:B-1----:R-:W-:Y:S01]  /*d340*/  @P2 IMAD.MOV.U32 R3, RZ, RZ, 0x2400 ;  /* 0x00002400ff032424 */ /* 0x002fe200078e00ff */
[----:B------:R-:W-:Y:S02]  /*d350*/  UIADD3 UR33, UPT, UPT, UR33, 0x60, URZ ;  /* 0x0000006021217890 */ /* 0x000fe4000fffe0ff */
[----:B------:R-:W-:Y:S02]  /*d360*/  UISETP.NE.AND UP0, UPT, UR23, 0x7, UPT ;  /* 0x000000071700788c */ /* 0x000fe4000bf05270 */
[----:B------:R-:W-:Y:S02]  /*d370*/  UIMAD UR35, UR9, UR30, UR4 ;  /* 0x0000001e092372a4 */ /* 0x000fe4000f8e0204 */
[----:B------:R-:W-:Y:S02]  /*d380*/  USEL UR11, URZ, 0x1, UP0 ;  /* 0x00000001ff0b7887 */ /* 0x000fe40008000000 */
[----:B------:R-:W-:Y:S02]  /*d390*/  USEL UR23, UR23, URZ, UP0 ;  /* 0x000000ff17177287 */ /* 0x000fe40008000000 */
[----:B------:R-:W-:Y:S02]  /*d3a0*/  UIMAD UR27, UR9, UR31, UR5 ;  /* 0x0000001f091b72a4 */ /* 0x000fe4000f8e0205 */
[----:B------:R-:W-:Y:S01]  /*d3b0*/  ULEA UR8, UR23, UR22, 0x3 ;  /* 0x0000001617087291 */ /* 0x000fe2000f8e18ff */
[----:B------:R-:W-:Y:S01]  /*d3c0*/  LOP3.LUT R13, R13, UR11, RZ, 0x3c, !PT ;  /* 0x0000000b0d0d7c12 */ /* 0x000fe2000f8e3cff */
[----:B------:R-:W-:Y:S02]  /*d3d0*/  ULOP3.LUT UR33, UR33, 0xfefffff8, URZ, 0xc0, !UPT ;  /* 0xfefffff821217892 */ /* 0x000fe4000f8ec0ff */
[----:B------:R-:W-:Y:S01]  /*d3e0*/  UIMAD UR32, UR38, 0x600, UR14 ;  /* 0x00000600262078a4 */ /* 0x000fe2000f8e020e */
[----:B---3--:R-:W-:Y:S01]  /*d3f0*/  SHF.L.U32 R5, R13, 0x1f, RZ ;  /* 0x0000001f0d057819 */ /* 0x008fe200000006ff */
[----:B------:R-:W-:Y:S01]  /*d400*/  UPRMT UR11, URZ, 0x5410, UR43 ;  /* 0x00005410ff0b7896 */ /* 0x000fe2000800002b */
[----:B------:R-:W-:Y:S02]  /*d410*/  UMOV UR37, URZ ;  /* 0x000000ff00257c82 */ /* 0x000fe40008000000 */
[----:B------:R-:W1:Y:S01]  /*d420*/  SYNCS.PHASECHK.TRANS64.TRYWAIT P1, [UR8+0x98], R5 ;  /* 0x00009805ff0075a7 */ /* 0x000e620008021108 */
[----:B------:R-:W-:Y:S01]  /*d430*/  UMOV UR16, 0x0 ;  /* 0x0000000000107882 */ /* 0x000fe20000000000 */
[----:B------:R-:W-:Y:S01]  /*d440*/  UMOV UR17, 0x10000000 ;  /* 0x1000000000117882 */ /* 0x000fe20000000000 */
[----:B------:R-:W-:Y:S01]  /*d450*/  UMOV UR34, UR18 ;  /* 0x0000001200227c82 */ /* 0x000fe20008000000 */
[----:B------:R-:W-:Y:S01]  /*d460*/  UMOV UR36, UR20 ;  /* 0x0000001400247c82 */ /* 0x000fe20008000000 */
[----:B------:R-:W-:Y:S01]  /*d470*/  UIMAD UR24, UR38, 0xc00, UR15 ;  /* 0x00000c00261878a4 */ /* 0x000fe2000f8e020f */
[----:B------:R2:W-:Y:S01]  /*d480*/  UTMALDG.4D.MULTICAST.2CTA [UR32], [UR48], UR11, desc[UR16] ;  /* 0x00001020300073b4 */ /* 0x0005e2000821980b */
[----:B------:R-:W-:Y:S01]  /*d490*/  UPRMT UR13, URZ, 0x5410, UR45 ;  /* 0x00005410ff0d7896 */ /* 0x000fe2000800002d */
[----:B------:R-:W-:Y:S01]  /*d4a0*/  UMOV UR26, UR10 ;  /* 0x0000000a001a7c82 */ /* 0x000fe20008000000 */
[----:B------:R-:W-:Y:S01]  /*d4b0*/  UMOV UR28, UR12 ;  /* 0x0000000c001c7c82 */ /* 0x000fe20008000000 */
[----:B------:R-:W-:Y:S01]  /*d4c0*/  UMOV UR29, UR37 ;  /* 0x00000025001d7c82 */ /* 0x000fe20008000000 */
[----:B------:R-:W-:Y:S05]  /*d4d0*/  UMOV UR25, UR33 ;  /* 0x0000002100197c82 */ /* 0x000fea0008000000 */
[----:B------:R2:W-:Y:S02]  /*d4e0*/  UTMALDG.4D.MULTICAST.2CTA [UR24], [UR50], UR13, desc[UR16] ;  /* 0x00001018320073b4 */ /* 0x0005e4000821980d */
[----:B-12---:R-:W-:Y:S05]  /*d4f0*/  @P1 BRA `(.L_x_177) ;  /* 0x0000000000081947 */ /* 0x006fea0003800000 */
[----:B------:R-:W1:Y:S02]  /*d500*/  SYNCS.PHASECHK.TRANS64.TRYWAIT P1, [UR8+0x98], R5 ;  /* 0x00009805ff0075a7 */ /* 0x000e640008021108 */
[----:B-1----:R-:W-:Y:S05]  /*d510*/  @!P1 BRA `(.L_x_178) ;  /* 0x000000ac00c09947 */ /* 0x002fea0003800000 */
.L_x_177:
[----:B------:R-:W-:Y:S11]  /*d520*/  ISETP.NE.AND P2, PT, R41, RZ, PT ;  /* 0x000000ff2900720c */ /* 0x000ff60003f45270 */
[----:B------:R-:W-:Y:S02]  /*d530*/  @!UPT UIADD3 URZ, UPT, UPT, URZ, URZ, URZ ;  /* 0x000000fffffff290 */ /* 0x000fe4000fffe0ff */
[----:B------:R2:W-:Y:S01]  /*d540*/  @P2 SYNCS.ARRIVE.TRANS64 RZ, [UR8+0x60], R3 ;  /* 0x00006003ffff29a7 */ /* 0x0005e20008000008 */
[----:B------:R-:W-:Y:S05]  /*d550*/  @P0 BRA `(.L_x_179) ;  /* 0x0000000000040947 */ /* 0x000fea0003800000 */
[----:B------:R-:W-:Y:S05]  /*d560*/  BPT.TRAP 0x1 ;  /* 0x000000040000795c */ /* 0x000fea0000300000 */
.L_x_179:
[----:B------:R-:W-:Y:S04]  /*d570*/  BSSY.RECONVERGENT B0, `(.L_x_180) ;  /* 0x0000003000007945 */ /* 0x000fe80003800200 */
[----:B------:R-:W-:Y:S05]  /*d580*/  @!P4 BRA `(.L_x_181) ;  /* 0x000000000004c947 */ /* 0x000fea0003800000 */
[----:B------:R-:W-:Y:S05]  /*d590*/  BPT.TRAP 0x1 ;  /* 0x000000040000795c */ /* 0x000fea0000300000 */
.L_x_181:
[----:B------:R-:W-:Y:S05]  /*d5a0*/  BSYNC.RECONVERGENT B0 ;  /* 0x0000000000007941 */ /* 0x000fea0003800200 */
.L_x_180:
[----:B------:R-:W-:Y:S01]  /*d5b0*/  UIADD3 UR25, UPT, UPT, UR23, 0x1, URZ ;  /* 0x0000000117197890 */ /* 0x000fe2000fffe0ff */
[----:B--2---:R-:W-:Y:S01]  /*d5c0*/  @P2 IMAD.MOV.U32 R3, RZ, RZ, 0x2400 ;  /* 0x00002400ff032424 */ /* 0x004fe200078e00ff */
[----:B------:R-:W-:Y:S02]  /*d5d0*/  UIADD3 UR17, UPT, UPT, UR8, 0x60, URZ ;  /* 0x0000006008117890 */ /* 0x000fe4000fffe0ff */
[----:B------:R-:W-:Y:S02]  /*d5e0*/  UISETP.NE.AND UP0, UPT, UR25, 0x7, UPT ;  /* 0x000000071900788c */ /* 0x000fe4000bf05270 */
[----:B------:R-:W-:Y:S02]  /*d5f0*/  UIADD3 UR19, UPT, UPT, UR30, UR35, URZ ;  /* 0x000000231e137290 */ /* 0x000fe4000fffe0ff */
[----:B------:R-:W-:Y:S02]  /*d600*/  USEL UR9, URZ, 0x1, UP0 ;  /* 0x00000001ff097887 */ /* 0x000fe40008000000 */
[----:B------:R-:W-:Y:S02]  /*d610*/  USEL UR25, UR25, URZ, UP0 ;  /* 0x000000ff19197287 */ /* 0x000fe40008000000 */
[----:B------:R-:W-:Y:S02]  /*d620*/  UIMAD UR16, UR23, 0x600, UR14 ;  /* 0x00000600171078a4 */ /* 0x000fe4000f8e020e */
[----:B------:R-:W-:Y:S01]  /*d630*/  ULEA UR26, UR25, UR22, 0x3 ;  /* 0x00000016191a7291 */ /* 0x000fe2000f8e18ff */
[----:B------:R-:W-:Y:S01]  /*d640*/  LOP3.LUT R13, R13, UR9, RZ, 0x3c, !PT ;  /* 0x000000090d0d7c12 */ /* 0x000fe2000f8e3cff */
[----:B------:R-:W-:Y:S02]  /*d650*/  ULOP3.LUT UR17, UR17, 0xfefffff8, URZ, 0xc0, !UPT ;  /* 0xfefffff811117892 */ /* 0x000fe4000f8ec0ff */
[----:B------:R-:W-:Y:S01]  /*d660*/  UPRMT UR28, URZ, 0x5410, UR43 ;  /* 0x00005410ff1c7896 */ /* 0x000fe2000800002b */
[----:B-1----:R-:W-:Y:S01]  /*d670*/  SHF.L.U32 R5, R13, 0x1f, RZ ;  /* 0x0000001f0d057819 */ /* 0x002fe200000006ff */
[----:B------:R-:W-:Y:S01]  /*d680*/  UMOV UR21, URZ ;  /* 0x000000ff00157c82 */ /* 0x000fe20008000000 */
[----:B------:R-:W-:Y:S01]  /*d690*/  UMOV UR36, 0x0 ;  /* 0x0000000000247882 */ /* 0x000fe20000000000 */
[----:B------:R-:W-:Y:S01]  /*d6a0*/  UMOV UR37, 0x10000000 ;  /* 0x1000000000257882 */ /* 0x000fe20000000000 */
[----:B------:R-:W1:Y:S01]  /*d6b0*/  SYNCS.PHASECHK.TRANS64.TRYWAIT P1, [UR26+0x98], R5 ;  /* 0x00009805ff0075a7 */ /* 0x000e62000802111a */
[----:B------:R-:W-:Y:S02]  /*d6c0*/  UIADD3 UR11, UPT, UPT, UR31, UR27, URZ ;  /* 0x0000001b1f0b7290 */ /* 0x000fe4000fffe0ff */
[----:B------:R-:W-:Y:S01]  /*d6d0*/  UIMAD UR8, UR23, 0xc00, UR15 ;  /* 0x00000c00170878a4 */ /* 0x000fe2000f8e020f */
        /* <DEDUP_REMOVED lines=8> */
.L_x_182:
[----:B------:R-:W-:Y:S11]  /*d760*/  ISETP.NE.AND P2, PT, R41, RZ, PT ;  /* 0x000000ff2900720c */ /* 0x000ff60003f45270 */
[----:B------:R-:W-:Y:S02]  /*d770*/  @!UPT UIADD3 URZ, UPT, UPT, URZ, URZ, URZ ;  /* 0x000000fffffff290 */ /* 0x000fe4000fffe0ff */
[----:B------:R2:W-:Y:S01]  /*d780*/  @P2 SYNCS.ARRIVE.TRANS64 RZ, [UR26+0x60], R3 ;  /* 0x00006003ffff29a7 */ /* 0x0005e2000800001a */
[----:B------:R-:W-:Y:S05]  /*d790*/  @P0 BRA `(.L_x_184) ;  /* 0x0000000000040947 */ /* 0x000fea0003800000 */
[----:B------:R-:W-:Y:S05]  /*d7a0*/  BPT.TRAP 0x1 ;  /* 0x000000040000795c */ /* 0x000fea0000300000 */
.L_x_184:
[----:B------:R-:W-:Y:S04]  /*d7b0*/  BSSY.RECONVERGENT B0, `(.L_x_185) ;  /* 0x0000003000007945 */ /* 0x000fe80003800200 */
[----:B------:R-:W-:Y:S05]  /*d7c0*/  @!P4 BRA `(.L_x_186) ;  /* 0x000000000004c947 */ /* 0x000fea0003800000 */
[----:B------:R-:W-:Y:S05]  /*d7d0*/  BPT.TRAP 0x1 ;  /* 0x000000040000795c */ /* 0x000fea0000300000 */
.L_x_186:
[----:B------:R-:W-:Y:S05]  /*d7e0*/  BSYNC.RECONVERGENT B0 ;  /* 0x0000000000007941 */ /* 0x000fea0003800200 */
.L_x_185:
        /* <DEDUP_REMOVED lines=27> */
.L_x_187:
[----:B------:R-:W-:Y:S11]  /*d9a0*/  ISETP.NE.AND P1, PT, R41, RZ, PT ;  /* 0x000000ff2900720c */ /* 0x000ff60003f25270 */
[----:B------:R-:W-:Y:S02]  /*d9b0*/  @!UPT UIADD3 URZ, UPT, UPT, URZ, URZ, URZ ;  /* 0x000000fffffff290 */ /* 0x000fe4000fffe0ff */
[----:B------:R2:W-:Y:S01]  /*d9c0*/  @P1 SYNCS.ARRIVE.TRANS64 RZ, [UR24+0x60], R3 ;  /* 0x00006003ffff19a7 */ /* 0x0005e20008000018 */
[----:B------:R-:W-:Y:S05]  /*d9d0*/  @P0 BRA `(.L_x_189) ;  /* 0x0000000000040947 */ /* 0x000fea0003800000 */
[----:B------:R-:W-:Y:S05]  /*d9e0*/  BPT.TRAP 0x1 ;  /* 0x000000040000795c */ /* 0x000fea0000300000 */
.L_x_189:
[----:B------:R-:W-:Y:S04]  /*d9f0*/  BSSY.RECONVERGENT B0, `(.L_x_190) ;  /* 0x0000003000007945 */ /* 0x000fe80003800200 */
[----:B------:R-:W-:Y:S05]  /*da00*/  @!P4 BRA `(.L_x_191) ;  /* 0x000000000004c947 */ /* 0x000fea0003800000 */
[----:B------:R-:W-:Y:S05]  /*da10*/  BPT.TRAP 0x1 ;  /* 0x000000040000795c */ /* 0x000fea0000300000 */
.L_x_191:
[----:B------:R-:W-:Y:S05]  /*da20*/  BSYNC.RECONVERGENT B0 ;  /* 0x0000000000007941 */ /* 0x000fea0003800200 */
.L_x_190:
[----:B------:R-:W-:Y:S02]  /*da30*/  UIADD3 UR9, UPT, UPT, UR23, 0x1, URZ ;  /* 0x0000000117097890 */ /* 0x000fe4000fffe0ff */
        /* <DEDUP_REMOVED lines=14> */
[----:B------:R1:W3:Y:S01]  /*db20*/  SYNCS.PHASECHK.TRANS64.TRYWAIT P0, [UR9+0x98], R2 ;  /* 0x00009802ff0075a7 */ /* 0x0002e20008001109 */
[----:B------:R-:W-:Y:S01]  /*db30*/  UMOV UR9, UR17 ;  /* 0x0000001100097c82 */ /* 0x000fe20008000000 */
[----:B------:R-:W-:Y:S02]  /*db40*/  UIADD3 UR11, UPT, UPT, UR31, UR11, URZ ;  /* 0x0000000b1f0b7290 */ /* 0x000fe4000fffe0ff */
[----:B------:R4:W-:Y:S01]  /*db50*/  UTMALDG.4D.MULTICAST.2CTA [UR16], [UR48], UR24, desc[UR26] ;  /* 0x00001a10300073b4 */ /* 0x0009e20008219818 */
[----:B------:R-:W-:Y:S01]  /*db60*/  UIMAD UR8, UR23, 0xc00, UR15 ;  /* 0x00000c00170878a4 */ /* 0x000fe2000f8e020f */
[----:B------:R-:W-:Y:S01]  /*db70*/  UMOV UR13, UR21 ;  /* 0x00000015000d7c82 */ /* 0x000fe20008000000 */
[----:B------:R-:W-:Y:S04]  /*db80*/  UIADD3 UR39, UPT, UPT, UR39, 0x1, URZ ;  /* 0x0000000127277890 */ /* 0x000fe8000fffe0ff */
[----:B------:R-:W-:Y:S02]  /*db90*/  UISETP.NE.AND UP0, UPT, UR39, UR47, UPT ;  /* 0x0000002f2700728c */ /* 0x000fe4000bf05270 */
[----:B----4-:R-:W-:Y:S09]  /*dba0*/  UPRMT UR17, URZ, 0x5410, UR45 ;  /* 0x00005410ff117896 */ /* 0x010ff2000800002d */
[----:B------:R1:W-:Y:S02]  /*dbb0*/  UTMALDG.4D.MULTICAST.2CTA [UR8], [UR50], UR17, desc[UR26] ;  /* 0x00001a08320073b4 */ /* 0x0003e40008219811 */
[----:B-1----:R-:W-:Y:S05]  /*dbc0*/  BRA.U UP0, `(.L_x_192) ;  /* 0xfffffff5008c7547 */ /* 0x002fea000b83ffff */
.L_x_171:
[----:B------:R-:W-:Y:S01]  /*dbd0*/  ULEA UR8, UR46, UR22, 0x3 ;  /* 0x000000162e087291 */ /* 0x000fe2000f8e18ff */
[----:B--2---:R-:W-:Y:S01]  /*dbe0*/  SHF.L.U32 R3, R0, 0x1f, RZ ;  /* 0x0000001f00037819 */ /* 0x004fe200000006ff */
[----:B------:R-:W-:-:S07]  /*dbf0*/  NOP ;  /* 0x0000000000007918 */ /* 0x000fce0000000000 */
[----:B---34-:R-:W2:Y:S02]  /*dc00*/  SYNCS.PHASECHK.TRANS64.TRYWAIT P0, [UR8+0xf0], R3 ;  /* 0x0000f003ff0075a7 */ /* 0x018ea40008001108 */
[----:B--2---:R-:W-:Y:S05]  /*dc10*/  @!P0 BRA `(.L_x_193) ;  /* 0x000000a800488947 */ /* 0x004fea0003800000 */
.L_x_337:
[----:B------:R-:W-:Y:S02]  /*dc20*/  ULEA UR9, UR46, UR22, 0x4 ;  /* 0x000000162e097291 */ /* 0x000fe4000f8e20ff */
[----:B------:R-:W-:Y:S02]  /*dc30*/  UIADD3 UR8, UPT, UPT, UR8, 0x108, URZ ;  /* 0x0000010808087890 */ /* 0x000fe4000fffe0ff */
[----:B------:R-:W-:Y:S02]  /*dc40*/  UIADD3 UR46, UPT, UPT, UR46, 0x1, URZ ;  /* 0x000000012e2e7890 */ /* 0x000fe4000fffe0ff */
[----:B------:R-:W-:Y:S02]  /*dc50*/  UPRMT UR8, UR42, 0x654, UR8 ;  /* 0x000006542a087896 */ /* 0x000fe40008000008 */
[----:B------:R-:W-:Y:S01]  /*dc60*/  UISETP.NE.AND UP0, UPT, UR46, 0x3, UPT ;  /* 0x000000032e00788c */ /* 0x000fe2000bf05270 */
[----:B------:R-:W2:Y:S03]  /*dc70*/  LDS.128 R4, [UR9+0x140] ;  /* 0x00014009ff047984 */ /* 0x000ea60008000c00 */
[----:B------:R-:W-:Y:S01]  /*dc80*/  USEL UR46, UR46, URZ, UP0 ;  /* 0x000000ff2e2e7287 */ /* 0x000fe20008000000 */
[----:B------:R-:W-:Y:S01]  /*dc90*/  @!PT LDS RZ, [RZ] ;  /* 0x00000000fffff984 */ /* 0x000fe20000000800 */
[----:B------:R-:W-:Y:S01]  /*dca0*/  @!PT LDS RZ, [RZ] ;  /* 0x00000000fffff984 */ /* 0x000fe20000000800 */
[----:B------:R-:W-:Y:S01]  /*dcb0*/  @!PT LDS RZ, [RZ] ;  /* 0x00000000fffff984 */ /* 0x000fe20000000800 */
[----:B------:R-:W-:Y:S01]  /*dcc0*/  @!PT LDS RZ, [RZ] ;  /* 0x00000000fffff984 */ /* 0x000fe20000000800 */
[----:B------:R3:W-:Y:S06]  /*dcd0*/  MEMBAR.ALL.CTA ;  /* 0x0000000000007992 */ /* 0x0007ec0000008000 */
[----:B---3--:R-:W3:Y:S02]  /*dce0*/  FENCE.VIEW.ASYNC.S ;  /* 0x00000000000073c6 */ /* 0x008ee40000000000 */
[----:B---3--:R-:W-:Y:S01]  /*dcf0*/  SYNCS.ARRIVE.TRANS64.RED.A1T0 RZ, [UR8], RZ ;  /* 0x000000ffffff79a7 */ /* 0x008fe20008100408 */
[----:B------:R-:W-:-:S06]  /*dd00*/  USEL UR8, URZ, 0x1, UP0 ;  /* 0x00000001ff087887 */ /* 0x000fcc0008000000 */
[----:B------:R-:W-:Y:S02]  /*dd10*/  LOP3.LUT R0, R0, UR8, RZ, 0x3c, !PT ;  /* 0x0000000800007c12 */ /* 0x000fe4000f8e3cff */
[----:B--2---:R-:W-:Y:S02]  /*dd20*/  ISETP.NE.AND P0, PT, R7, RZ, PT ;  /* 0x000000ff0700720c */ /* 0x004fe40003f05270 */
[----:B------:R-:W-:Y:S02]  /*dd30*/  R2UR UR12, R5 ;  /* 0x00000000050c72ca */ /* 0x000fe400000e0000 */
[----:B------:R-:W-:Y:S02]  /*dd40*/  R2UR UR20, R4 ;  /* 0x00000000041472ca */ /* 0x000fe400000e0000 */
[----:B------:R-:W-:Y:S01]  /*dd50*/  ISETP.EQ.AND P3, PT, R12, R6, PT ;  /* 0x000000060c00720c */ /* 0x000fe20003f62270 */
[----:B------:R-:W-:-:S06]  /*dd60*/  IMAD.MOV.U32 R12, RZ, RZ, R6 ;  /* 0x000000ffff0c7224 */ /* 0x000fcc00078e0006 */
[----:B------:R-:W-:Y:S06]  /*dd70*/  @P0 BRA `(.L_x_194) ;  /* 0xffffffe000440947 */ /* 0x000fec000383ffff */
[----:B------:R-:W-:Y:S01]  /*dd80*/  UIADD3 UR22, UPT, UPT, UR22, 0x98, URZ ;  /* 0x0000009816167890 */ /* 0x000fe2000fffe0ff */
[----:B-1----:R-:W-:-:S03]  /*dd90*/  SHF.L.U32 R3, R13, 0x1f, RZ ;  /* 0x0000001f0d037819 */ /* 0x002fc600000006ff */
[----:B------:R-:W-:-:S09]  /*dda0*/  ULEA UR4, UR38, UR22, 0x3 ;  /* 0x0000001626047291 */ /* 0x000fd2000f8e18ff */
[----:B------:R-:W1:Y:S02]  /*ddb0*/  SYNCS.PHASECHK.TRANS64.TRYWAIT P0, [UR4], R3 ;  /* 0x00000003ff0075a7 */ /* 0x000e640008001104 */
[----:B-1----:R-:W-:Y:S05]  /*ddc0*/  @!P0 BRA `(.L_x_195) ;  /* 0x000000a400f48947 */ /* 0x002fea0003800000 */
.L_x_339:
[----:B------:R-:W-:-:S04]  /*ddd0*/  UIADD3 UR5, UPT, UPT, UR38, 0x1, URZ ;  /* 0x0000000126057890 */ /* 0x000fc8000fffe0ff */
[----:B------:R-:W-:-:S04]  /*dde0*/  UISETP.NE.AND UP0, UPT, UR5, 0x7, UPT ;  /* 0x000000070500788c */ /* 0x000fc8000bf05270 */
[----:B------:R-:W-:Y:S02]  /*ddf0*/  USEL UR6, URZ, 0x1, UP0 ;  /* 0x00000001ff067887 */ /* 0x000fe40008000000 */
[----:B------:R-:W-:-:S04]  /*de00*/  USEL UR5, UR5, URZ, UP0 ;  /* 0x000000ff05057287 */ /* 0x000fc80008000000 */
[----:B------:R-:W-:Y:S01]  /*de10*/  ULEA UR4, UR5, UR22, 0x3 ;  /* 0x0000001605047291 */ /* 0x000fe2000f8e18ff */
[----:B------:R-:W-:-:S04]  /*de20*/  LOP3.LUT R2, R13, UR6, RZ, 0x3c, !PT ;  /* 0x000000060d027c12 */ /* 0x000fc8000f8e3cff */
[----:B-1----:R-:W-:-:S04]  /*de30*/  SHF.L.U32 R3, R2, 0x1f, RZ ;  /* 0x0000001f02037819 */ /* 0x002fc800000006ff */
[----:B------:R-:W1:Y:S02]  /*de40*/  SYNCS.PHASECHK.TRANS64.TRYWAIT P0, [UR4], R3 ;  /* 0x00000003ff0075a7 */ /* 0x000e640008001104 */
[----:B-1----:R-:W-:Y:S05]  /*de50*/  @!P0 BRA `(.L_x_196) ;  /* 0x000000a400e88947 */ /* 0x002fea0003800000 */
.L_x_341:
        /* <DEDUP_REMOVED lines=9> */
.L_x_343:
        /* <DEDUP_REMOVED lines=9> */
.L_x_345:
        /* <DEDUP_REMOVED lines=9> */
.L_x_347:
        /* <DEDUP_REMOVED lines=9> */
.L_x_349:
[----:B------:R-:W-:-:S04]  /*e0a0*/  UIADD3 UR5, UPT, UPT, UR5, 0x1, URZ ;  /* 0x0000000105057890 */ /* 0x000fc8000fffe0ff */
[----:B------:R-:W-:-:S04]  /*e0b0*/  UISETP.NE.AND UP0, UPT, UR5, 0x7, UPT ;  /* 0x000000070500788c */ /* 0x000fc8000bf05270 */
[----:B------:R-:W-:Y:S02]  /*e0c0*/  USEL UR4, URZ, 0x1, UP0 ;  /* 0x00000001ff047887 */ /* 0x000fe40008000000 */
[----:B------:R-:W-:-:S04]  /*e0d0*/  USEL UR5, UR5, URZ, UP0 ;  /* 0x000000ff05057287 */ /* 0x000fc80008000000 */
[----:B------:R-:W-:Y:S01]  /*e0e0*/  LOP3.LUT R2, R2, UR4, RZ, 0x3c, !PT ;  /* 0x0000000402027c12 */ /* 0x000fe2000f8e3cff */
[----:B------:R-:W-:-:S12]  /*e0f0*/  ULEA UR5, UR5, UR22, 0x3 ;  /* 0x0000001605057291 */ /* 0x000fd8000f8e18ff */
.L_x_201:
[----:B-1----:R-:W-:Y:S02]  /*e100*/  SHF.L.U32 R3, R2, 0x1f, RZ ;  /* 0x0000001f02037819 */ /* 0x002fe400000006ff */
[----:B------:R-:W-:-:S04]  /*e110*/  MOV R0, UR5 ;  /* 0x0000000500007c02 */ /* 0x000fc80008000f00 */
[----:B------:R1:W2:Y:S03]  /*e120*/  SYNCS.PHASECHK.TRANS64.TRYWAIT P0, [R0+URZ], R3 ;  /* 0x00000003000075a7 */ /* 0x0002a600080011ff */
[----:B--2---:R-:W-:Y:S05]  /*e130*/  @!P0 NANOSLEEP.SYNCS 0x989680 ;  /* 0x009896800000895d */ /* 0x004fea0003900000 */
[----:B------:R-:W2:Y:S02]  /*e140*/  @!P0 SYNCS.PHASECHK.TRANS64 P0, [R0+URZ], R3 ;  /* 0x00000003000085a7 */ /* 0x000ea400080010ff */
[----:B--2---:R-:W-:Y:S05]  /*e150*/  @P0 EXIT ;  /* 0x000000000000094d */ /* 0x004fea0003800000 */
[----:B------:R-:W-:Y:S05]  /*e160*/  BRA `(.L_x_201) ;  /* 0xfffffffc00e47947 */ /* 0x000fea000383ffff */
.L_x_140:
[----:B------:R-:W-:-:S09]  /*e170*/  UISETP.NE.AND UP0, UPT, UR37, 0x4, UPT ;  /* 0x000000042500788c */ /* 0x000fd2000bf05270 */
[----:B------:R-:W-:Y:S05]  /*e180*/  BRA.U !UP0, `(.L_x_202) ;  /* 0x0000002d08847547 */ /* 0x000fea000b800000 */
[----:B------:R-:W-:-:S09]  /*e190*/  UISETP.NE.AND UP0, UPT, UR37, URZ, UPT ;  /* 0x000000ff2500728c */ /* 0x000fd2000bf05270 */
[----:B------:R-:W-:Y:S05]  /*e1a0*/  BRA.U UP0, `(.L_x_203) ;  /* 0x0000002d00707547 */ /* 0x000fea000b800000 */
[----:B------:R-:W-:-:S08]  /*e1b0*/  NOP ;  /* 0x0000000000007918 */ /* 0x000fd00000000000 */
[----:B--2-45:R-:W1:-:S00]  /*e1c0*/  USETMAXREG.DEALLOC.CTAPOOL 0x80 ;  /* 0x00000080000079c8 */ /* 0x034e4000080e0500 */
[----:B------:R-:W-:Y:S01]  /*e1d0*/  UMOV UR5, 0x40 ;  /* 0x0000004000057882 */ /* 0x000fe20000000000 */
[----:B------:R-:W-:Y:S01]  /*e1e0*/  NOP ;  /* 0x0000000000007918 */ /* 0x000fe20000000000 */
[----:B---3--:R-:W-:Y:S01]  /*e1f0*/  ULEA UR5, UR42, UR5, 0x18 ;  /* 0x000000052a057291 */ /* 0x008fe2000f8ec0ff */
[----:B------:R-:W-:Y:S02]  /*e200*/  UMOV UR4, 0x400 ;  /* 0x0000040000047882 */ /* 0x000fe40000000000 */
[----:B------:R-:W-:-:S06]  /*e210*/  ULEA UR4, UR42, UR4, 0x18 ;  /* 0x000000042a047291 */ /* 0x000fcc000f8ec0ff */
[----:B-1----:R-:W1:Y:S02]  /*e220*/  LDS.U8 R0, [UR5+0x1c] ;  /* 0x00001c05ff007984 */ /* 0x002e640008000000 */
[----:B-1----:R-:W-:-:S13]  /*e230*/  ISETP.NE.AND P0, PT, R0, RZ, PT ;  /* 0x000000ff0000720c */ /* 0x002fda0003f05270 */
[----:B------:R-:W-:Y:S05]  /*e240*/  @P0 BRA `(.L_x_204) ;  /* 0x0000000400100947 */ /* 0x000fea0003800000 */
[----:B------:R-:W-:Y:S02]  /*e250*/  ULOP3.LUT UR36, UR42, 0x1, URZ, 0xc0, !UPT ;  /* 0x000000012a247892 */ /* 0x000fe4000f8ec0ff */
[----:B------:R-:W-:Y:S02]  /*e260*/  ULOP3.LUT UR42, UR42, 0x1, URZ, 0x3c, !UPT ;  /* 0x000000012a2a7892 */ /* 0x000fe4000f8e3cff */
[----:B------:R-:W-:Y:S02]  /*e270*/  UISETP.NE.U32.AND UP0, UPT, UR36, 0x1, UPT ;  /* 0x000000012400788c */ /* 0x000fe4000bf05070 */
[----:B------:R-:W-:-:S07]  /*e280*/  UIADD3 UR7, UPT, UPT, UR5, 0x8, URZ ;  /* 0x0000000805077890 */ /* 0x000fce000fffe0ff */
[----:B------:R-:W-:Y:S05]  /*e290*/  BRA.U !UP0, `(.L_x_205) ;  /* 0x00000001089c7547 */ /* 0x000fea000b800000 */
[----:B------:R-:W-:Y:S01]  /*e2a0*/  ELECT P0, URZ, PT ;  /* 0x0000000000ff782f */ /* 0x000fe20003800000 */
[----:B------:R-:W-:-:S12]  /*e2b0*/  BSSY B0, `(.L_x_205) ;  /* 0x0000025000007945 */ /* 0x000fd80003800000 */
[----:B------:R-:W-:Y:S05]  /*e2c0*/  @!P0 BRA `(.L_x_206) ;  /* 0x00000000008c8947 */ /* 0x000fea0003800000 */
[----:B------:R-:W-:-:S05]  /*e2d0*/  UMOV UR6, 0x10 ;  /* 0x0000001000067882 */ /* 0x000fca0000000000 */
[----:B------:R-:W-:Y:S04]  /*e2e0*/  DEPBAR.LE SB1, 0x36 ;  /* 0x00009d800000791a */ /* 0x000fe80000000000 */
[----:B------:R-:W1:Y:S02]  /*e2f0*/  UTCATOMSWS.2CTA.FIND_AND_SET.ALIGN UP1, UR6, UR6 ;  /* 0x00000006000675e3 */ /* 0x000e640008220800 */
[----:B-1----:R-:W-:Y:S01]  /*e300*/  MOV R11, UR6 ;  /* 0x00000006000b7c02 */ /* 0x002fe20008000f00 */
[----:B------:R-:W-:Y:S06]  /*e310*/  BRA.U UP1, `(.L_x_207) ;  /* 0x0000000101187547 */ /* 0x000fec000b800000 */
.L_x_208:
[----:B------:R-:W-:Y:S05]  /*e320*/  NANOSLEEP 0x64 ;  /* 0x000000640000795d */ /* 0x000fea0003800000 */
[----:B------:R-:W-:-:S05]  /*e330*/  UMOV UR6, 0x10 ;  /* 0x0000001000067882 */ /* 0x000fca0000000000 */
[----:B------:R-:W-:Y:S04]  /*e340*/  DEPBAR.LE SB1, 0x36 ;  /* 0x00009d800000791a */ /* 0x000fe80000000000 */
[----:B------:R-:W1:Y:S02]  /*e350*/  UTCATOMSWS.2CTA.FIND_AND_SET.ALIGN UP1, UR6, UR6 ;  /* 0x00000006000675e3 */ /* 0x000e640008220800 */
[----:B-1----:R-:W-:Y:S01]  /*e360*/  MOV R11, UR6 ;  /* 0x00000006000b7c02 */ /* 0x002fe20008000f00 */
[----:B------:R-:W-:Y:S05]  /*e370*/  BRA.U !UP1, `(.L_x_208) ;  /* 0xfffffffd09e87547 */ /* 0x000fea000b83ffff */
.L_x_207:
[----:B------:R-:W1:Y:S01]  /*e380*/  LDS R5, [UR5+0x10] ;  /* 0x00001005ff057984 */ /* 0x000e620008000800 */
[----:B------:R-:W-:Y:S01]  /*e390*/  IMAD.U32 R3, RZ, RZ, UR4 ;  /* 0x00000004ff037e24 */ /* 0x000fe2000f8e00ff */
[----:B------:R-:W-:-:S03]  /*e3a0*/  MOV R2, UR42 ;  /* 0x0000002a00027c02 */ /* 0x000fc60008000f00 */
[----:B------:R-:W-:Y:S01]  /*e3b0*/  VIADD R3, R3, 0x170 ;  /* 0x0000017003037836 */ /* 0x000fe20000000000 */
[----:B-1----:R-:W-:-:S04]  /*e3c0*/  SHF.L.U32 R5, R5, 0x1f, RZ ;  /* 0x0000001f05057819 */ /* 0x002fc800000006ff */
[----:B------:R-:W1:Y:S02]  /*e3d0*/  SYNCS.PHASECHK.TRANS64.TRYWAIT P0, [UR5+0x8], R5 ;  /* 0x00000805ff0075a7 */ /* 0x000e640008001105 */
[----:B-1----:R-:W-:Y:S05]  /*e3e0*/  @P0 BRA `(.L_x_209) ;  /* 0x0000000000080947 */ /* 0x002fea0003800000 */
[----:B------:R-:W1:Y:S02]  /*e3f0*/  SYNCS.PHASECHK.TRANS64.TRYWAIT P0, [UR5+0x8], R5 ;  /* 0x00000805ff0075a7 */ /* 0x000e640008001105 */
[----:B-1----:R-:W-:Y:S05]  /*e400*/  @!P0 BRA `(.L_x_210) ;  /* 0x000000a000f48947 */ /* 0x002fea0003800000 */
.L_x_209:
[----:B-1----:R-:W-:Y:S01]  /*e410*/  HFMA2 R0, -RZ, RZ, 0, 5.9604644775390625e-08 ;  /* 0x00000001ff007431 */ /* 0x002fe200000001ff */
[----:B------:R-:W-:Y:S01]  /*e420*/  UPRMT UR6, UR42, 0x654, UR7 ;  /* 0x000006542a067896 */ /* 0x000fe20008000007 */
[----:B------:R-:W-:Y:S01]  /*e430*/  IMAD.MOV.U32 R8, RZ, RZ, 0xffff ;  /* 0x0000ffffff087424 */ /* 0x000fe200078e00ff */
[----:B------:R-:W-:Y:S01]  /*e440*/  PRMT R2, R2, 0x654, R3 ;  /* 0x0000065402027816 */ /* 0x000fe20000000003 */
[----:B------:R-:W-:Y:S02]  /*e450*/  IMAD.MOV.U32 R5, RZ, RZ, 0x4 ;  /* 0x00000004ff057424 */ /* 0x000fe400078e00ff */
[----:B------:R-:W-:Y:S01]  /*e460*/  IMAD.SHL.U32 R9, R11, 0x20, RZ ;  /* 0x000000200b097824 */ /* 0x000fe200078e00ff */
[----:B------:R-:W-:Y:S02]  /*e470*/  MOV R3, UR6 ;  /* 0x0000000600037c02 */ /* 0x000fe40008000f00 */
[-C--:B------:R-:W-:Y:S01]  /*e480*/  SHF.L.U32 R8, R8, R11.reuse, RZ ;  /* 0x0000000b08087219 */ /* 0x080fe200000006ff */
[----:B------:R1:W-:Y:S01]  /*e490*/  SYNCS.ARRIVE.TRANS64.RED RZ, [UR6], R5 ;  /* 0x00000005ffff79a7 */ /* 0x0003e20008000406 */
[----:B------:R-:W-:Y:S01]  /*e4a0*/  SHF.L.U32 R7, R0, R11, RZ ;  /* 0x0000000b00077219 */ /* 0x000fe200000006ff */
[----:B------:R1:W-:Y:S04]  /*e4b0*/  STS [UR4+0x170], R9 ;  /* 0x00017009ff007988 */ /* 0x0003e80008000804 */
[----:B------:R1:W-:Y:S04]  /*e4c0*/  STAS [R2.64], R11 ;  /* 0x0000000b02007dbd */ /* 0x0003e8000c0008ff */
[----:B------:R1:W-:Y:S04]  /*e4d0*/  ATOMS.OR RZ, [UR5+0x14], R8 ;  /* 0x00001408ffff798c */ /* 0x0003e8000b000005 */
[----:B------:R1:W-:Y:S04]  /*e4e0*/  ATOMS.OR RZ, [UR5+0x18], R7 ;  /* 0x00001807ffff798c */ /* 0x0003e8000b000005 */
[----:B------:R1:W-:Y:S02]  /*e4f0*/  ATOMS.XOR RZ, [UR5+0x10], R0 ;  /* 0x00001000ffff798c */ /* 0x0003e4000b800005 */
.L_x_206:
[----:B------:R-:W-:Y:S05]  /*e500*/  BSYNC B0 ;  /* 0x0000000000007941 */ /* 0x000fea0003800000 */
.L_x_205:
[----:B------:R-:W-:Y:S05]  /*e510*/  BRA.U UP0, `(.L_x_211) ;  /* 0x00000001006c7547 */ /* 0x000fea000b800000 */
[----:B------:R-:W-:-:S03]  /*e520*/  UMOV UR6, 0xffffffff ;  /* 0xffffffff00067882 */ /* 0x000fc60000000000 */
[----:B------:R-:W-:Y:S05]  /*e530*/  BRA.DIV UR6, `(.L_x_212) ;  /* 0x000000a206c07947 */ /* 0x000fea000b800000 */
[----:B------:R-:W-:-:S13]  /*e540*/  ELECT P6, URZ, PT ;  /* 0x0000000000ff782f */ /* 0x000fda00038c0000 */
.L_x_352:
[----:B------:R-:W-:Y:S05]  /*e550*/  @!P6 BRA `(.L_x_211) ;  /* 0x00000000005ce947 */ /* 0x000fea0003800000 */
[----:B-1----:R-:W1:Y:S02]  /*e560*/  LDS R3, [UR5+0x10] ;  /* 0x00001005ff037984 */ /* 0x002e640008000800 */
[----:B-1----:R-:W-:-:S04]  /*e570*/  SHF.L.U32 R3, R3, 0x1f, RZ ;  /* 0x0000001f03037819 */ /* 0x002fc800000006ff */
[----:B------:R-:W1:Y:S02]  /*e580*/  SYNCS.PHASECHK.TRANS64.TRYWAIT P0, [UR5+0x8], R3 ;  /* 0x00000803ff0075a7 */ /* 0x000e640008001105 */
[----:B-1----:R-:W-:Y:S05]  /*e590*/  @P0 BRA `(.L_x_213) ;  /* 0x0000000000080947 */ /* 0x002fea0003800000 */
[----:B------:R-:W1:Y:S02]  /*e5a0*/  SYNCS.PHASECHK.TRANS64.TRYWAIT P0, [UR5+0x8], R3 ;  /* 0x00000803ff0075a7 */ /* 0x000e640008001105 */
[----:B-1----:R-:W-:Y:S05]  /*e5b0*/  @!P0 BRA `(.L_x_214) ;  /* 0x000000a000c08947 */ /* 0x002fea0003800000 */
.L_x_213:
[----:B------:R-:W2:Y:S01]  /*e5c0*/  LDS R5, [UR4+0x170] ;  /* 0x00017004ff057984 */ /* 0x000ea20008000800 */
[----:B-1----:R-:W-:Y:S02]  /*e5d0*/  HFMA2 R0, -RZ, RZ, 0, 5.9604644775390625e-08 ;  /* 0x00000001ff007431 */ /* 0x002fe400000001ff */
[----:B------:R-:W-:Y:S01]  /*e5e0*/  IMAD.MOV.U32 R2, RZ, RZ, 0xffff ;  /* 0x0000ffffff027424 */ /* 0x000fe200078e00ff */
[----:B------:R-:W-:Y:S01]  /*e5f0*/  UPRMT UR6, UR42, 0x654, UR7 ;  /* 0x000006542a067896 */ /* 0x000fe20008000007 */
[----:B--2---:R-:W-:-:S03]  /*e600*/  IMAD.SHL.U32 R3, R5, 0x20, RZ ;  /* 0x0000002005037824 */ /* 0x004fc600078e00ff */
[-C--:B------:R-:W-:Y:S02]  /*e610*/  SHF.L.U32 R2, R2, R5.reuse, RZ ;  /* 0x0000000502027219 */ /* 0x080fe400000006ff */
[----:B------:R-:W-:Y:S01]  /*e620*/  SHF.L.U32 R5, R0, R5, RZ ;  /* 0x0000000500057219 */ /* 0x000fe200000006ff */
[----:B------:R2:W-:Y:S04]  /*e630*/  STS [UR4+0x170], R3 ;  /* 0x00017003ff007988 */ /* 0x0005e80008000804 */
[----:B------:R2:W-:Y:S04]  /*e640*/  ATOMS.OR RZ, [UR5+0x14], R2 ;  /* 0x00001402ffff798c */ /* 0x0005e8000b000005 */
[----:B------:R2:W-:Y:S01]  /*e650*/  ATOMS.OR RZ, [UR5+0x18], R5 ;  /* 0x00001805ffff798c */ /* 0x0005e2000b000005 */
[----:B------:R-:W-:Y:S03]  /*e660*/  SYNCS.ARRIVE.TRANS64.RED.A1T0 RZ, [UR6], RZ ;  /* 0x000000ffffff79a7 */ /* 0x000fe60008100406 */
[----:B------:R2:W-:Y:S01]  /*e670*/  ATOMS.XOR RZ, [UR5+0x10], R0 ;  /* 0x00001000ffff798c */ /* 0x0005e2000b800005 */
[----:B------:R-:W-:Y:S05]  /*e680*/  BRA `(.L_x_211) ;  /* 0x0000000000107947 */ /* 0x000fea0003800000 */
.L_x_204:
[----:B------:R-:W-:Y:S02]  /*e690*/  MOV R0, 0xffffffff ;  /* 0xffffffff00007802 */ /* 0x000fe40000000f00 */
[----:B------:R-:W-:-:S03]  /*e6a0*/  MOV R2, 0xe6d0 ;  /* 0x0000e6d000027802 */ /* 0x000fc60000000f00 */
[----:B------:R1:W-:Y:S04]  /*e6b0*/  STS [UR4+0x170], R0 ;  /* 0x00017000ff007988 */ /* 0x0003e80008000804 */
[----:B-1----:R-:W-:Y:S05]  /*e6c0*/  CALL.REL.NOINC `($__internal_1_$__cuda_sm10x_tcgen05_guardrail_trap_phase_invalid_during_alloc) ;  /* 0x000000a400b87944 */ /* 0x002fea0003c00000 */
.L_x_211:
[----:B------:R-:W-:Y:S05]  /*e6d0*/  WARPSYNC.ALL ;  /* 0x0000000000007948 */ /* 0x000fea0003800000 */
[----:B------:R-:W3:Y:S01]  /*e6e0*/  S2UR UR18, SR_CgaCtaId ;  /* 0x00000000001279c3 */ /* 0x000ee20000008800 */
[----:B------:R-:W-:Y:S01]  /*e6f0*/  UMOV UR17, 0x400 ;  /* 0x0000040000117882 */ /* 0x000fe20000000000 */
[----:B------:R-:W-:-:S06]  /*e700*/  NOP ;  /* 0x0000000000007918 */ /* 0x000fcc0000000000 */
[----:B------:R-:W-:Y:S06]  /*e710*/  BAR.ARV 0x6, 0xa0 ;  /* 0x0182800000007b1d */ /* 0x000fec0000002000 */
[----:B------:R-:W-:Y:S02]  /*e720*/  HFMA2 R10, -RZ, RZ, 0, 0 ;  /* 0x00000000ff0a7431 */ /* 0x000fe400000001ff */
[----:B------:R-:W-:Y:S01]  /*e730*/  IMAD.MOV.U32 R15, RZ, RZ, RZ ;  /* 0x000000ffff0f7224 */ /* 0x000fe200078e00ff */
[----:B------:R-:W-:Y:S01]  /*e740*/  UMOV UR25, URZ ;  /* 0x000000ff00197c82 */ /* 0x000fe20008000000 */
[----:B-1----:R-:W-:Y:S01]  /*e750*/  IMAD.MOV.U32 R9, RZ, RZ, RZ ;  /* 0x000000ffff097224 */ /* 0x002fe200078e00ff */
[----:B------:R-:W-:Y:S01]  /*e760*/  UMOV UR24, 0x1 ;  /* 0x0000000100187882 */ /* 0x000fe20000000000 */
[----:B------:R-:W-:Y:S01]  /*e770*/  UMOV UR10, URZ ;  /* 0x000000ff000a7c82 */ /* 0x000fe20008000000 */
[----:B------:R-:W-:Y:S01]  /*e780*/  UMOV UR34, URZ ;  /* 0x000000ff00227c82 */ /* 0x000fe20008000000 */
[----:B---3--:R-:W-:-:S04]  /*e790*/  ULEA UR17, UR18, UR17, 0x18 ;  /* 0x0000001112117291 */ /* 0x008fc8000f8ec0ff */
[----:B------:R-:W-:Y:S02]  /*e7a0*/  UIADD3 UR19, UPT, UPT, UR17, 0x480, URZ ;  /* 0x0000048011137890 */ /* 0x000fe4000fffe0ff */
[----:B------:R-:W-:Y:S02]  /*e7b0*/  UIADD3 UR20, UPT, UPT, UR17, 0x18480, URZ ;  /* 0x0001848011147890 */ /* 0x000fe4000fffe0ff */
[----:B------:R-:W-:Y:S01]  /*e7c0*/  UIADD3 UR4, UPT, UPT, UR17, 0x30480, URZ ;  /* 0x0003048011047890 */ /* 0x000fe2000fffe0ff */
[----:B--2---:R-:W1:Y:S01]  /*e7d0*/  LDS R0, [UR17+0x170] ;  /* 0x00017011ff007984 */ /* 0x004e620008000800 */
[----:B------:R-:W-:Y:S02]  /*e7e0*/  UIADD3 UR5, UPT, UPT, UR17, 0x32e80, URZ ;  /* 0x00032e8011057890 */ /* 0x000fe4000fffe0ff */
[----:B------:R-:W-:Y:S02]  /*e7f0*/  USHF.R.U32.HI UR19, URZ, 0x4, UR19 ;  /* 0x00000004ff137899 */ /* 0x000fe40008011613 */
[----:B------:R-:W-:-:S02]  /*e800*/  USHF.R.U32.HI UR20, URZ, 0x4, UR20 ;  /* 0x00000004ff147899 */ /* 0x000fc40008011614 */
[----:B------:R-:W-:Y:S02]  /*e810*/  USHF.R.U32.HI UR4, URZ, 0x4, UR4 ;  /* 0x00000004ff047899 */ /* 0x000fe40008011604 */
[----:B------:R-:W-:Y:S02]  /*e820*/  USHF.R.U32.HI UR5, URZ, 0x4, UR5 ;  /* 0x00000004ff057899 */ /* 0x000fe40008011605 */
[----:B------:R-:W-:Y:S02]  /*e830*/  ULOP3.LUT UR19, UR19, 0x3fff, URZ, 0xc0, !UPT ;  /* 0x00003fff13137892 */ /* 0x000fe4000f8ec0ff */
[----:B------:R-:W-:Y:S02]  /*e840*/  ULOP3.LUT UR20, UR20, 0x3fff, URZ, 0xc0, !UPT ;  /* 0x00003fff14147892 */ /* 0x000fe4000f8ec0ff */
[----:B------:R-:W-:Y:S02]  /*e850*/  ULOP3.LUT UR4, UR4, 0x3fff, URZ, 0xc0, !UPT ;  /* 0x00003fff04047892 */ /* 0x000fe4000f8ec0ff */
[----:B------:R-:W-:-:S02]  /*e860*/  ULOP3.LUT UR5, UR5, 0x3fff, URZ, 0xc0, !UPT ;  /* 0x00003fff05057892 */ /* 0x000fc4000f8ec0ff */
[----:B------:R-:W-:Y:S02]  /*e870*/  ULOP3.LUT UR19, UR19, 0x10000, URZ, 0xfc, !UPT ;  /* 0x0001000013137892 */ /* 0x000fe4000f8efcff */
[----:B------:R-:W-:Y:S02]  /*e880*/  ULOP3.LUT UR20, UR20, 0x10000, URZ, 0xfc, !UPT ;  /* 0x0001000014147892 */ /* 0x000fe4000f8efcff */
[----:B------:R-:W-:Y:S02]  /*e890*/  ULOP3.LUT UR4, UR4, 0x10000, URZ, 0xfc, !UPT ;  /* 0x0001000004047892 */ /* 0x000fe4000f8efcff */
[----:B------:R-:W-:Y:S01]  /*e8a0*/  ULOP3.LUT UR5, UR5, 0x10000, URZ, 0xfc, !UPT ;  /* 0x0001000005057892 */ /* 0x000fe2000f8efcff */
[----:B-1----:R-:W-:-:S13]  /*e8b0*/  R2UR UR21, R0 ;  /* 0x00000000001572ca */ /* 0x002fda00000e0000 */
[----:B------:R-:W-:Y:S02]  /*e8c0*/  UIADD3 UR14, UPT, UPT, UR21, 0x1c0, URZ ;  /* 0x000001c0150e7890 */ /* 0x000fe4000fffe0ff */
[----:B------:R-:W-:Y:S02]  /*e8d0*/  UIADD3 UR15, UPT, UPT, UR21, 0x1cc, URZ ;  /* 0x000001cc150f7890 */ /* 0x000fe4000fffe0ff */
[----:B------:R-:W-:Y:S02]  /*e8e0*/  UIADD3 UR12, UPT, UPT, UR21, -0x7ffffe3c, URZ ;  /* 0x800001c4150c7890 */ /* 0x000fe4000fffe0ff */
[----:B------:R-:W-:Y:S02]  /*e8f0*/  UIADD3 UR13, UPT, UPT, UR21, -0x7ffffe2c, URZ ;  /* 0x800001d4150d7890 */ /* 0x000fe4000fffe0ff */
        /* <DEDUP_REMOVED lines=11> */
[----:B------:R-:W-:Y:S02]  /*e9b0*/  ULOP3.LUT UR27, UR27, 0x480, URZ, 0xfc, !UPT ;  /* 0x000004801b1b7892 */ /* 0x000fe4000f8efcff */
[----:B------:R-:W-:Y:S02]  /*e9c0*/  UPRMT UR29, UR29, 0x5410, UR7 ;  /* 0x000054101d1d7896 */ /* 0x000fe40008000007 */
[----:B------:R-:W-:-:S12]  /*e9d0*/  UPRMT UR27, UR27, 0x5410, UR6 ;  /* 0x000054101b1b7896 */ /* 0x000fd80008000006 */
.L_x_237:
[----:B------:R-:W1:Y:S01]  /*e9e0*/  LDC.64 R2, c[0x0][0x390] ;  /* 0x0000e400ff027b82 */ /* 0x000e620000000a00 */
[----:B------:R-:W-:Y:S01]  /*e9f0*/  ULEA UR6, UR25, UR17, 0x3 ;  /* 0x0000001119067291 */ /* 0x000fe2000f8e18ff */
[----:B-1----:R-:W-:Y:S01]  /*ea00*/  IMAD.WIDE R12, R12, 0xc, R2 ;  /* 0x0000000c0c0c7825 */ /* 0x002fe200078e0202 */
[----:B------:R-:W-:-:S04]  /*ea10*/  SHF.L.U32 R3, R15, 0x1f, RZ ;  /* 0x0000001f0f037819 */ /* 0x000fc800000006ff */
[----:B------:R1:W5:Y:S03]  /*ea20*/  LDG.E R0, desc[UR40][R12.64+0x8] ;  /* 0x000008280c007981 */ /* 0x000366000c1e1900 */
[----:B------:R-:W2:Y:S01]  /*ea30*/  SYNCS.PHASECHK.TRANS64.TRYWAIT P0, [UR6+0xf0], R3 ;  /* 0x0000f003ff0075a7 */ /* 0x000ea20008001106 */
[----:B------:R-:W-:Y:S01]  /*ea40*/  UISETP.NE.AND UP0, UPT, UR36, URZ, UPT ;  /* 0x000000ff2400728c */ /* 0x000fe2000bf05270 */
[----:B-123--:R-:W-:Y:S10]  /*ea50*/  @!P0 BRA `(.L_x_215) ;  /* 0x0000009c00b08947 */ /* 0x00eff40003800000 */
.L_x_354:
[----:B------:R-:W-:Y:S01]  /*ea60*/  ULEA UR7, UR25, UR17, 0x4 ;  /* 0x0000001119077291 */ /* 0x000fe2000f8e20ff */
[----:B------:R-:W-:Y:S01]  /*ea70*/  MOV R8, UR24 ;  /* 0x0000001800087c02 */ /* 0x000fe20008000f00 */
[----:B------:R-:W-:-:S04]  /*ea80*/  UIADD3 UR6, UPT, UPT, UR6, 0x108, URZ ;  /* 0x0000010806067890 */ /* 0x000fc8000fffe0ff */
[----:B------:R-:W-:-:S03]  /*ea90*/  UPRMT UR6, UR18, 0x654, UR6 ;  /* 0x0000065412067896 */ /* 0x000fc60008000006 */
[----:B------:R-:W2:Y:S01]  /*eaa0*/  LDS.64 R12, [UR7+0x148] ;  /* 0x00014807ff0c7984 */ /* 0x000ea20008000a00 */
[----:B-----5:R-:W-:Y:S01]  /*eab0*/  R2UR UR7, R0 ;  /* 0x00000000000772ca */ /* 0x020fe200000e0000 */
[----:B------:R-:W-:Y:S01]  /*eac0*/  @!PT LDS RZ, [RZ] ;  /* 0x00000000fffff984 */ /* 0x000fe20000000800 */
[----:B------:R-:W-:Y:S01]  /*ead0*/  @!PT LDS RZ, [RZ] ;  /* 0x00000000fffff984 */ /* 0x000fe20000000800 */
[----:B------:R-:W-:Y:S01]  /*eae0*/  @!PT LDS RZ, [RZ] ;  /* 0x00000000fffff984 */ /* 0x000fe20000000800 */
[----:B------:R-:W-:Y:S01]  /*eaf0*/  @!PT LDS RZ, [RZ] ;  /* 0x00000000fffff984 */ /* 0x000fe20000000800 */
[----:B------:R3:W-:Y:S06]  /*eb00*/  MEMBAR.ALL.CTA ;  /* 0x0000000000007992 */ /* 0x0007ec0000008000 */
[----:B---3--:R-:W3:Y:S02]  /*eb10*/  FENCE.VIEW.ASYNC.S ;  /* 0x00000000000073c6 */ /* 0x008ee40000000000 */
[----:B---3--:R-:W-:Y:S01]  /*eb20*/  SYNCS.ARRIVE.TRANS64.RED.A1T0 RZ, [UR6], RZ ;  /* 0x000000ffffff79a7 */ /* 0x008fe20008100406 */
[----:B------:R-:W-:-:S07]  /*eb30*/  ULOP3.LUT UR6, UR24, 0x1, URZ, 0x3c, !UPT ;  /* 0x0000000118067892 */ /* 0x000fce000f8e3cff */
[----:B------:R-:W-:Y:S01]  /*eb40*/  UMOV UR24, UR6 ;  /* 0x0000000600187c82 */ /* 0x000fe20008000000 */
[----:B------:R-:W-:Y:S05]  /*eb50*/  BRA.U UP0, `(.L_x_216) ;  /* 0x00000021002c7547 */ /* 0x000fea000b800000 */
[----:B------:R-:W-:Y:S01]  /*eb60*/  ULEA UR9, UR34, UR17, 0x3 ;  /* 0x0000001122097291 */ /* 0x000fe2000f8e18ff */
[----:B-1----:R-:W-:Y:S01]  /*eb70*/  SHF.L.U32 R2, R9, 0x1f, RZ ;  /* 0x0000001f09027819 */ /* 0x002fe200000006ff */
[----:B------:R-:W-:Y:S01]  /*eb80*/  ULEA UR8, UR10, UR17, 0x3 ;  /* 0x000000110a087291 */ /* 0x000fe2000f8e18ff */
[----:B------:R-:W-:Y:S01]  /*eb90*/  SHF.L.U32 R0, R10, 0x1f, RZ ;  /* 0x0000001f0a007819 */ /* 0x000fe200000006ff */
[----:B------:R-:W-:-:S05]  /*eba0*/  UISETP.GE.AND UP0, UPT, UR7, 0x1, UPT ;  /* 0x000000010700788c */ /* 0x000fca000bf06270 */
[----:B------:R1:W3:Y:S02]  /*ebb0*/  SYNCS.PHASECHK.TRANS64.TRYWAIT P5, [UR9], R2 ;  /* 0x00000002ff0075a7 */ /* 0x0002e400080a1109 */
[----:B------:R1:W4:Y:S02]  /*ebc0*/  SYNCS.PHASECHK.TRANS64.TRYWAIT P0, [UR8+0x60], R0 ;  /* 0x00006000ff0075a7 */ /* 0x0003240008001108 */
[----:B------:R-:W-:Y:S05]  /*ebd0*/  BRA.U !UP0, `(.L_x_217) ;  /* 0x0000001d08f07547 */ /* 0x000fea000b800000 */
[----:B------:R-:W-:Y:S02]  /*ebe0*/  UIADD3 UR7, UPT, UPT, UR7, 0x2ff, URZ ;  /* 0x000002ff07077890 */ /* 0x000fe4000fffe0ff */
[----:B------:R-:W-:Y:S02]  /*ebf0*/  UIMAD UR22, UR6, 0xc0, UR21 ;  /* 0x000000c0061678a4 */ /* 0x000fe4000f8e0215 */
[----:B------:R-:W-:Y:S02]  /*ec00*/  UIMAD.WIDE UR8, UR7, 0x2aaaaaab, URZ ;  /* 0x2aaaaaab070878a5 */ /* 0x000fe4000f8e02ff */
[----:B------:R-:W-:Y:S01]  /*ec10*/  UPLOP3.LUT UP1, UPT, UPT, UPT, UPT, 0x40, 0x4 ;  /* 0x000000000004789c */ /* 0x000fe20003f2e870 */
[----:B------:R-:W-:-:S04]  /*ec20*/  UMOV UR32, URZ ;  /* 0x000000ff00207c82 */ /* 0x000fc80008000000 */
[----:B------:R-:W-:Y:S02]  /*ec30*/  UMOV UR7, UR9 ;  /* 0x0000000900077c82 */ /* 0x000fe40008000000 */
[----:B------:R-:W-:-:S04]  /*ec40*/  USHF.R.U32.HI UR23, URZ, 0x1f, UR7 ;  /* 0x0000001fff177899 */ /* 0x000fc80008011607 */
[----:B------:R-:W-:Y:S02]  /*ec50*/  ULEA.HI.SX32 UR23, UR7, UR23, 0x19 ;  /* 0x0000001707177291 */ /* 0x000fe4000f8fcaff */
.L_x_235:
[----:B--2---:R-:W-:Y:S01]  /*ec60*/  ULEA UR26, UR10, UR17, 0x3 ;  /* 0x000000110a1a7291 */ /* 0x004fe2000f8e18ff */
[----:B----4-:R-:W-:Y:S11]  /*ec70*/  @P0 BRA `(.L_x_218) ;  /* 0x00000000000c0947 */ /* 0x010ff60003800000 */
[----:B------:R-:W-:Y:S04]  /*ec80*/  SHF.L.U32 R3, R10, 0x1f, RZ ;  /* 0x0000001f0a037819 */ /* 0x000fe800000006ff */
[----:B------:R-:W4:Y:S02]  /*ec90*/  SYNCS.PHASECHK.TRANS64.TRYWAIT P0, [UR26+0x60], R3 ;  /* 0x00006003ff0075a7 */ /* 0x000f24000800111a */
[----:B----4-:R-:W-:Y:S05]  /*eca0*/  @!P0 BRA `(.L_x_219) ;  /* 0x0000009c00348947 */ /* 0x010fea0003800000 */
.L_x_218:
[----:B------:R-:W-:Y:S02]  /*ecb0*/  UIADD3 UR11, UPT, UPT, UR10, 0x1, URZ ;  /* 0x000000010a0b7890 */ /* 0x000fe4000fffe0ff */
[----:B------:R-:W-:Y:S01]  /*ecc0*/  UIMAD UR6, UR10, 0x60, UR4 ;  /* 0x000000600a0678a4 */ /* 0x000fe2000f8e0204 */
[----:B------:R-:W-:Y:S01]  /*ecd0*/  ELECT P0, URZ, PT ;  /* 0x0000000000ff782f */ /* 0x000fe20003800000 */
[----:B------:R-:W-:Y:S02]  /*ece0*/  UISETP.NE.AND UP0, UPT, UR11, 0x7, UPT ;  /* 0x000000070b00788c */ /* 0x000fe4000bf05270 */
[----:B------:R-:W-:Y:S02]  /*ecf0*/  UIMAD UR8, UR10, 0xc0, UR5 ;  /* 0x000000c00a0878a4 */ /* 0x000fe4000f8e0205 */
[----:B------:R-:W-:Y:S02]  /*ed00*/  UIADD3 UR50, UPT, UPT, UR6, 0x20, URZ ;  /* 0x0000002006327890 */ /* 0x000fe4000fffe0ff */
[----:B------:R-:W-:Y:S02]  /*ed10*/  UIADD3 UR52, UPT, UPT, UR6, 0x40, URZ ;  /* 0x0000004006347890 */ /* 0x000fe4000fffe0ff */
[----:B------:R-:W-:Y:S02]  /*ed20*/  USEL UR31, URZ, 0x1, UP0 ;  /* 0x00000001ff1f7887 */ /* 0x000fe40008000000 */
[----:B------:R-:W-:Y:S02]  /*ed30*/  UIADD3 UR38, UPT, UPT, UR8, 0x60, URZ ;  /* 0x0000006008267890 */ /* 0x000fe4000fffe0ff */
[----:B-1----:R-:W-:Y:S01]  /*ed40*/  @P0 LOP3.LUT R0, R6, 0xffff, RZ, 0xc0, !PT ;  /* 0x0000ffff06000812 */ /* 0x002fe200078ec0ff */
[----:B------:R-:W-:Y:S02]  /*ed50*/  USEL UR10, UR11, URZ, UP0 ;  /* 0x000000ff0b0a7287 */ /* 0x000fe40008000000 */
[----:B------:R-:W-:Y:S01]  /*ed60*/  UIADD3 UR42, UPT, UPT, UR8, 0x20, URZ ;  /* 0x00000020082a7890 */ /* 0x000fe2000fffe0ff */
[----:B------:R-:W-:Y:S01]  /*ed70*/  @P0 R2UR UR30, R0 ;  /* 0x00000000001e02ca */ /* 0x000fe200000e0000 */
[----:B------:R-:W-:Y:S01]  /*ed80*/  UIADD3 UR44, UPT, UPT, UR8, 0x80, URZ ;  /* 0x00000080082c7890 */ /* 0x000fe2000fffe0ff */
[----:B------:R-:W-:Y:S01]  /*ed90*/  LOP3.LUT R10, R10, UR31, RZ, 0x3c, !PT ;  /* 0x0000001f0a0a7c12 */ /* 0x000fe2000f8e3cff */
[----:B------:R-:W-:Y:S02]  /*eda0*/  UIADD3 UR46, UPT, UPT, UR8, 0x40, URZ ;  /* 0x00000040082e7890 */ /* 0x000fe4000fffe0ff */
[----:B------:R-:W-:Y:S01]  /*edb0*/  UIADD3 UR48, UPT, UPT, UR8, 0xa0, URZ ;  /* 0x000000a008307890 */ /* 0x000fe2000fffe0ff */
[----:B------:R-:W-:Y:S01]  /*edc0*/  SHF.L.U32 R14, R10, 0x1f, RZ ;  /* 0x0000001f0a0e7819 */ /* 0x000fe200000006ff */
[----:B------:R-:W-:Y:S01]  /*edd0*/  UMOV UR7, 0x4008 ;  /* 0x0000400800077882 */ /* 0x000fe20000000000 */
[----:B------:R-:W-:Y:S01]  /*ede0*/  UMOV UR51, 0x4008 ;  /* 0x0000400800337882 */ /* 0x000fe20000000000 */
[----:B------:R-:W-:Y:S01]  /*edf0*/  ULEA UR33, UR10, UR17, 0x3 ;  /* 0x000000110a217291 */ /* 0x000fe2000f8e18ff */
[----:B------:R1:W-:Y:S01]  /*ee00*/  UTCCP.T.S.2CTA.4x32dp128bit tmem[UR21+0x1c0], gdesc[UR6] ;  /* 0x0001c006150079e7 */ /* 0x0003e20009300000 */
[----:B------:R-:W-:Y:S01]  /*ee10*/  UMOV UR53, 0x4008 ;  /* 0x0000400800357882 */ /* 0x000fe20000000000 */
        /* <DEDUP_REMOVED lines=13> */
[----:B------:R1:W-:Y:S01]  /*eef0*/  UTCCP.T.S.2CTA.4x32dp128bit tmem[UR21+0x1e0], gdesc[UR48] ;  /* 0x0001e030150079e7 */ /* 0x0003e20009300000 */
[----:B------:R1:W4:Y:S01]  /*ef00*/  SYNCS.PHASECHK.TRANS64.TRYWAIT P0, [UR33+0x60], R14 ;  /* 0x0000600eff0075a7 */ /* 0x0003220008001121 */
[----:B------:R-:W-:Y:S02]  /*ef10*/  UIADD3 UR26, UPT, UPT, UR26, 0x98, URZ ;  /* 0x000000981a1a7890 */ /* 0x000fe4000fffe0ff */
[----:B------:R-:W-:Y:S07]  /*ef20*/  ULEA UR28, UR34, UR17, 0x3 ;  /* 0x00000011221c7291 */ /* 0x000fee000f8e18ff */
[----:B------:R1:W-:Y:S01]  /*ef30*/  UTCBAR.2CTA.MULTICAST [UR26], URZ, UR30 ;  /* 0x000000ff1a0073e9 */ /* 0x0003e2000820081e */
[----:B---3--:R-:W-:Y:S05]  /*ef40*/  @P5 BRA `(.L_x_220) ;  /* 0x00000000000c5947 */ /* 0x008fea0003800000 */
[----:B------:R-:W-:Y:S04]  /*ef50*/  SHF.L.U32 R3, R9, 0x1f, RZ ;  /* 0x0000001f09037819 */ /* 0x000fe800000006ff */
[----:B------:R-:W3:Y:S02]  /*ef60*/  SYNCS.PHASECHK.TRANS64.TRYWAIT P1, [UR28], R3 ;  /* 0x00000003ff0075a7 */ /* 0x000ee4000802111c */
[----:B---3--:R-:W-:Y:S05]  /*ef70*/  @!P1 BRA `(.L_x_221) ;  /* 0x0000009800989947 */ /* 0x008fea0003800000 */
.L_x_220:
[----:B-1----:R-:W-:Y:S04]  /*ef80*/  UIADD3 UR30, UPT, UPT, UR34, 0x1, URZ ;  /* 0x00000001221e7890 */ /* 0x002fe8000fffe0ff */
[----:B------:R-:W-:Y:S04]  /*ef90*/  UISETP.NE.AND UP0, UPT, UR30, 0x6, UPT ;  /* 0x000000061e00788c */ /* 0x000fe8000bf05270 */
[----:B------:R-:W-:Y:S02]  /*efa0*/  USEL UR6, URZ, 0x1, UP0 ;  /* 0x00000001ff067887 */ /* 0x000fe40008000000 */
[----:B------:R-:W-:Y:S04]  /*efb0*/  USEL UR30, UR30, URZ, UP0 ;  /* 0x000000ff1e1e7287 */ /* 0x000fe80008000000 */
[----:B------:R-:W-:Y:S01]  /*efc0*/  ULEA UR26, UR30, UR17, 0x3 ;  /* 0x000000111e1a7291 */ /* 0x000fe2000f8e18ff */
[----:B------:R-:W-:Y:S04]  /*efd0*/  LOP3.LUT R9, R9, UR6, RZ, 0x3c, !PT ;  /* 0x0000000609097c12 */ /* 0x000fe8000f8e3cff */
[----:B------:R-:W-:Y:S04]  /*efe0*/  SHF.L.U32 R11, R9, 0x1f, RZ ;  /* 0x0000001f090b7819 */ /* 0x000fe800000006ff */
[----:B------:R1:W1:Y:S01]  /*eff0*/  SYNCS.PHASECHK.TRANS64.TRYWAIT P4, [UR26], R11 ;  /* 0x0000000bff0075a7 */ /* 0x000262000808111a */
[----:B------:R-:W-:Y:S05]  /*f000*/  BRA.U UP1, `(.L_x_222) ;  /* 0x0000000101187547 */ /* 0x000fea000b800000 */
[----:B------:R-:W-:Y:S09]  /*f010*/  UISETP.NE.AND UP0, UPT, UR37, URZ, UPT ;  /* 0x000000ff2500728c */ /* 0x000ff2000bf05270 */
[----:B------:R-:W-:Y:S05]  /*f020*/  BRA.U !UP0, `(.L_x_223) ;  /* 0x0000000108047547 */ /* 0x000fea000b800000 */
[----:B------:R-:W-:Y:S05]  /*f030*/  BPT.TRAP 0x1 ;  /* 0x000000040000795c */ /* 0x000fea0000300000 */
.L_x_223:
[----:B---3--:R-:W-:Y:S04]  /*f040*/  SHF.L.U32 R3, R8, 0x1f, RZ ;  /* 0x0000001f08037819 */ /* 0x008fe800000006ff */
[----:B------:R-:W3:Y:S02]  /*f050*/  SYNCS.PHASECHK.TRANS64.TRYWAIT P1, [UR17+0x128], R3 ;  /* 0x00012803ff0075a7 */ /* 0x000ee40008021111 */
[----:B---3--:R-:W-:Y:S05]  /*f060*/  @!P1 BRA `(.L_x_224) ;  /* 0x0000009800749947 */ /* 0x008fea0003800000 */
.L_x_222:
[----:B------:R-:W-:Y:S02]  /*f070*/  ULEA UR31, UR34, UR19, 0xa ;  /* 0x00000013221f7291 */ /* 0x000fe4000f8e50ff */
[----:B------:R-:W-:Y:S01]  /*f080*/  ULEA UR34, UR34, UR20, 0xa ;  /* 0x0000001422227291 */ /* 0x000fe2000f8e50ff */
[----:B------:R-:W-:Y:S01]  /*f090*/  ELECT P2, URZ, PT ;  /* 0x0000000000ff782f */ /* 0x000fe20003840000 */
[----:B------:R-:W-:Y:S02]  /*f0a0*/  UPRMT UR7, UR31, 0x7632, UR7 ;  /* 0x000076321f077896 */ /* 0x000fe40008000007 */
[----:B------:R-:W-:Y:S02]  /*f0b0*/  ULOP3.LUT UR9, UR31, 0x3fff, URZ, 0xc0, !UPT ;  /* 0x00003fff1f097892 */ /* 0x000fe4000f8ec0ff */
[----:B------:R-:W-:Y:S02]  /*f0c0*/  UPRMT UR6, UR34, 0x7632, UR6 ;  /* 0x0000763222067896 */ /* 0x000fe40008000006 */
[----:B------:R-:W-:Y:S01]  /*f0d0*/  ULOP3.LUT UR8, UR34, 0x3fff, URZ, 0xc0, !UPT ;  /* 0x00003fff22087892 */ /* 0x000fe2000f8ec0ff */
[----:B------:R-:W-:Y:S01]  /*f0e0*/  IMAD.U32 R5, RZ, RZ, UR7 ;  /* 0x00000007ff057e24 */ /* 0x000fe2000f8e00ff */
[----:B------:R-:W-:Y:S01]  /*f0f0*/  UIADD3 UR35, UPT, UPT, UR31, 0x3, URZ ;  /* 0x000000031f237890 */ /* 0x000fe2000fffe0ff */
[----:B------:R-:W-:Y:S01]  /*f100*/  IMAD.U32 R18, RZ, RZ, UR9 ;  /* 0x00000009ff127e24 */ /* 0x000fe2000f8e00ff */
[----:B------:R-:W-:Y:S01]  /*f110*/  UIADD3 UR11, UPT, UPT, UR34, 0x3, URZ ;  /* 0x00000003220b7890 */ /* 0x000fe2000fffe0ff */
[----:B---3--:R-:W-:Y:S01]  /*f120*/  IMAD.U32 R3, RZ, RZ, UR6 ;  /* 0x00000006ff037e24 */ /* 0x008fe2000f8e00ff */
[----:B------:R-:W-:Y:S01]  /*f130*/  ELECT P1, URZ, PT ;  /* 0x0000000000ff782f */ /* 0x000fe20003820000 */
[----:B------:R-:W-:Y:S01]  /*f140*/  IMAD.U32 R16, RZ, RZ, UR8 ;  /* 0x00000008ff107e24 */ /* 0x000fe2000f8e00ff */
[----:B------:R-:W-:Y:S01]  /*f150*/  @P2 LOP3.LUT R2, R18, 0xc000, R5, 0xf8, !PT ;  /* 0x0000c00012022812 */ /* 0x000fe200078ef805 */
[----:B------:R-:W-:Y:S02]  /*f160*/  UPRMT UR7, UR35, 0x7632, UR7 ;  /* 0x0000763223077896 */ /* 0x000fe40008000007 */
[----:B------:R-:W-:Y:S01]  /*f170*/  UPRMT UR6, UR11, 0x7632, UR6 ;  /* 0x000076320b067896 */ /* 0x000fe20008000006 */
[----:B------:R-:W-:Y:S01]  /*f180*/  @P2 LOP3.LUT R0, R16, 0xc000, R3, 0xf8, !PT ;  /* 0x0000c00010002812 */ /* 0x000fe200078ef803 */
[----:B------:R-:W-:Y:S01]  /*f190*/  UISETP.NE.U32.AND UP0, UPT, UR32, URZ, UPT ;  /* 0x000000ff2000728c */ /* 0x000fe2000bf05070 */
[----:B------:R-:W-:Y:S01]  /*f1a0*/  @P2 R2UR UR9, R2 ;  /* 0x00000000020922ca */ /* 0x000fe200000e0000 */
[----:B------:R-:W-:Y:S01]  /*f1b0*/  IMAD.U32 R5, RZ, RZ, UR7 ;  /* 0x00000007ff057e24 */ /* 0x000fe2000f8e00ff */
[----:B------:R-:W-:Y:S01]  /*f1c0*/  @P2 R2UR UR8, R0 ;  /* 0x00000000000822ca */ /* 0x000fe200000e0000 */
[----:B------:R-:W-:Y:S01]  /*f1d0*/  IMAD.U32 R3, RZ, RZ, UR6 ;  /* 0x00000006ff037e24 */ /* 0x000fe2000f8e00ff */
[----:B------:R-:W-:Y:S01]  /*f1e0*/  UMOV UR46, URZ ;  /* 0x000000ff002e7c82 */ /* 0x000fe20008000000 */
[----:B------:R-:W-:Y:S01]  /*f1f0*/  UMOV UR47, UR29 ;  /* 0x0000001d002f7c82 */ /* 0x000fe20008000000 */
[----:B------:R-:W-:Y:S01]  /*f200*/  @P1 LOP3.LUT R5, R18, 0xc000, R5, 0xf8, !PT ;  /* 0x0000c00012051812 */ /* 0x000fe200078ef805 */
[----:B------:R-:W-:Y:S01]  /*f210*/  UMOV UR44, URZ ;  /* 0x000000ff002c7c82 */ /* 0x000fe20008000000 */
[----:B------:R-:W-:Y:S01]  /*f220*/  @P1 LOP3.LUT R3, R16, 0xc000, R3, 0xf8, !PT ;  /* 0x0000c00010031812 */ /* 0x000fe200078ef803 */
[----:B------:R-:W-:Y:S01]  /*f230*/  UMOV UR45, UR27 ;  /* 0x0000001b002d7c82 */ /* 0x000fe20008000000 */
[----:B------:R-:W-:Y:S02]  /*f240*/  @P1 R2UR UR7, R5 ;  /* 0x00000000050712ca */ /* 0x000fe400000e0000 */
[----:B------:R-:W-:Y:S01]  /*f250*/  @P1 R2UR UR6, R3 ;  /* 0x00000000030612ca */ /* 0x000fe200000e0000 */
[----:B------:R-:W-:Y:S02]  /*f260*/  IMAD.U32 R18, RZ, RZ, UR9 ;  /* 0x00000009ff127e24 */ /* 0x000fe4000f8e00ff */
[----:B------:R-:W-:Y:S02]  /*f270*/  IMAD.U32 R0, RZ, RZ, UR9 ;  /* 0x00000009ff007e24 */ /* 0x000fe4000f8e00ff */
[----:B------:R-:W-:Y:S01]  /*f280*/  IMAD.U32 R16, RZ, RZ, UR8 ;  /* 0x00000008ff107e24 */ /* 0x000fe2000f8e00ff */
[----:B------:R-:W-:Y:S01]  /*f290*/  LEA R18, P1, R18, RZ, 0x10 ;  /* 0x000000ff12127211 */ /* 0x000fe200078280ff */
[----:B------:R-:W-:Y:S03]  /*f2a0*/  IMAD.U32 R7, RZ, RZ, UR8 ;  /* 0x00000008ff077e24 */ /* 0x000fe6000f8e00ff */
[----:B------:R-:W-:Y:S01]  /*f2b0*/  LEA.HI.X R19, R0, RZ, RZ, 0x10, P1 ;  /* 0x000000ff00137211 */ /* 0x000fe200008f84ff */
[----:B------:R-:W-:Y:S01]  /*f2c0*/  IMAD.U32 R5, RZ, RZ, UR7 ;  /* 0x00000007ff057e24 */ /* 0x000fe2000f8e00ff */
[----:B------:R-:W-:Y:S01]  /*f2d0*/  LEA R16, P3, R16, RZ, 0x10 ;  /* 0x000000ff10107211 */ /* 0x000fe200078680ff */
[----:B------:R-:W-:Y:S01]  /*f2e0*/  IMAD.U32 R2, RZ, RZ, UR6 ;  /* 0x00000006ff027e24 */ /* 0x000fe2000f8e00ff */
[----:B------:R-:W-:Y:S01]  /*f2f0*/  R2UR UR42, R18 ;  /* 0x00000000122a72ca */ /* 0x000fe200000e0000 */
[----:B------:R-:W-:Y:S01]  /*f300*/  IMAD.U32 R3, RZ, RZ, UR7 ;  /* 0x00000007ff037e24 */ /* 0x000fe2000f8e00ff */
[----:B------:R-:W-:Y:S01]  /*f310*/  LEA R20, P2, R5, RZ, 0x10 ;  /* 0x000000ff05147211 */ /* 0x000fe200078480ff */
[----:B------:R-:W-:Y:S01]  /*f320*/  IMAD.U32 R0, RZ, RZ, UR6 ;  /* 0x00000006ff007e24 */ /* 0x000fe2000f8e00ff */
[----:B------:R-:W-:Y:S02]  /*f330*/  LEA R2, P1, R2, RZ, 0x10 ;  /* 0x000000ff02027211 */ /* 0x000fe400078280ff */
[----:B------:R-:W-:Y:S02]  /*f340*/  LEA.HI.X R17, R7, RZ, RZ, 0x10, P3 ;  /* 0x000000ff07117211 */ /* 0x000fe400018f84ff */
[----:B------:R-:W-:Y:S02]  /*f350*/  LEA.HI.X R21, R3, RZ, RZ, 0x10, P2 ;  /* 0x000000ff03157211 */ /* 0x000fe400010f84ff */
[----:B------:R-:W-:Y:S02]  /*f360*/  LEA.HI.X R3, R0, RZ, RZ, 0x10, P1 ;  /* 0x000000ff00037211 */ /* 0x000fe400008f84ff */
[----:B------:R-:W-:Y:S01]  /*f370*/  R2UR UR43, R19 ;  /* 0x00000000132b72ca */ /* 0x000fe200000e0000 */
[----:B------:R-:W-:Y:S01]  /*f380*/  ULOP3.LUT UR42, UR42, 0xffff, UR31, 0xf8, !UPT ;  /* 0x0000ffff2a2a7892 */ /* 0x000fe2000f8ef81f */
[----:B------:R-:W-:Y:S02]  /*f390*/  R2UR UR38, R16 ;  /* 0x00000000102672ca */ /* 0x000fe400000e0000 */
[----:B------:R-:W-:Y:S02]  /*f3a0*/  R2UR UR39, R17 ;  /* 0x00000000112772ca */ /* 0x000fe400000e0000 */
[----:B------:R-:W-:Y:S02]  /*f3b0*/  R2UR UR8, R20 ;  /* 0x00000000140872ca */ /* 0x000fe400000e0000 */
[----:B------:R-:W-:Y:S02]  /*f3c0*/  R2UR UR9, R21 ;  /* 0x00000000150972ca */ /* 0x000fe400000e0000 */
[----:B------:R-:W-:Y:S02]  /*f3d0*/  R2UR UR6, R2 ;  /* 0x00000000020672ca */ /* 0x000fe400000e0000 */
[----:B------:R-:W-:Y:S01]  /*f3e0*/  R2UR UR7, R3 ;  /* 0x00000000030772ca */ /* 0x000fe200000e0000 */
[----:B------:R-:W-:Y:S02]  /*f3f0*/  ULOP3.LUT UR43, UR43, 0x40104040, URZ, 0xfc, !UPT ;  /* 0x401040402b2b7892 */ /* 0x000fe4000f8efcff */
[----:B------:R-:W-:Y:S02]  /*f400*/  ULOP3.LUT UR38, UR38, 0xffff, UR34, 0xf8, !UPT ;  /* 0x0000ffff26267892 */ /* 0x000fe4000f8ef822 */
[----:B------:R-:W-:Y:S02]  /*f410*/  ULOP3.LUT UR39, UR39, 0x40104040, URZ, 0xfc, !UPT ;  /* 0x4010404027277892 */ /* 0x000fe4000f8efcff */
[----:B------:R-:W-:Y:S02]  /*f420*/  ULOP3.LUT UR8, UR8, 0xffff, UR35, 0xf8, !UPT ;  /* 0x0000ffff08087892 */ /* 0x000fe4000f8ef823 */
[----:B------:R-:W-:Y:S02]  /*f430*/  ULOP3.LUT UR9, UR9, 0x40104040, URZ, 0xfc, !UPT ;  /* 0x4010404009097892 */ /* 0x000fe4000f8efcff */
[----:B------:R-:W-:Y:S02]  /*f440*/  ULOP3.LUT UR6, UR6, 0xffff, UR11, 0xf8, !UPT ;  /* 0x0000ffff06067892 */ /* 0x000fe4000f8ef80b */
[----:B------:R-:W-:Y:S01]  /*f450*/  ULOP3.LUT UR7, UR7, 0x40104040, URZ, 0xfc, !UPT ;  /* 0x4010404007077892 */ /* 0x000fe2000f8efcff */
[----:B------:R3:W-:Y:S08]  /*f460*/  UTCOMMA.2CTA.4X gdesc[UR42], gdesc[UR38], tmem[UR22], tmem[UR46], idesc[UR47], tmem[UR14], UP0 ;  /* 0x800e2e262a0075ea */ /* 0x0007f00008200016 */
[----:B------:R3:W-:Y:S01]  /*f470*/  UTCOMMA.2CTA.4X gdesc[UR8], gdesc[UR6], tmem[UR22], tmem[UR44], idesc[UR45], tmem[UR12], UPT ;  /* 0x800c2c06080075ea */ /* 0x0007e2000ba00016 */
[----:B----4-:R-:W-:Y:S05]  /*f480*/  @P0 BRA `(.L_x_225) ;  /* 0x0000000000080947 */ /* 0x010fea0003800000 */
[----:B------:R-:W4:Y:S02]  /*f490*/  SYNCS.PHASECHK.TRANS64.TRYWAIT P0, [UR33+0x60], R14 ;  /* 0x0000600eff0075a7 */ /* 0x000f240008001121 */
[----:B----4-:R-:W-:Y:S05]  /*f4a0*/  @!P0 BRA `(.L_x_226) ;  /* 0x00000094007c8947 */ /* 0x010fea0003800000 */
.L_x_225:
[----:B------:R-:W-:Y:S02]  /*f4b0*/  UIADD3 UR11, UPT, UPT, UR10, 0x1, URZ ;  /* 0x000000010a0b7890 */ /* 0x000fe4000fffe0ff */
[----:B---3--:R-:W-:Y:S02]  /*f4c0*/  UIMAD UR6, UR10, 0x60, UR4 ;  /* 0x000000600a0678a4 */ /* 0x008fe4000f8e0204 */
[----:B------:R-:W-:Y:S02]  /*f4d0*/  UISETP.NE.AND UP0, UPT, UR11, 0x7, UPT ;  /* 0x000000070b00788c */ /* 0x000fe4000bf05270 */
[----:B------:R-:W-:Y:S02]  /*f4e0*/  UIMAD UR8, UR10, 0xc0, UR5 ;  /* 0x000000c00a0878a4 */ /* 0x000fe4000f8e0205 */
[----:B------:R-:W-:Y:S02]  /*f4f0*/  UIADD3 UR52, UPT, UPT, UR6, 0x20, URZ ;  /* 0x0000002006347890 */ /* 0x000fe4000fffe0ff */
[----:B------:R-:W-:Y:S02]  /*f500*/  UIADD3 UR54, UPT, UPT, UR6, 0x40, URZ ;  /* 0x0000004006367890 */ /* 0x000fe4000fffe0ff */
[----:B------:R-:W-:Y:S02]  /*f510*/  USEL UR35, URZ, 0x1, UP0 ;  /* 0x00000001ff237887 */ /* 0x000fe40008000000 */
[----:B------:R-:W-:Y:S02]  /*f520*/  UIADD3 UR42, UPT, UPT, UR8, 0x60, URZ ;  /* 0x00000060082a7890 */ /* 0x000fe4000fffe0ff */
[----:B------:R-:W-:Y:S02]  /*f530*/  USEL UR10, UR11, URZ, UP0 ;  /* 0x000000ff0b0a7287 */ /* 0x000fe40008000000 */
[----:B------:R-:W-:Y:S01]  /*f540*/  UIADD3 UR44, UPT, UPT, UR8, 0x20, URZ ;  /* 0x00000020082c7890 */ /* 0x000fe2000fffe0ff */
[----:B------:R-:W-:Y:S01]  /*f550*/  LOP3.LUT R10, R10, UR35, RZ, 0x3c, !PT ;  /* 0x000000230a0a7c12 */ /* 0x000fe2000f8e3cff */
[----:B------:R-:W-:Y:S02]  /*f560*/  UIADD3 UR46, UPT, UPT, UR8, 0x80, URZ ;  /* 0x00000080082e7890 */ /* 0x000fe4000fffe0ff */
[----:B------:R-:W-:Y:S01]  /*f570*/  UIADD3 UR48, UPT, UPT, UR8, 0x40, URZ ;  /* 0x0000004008307890 */ /* 0x000fe2000fffe0ff */
[----:B------:R-:W-:Y:S01]  /*f580*/  SHF.L.U32 R0, R10, 0x1f, RZ ;  /* 0x0000001f0a007819 */ /* 0x000fe200000006ff */
[----:B------:R-:W-:Y:S01]  /*f590*/  UIADD3 UR50, UPT, UPT, UR8, 0xa0, URZ ;  /* 0x000000a008327890 */ /* 0x000fe2000fffe0ff */
        /* <DEDUP_REMOVED lines=19> */
[----:B------:R3:W2:Y:S01]  /*f6d0*/  SYNCS.PHASECHK.TRANS64.TRYWAIT P1, [UR38+0x60], R0 ;  /* 0x00006000ff0075a7 */ /* 0x0006a20008021126 */
[----:B------:R-:W-:Y:S01]  /*f6e0*/  ELECT P0, URZ, PT ;  /* 0x0000000000ff782f */ /* 0x000fe20003800000 */
[----:B------:R-:W-:Y:S11]  /*f6f0*/  UIADD3 UR32, UPT, UPT, UR33, 0x98, URZ ;  /* 0x0000009821207890 */ /* 0x000ff6000fffe0ff */
[----:B------:R-:W-:Y:S01]  /*f700*/  @!UPT UIADD3 URZ, UPT, UPT, URZ, URZ, URZ ;  /* 0x000000fffffff290 */ /* 0x000fe2000fffe0ff */
[----:B------:R-:W-:Y:S04]  /*f710*/  @P0 LOP3.LUT R2, R6, 0xffff, RZ, 0xc0, !PT ;  /* 0x0000ffff06020812 */ /* 0x000fe800078ec0ff */
[----:B------:R-:W-:Y:S11]  /*f720*/  @P0 R2UR UR33, R2 ;  /* 0x00000000022102ca */ /* 0x000ff600000e0000 */
[----:B------:R-:W-:Y:S02]  /*f730*/  @!UPT UIADD3 URZ, UPT, UPT, URZ, URZ, URZ ;  /* 0x000000fffffff290 */ /* 0x000fe4000fffe0ff */
[----:B------:R3:W-:Y:S01]  /*f740*/  UTCBAR.2CTA.MULTICAST [UR32], URZ, UR33 ;  /* 0x000000ff200073e9 */ /* 0x0007e20008200821 */
[----:B-1----:R-:W-:Y:S05]  /*f750*/  @P4 BRA `(.L_x_227) ;  /* 0x0000000000084947 */ /* 0x002fea0003800000 */
[----:B------:R-:W1:Y:S02]  /*f760*/  SYNCS.PHASECHK.TRANS64.TRYWAIT P0, [UR26], R11 ;  /* 0x0000000bff0075a7 */ /* 0x000e64000800111a */
[----:B-1----:R-:W-:Y:S05]  /*f770*/  @!P0 BRA `(.L_x_228) ;  /* 0x0000009000e08947 */ /* 0x002fea0003800000 */
.L_x_227:
[----:B---3--:R-:W-:Y:S02]  /*f780*/  ULEA UR32, UR30, UR19, 0xa ;  /* 0x000000131e207291 */ /* 0x008fe4000f8e50ff */
[----:B------:R-:W-:Y:S01]  /*f790*/  UIADD3 UR6, UPT, UPT, UR31, 0x6, URZ ;  /* 0x000000061f067890 */ /* 0x000fe2000fffe0ff */
[----:B------:R-:W-:Y:S01]  /*f7a0*/  ELECT P0, URZ, PT ;  /* 0x0000000000ff782f */ /* 0x000fe20003800000 */
[----:B------:R-:W-:Y:S02]  /*f7b0*/  ULOP3.LUT UR8, UR32, 0x3fff, URZ, 0xc0, !UPT ;  /* 0x00003fff20087892 */ /* 0x000fe4000f8ec0ff */
[----:B------:R-:W-:Y:S02]  /*f7c0*/  UPRMT UR7, UR6, 0x7632, UR7 ;  /* 0x0000763206077896 */ /* 0x000fe40008000007 */
[----:B------:R-:W-:Y:S02]  /*f7d0*/  UIADD3 UR34, UPT, UPT, UR34, 0x6, URZ ;  /* 0x0000000622227890 */ /* 0x000fe4000fffe0ff */
[----:B------:R-:W-:Y:S01]  /*f7e0*/  IMAD.U32 R11, RZ, RZ, UR8 ;  /* 0x00000008ff0b7e24 */ /* 0x000fe2000f8e00ff */
[----:B------:R-:W-:Y:S01]  /*f7f0*/  ULEA UR31, UR30, UR20, 0xa ;  /* 0x000000141e1f7291 */ /* 0x000fe2000f8e50ff */
[----:B------:R-:W-:Y:S01]  /*f800*/  IMAD.U32 R2, RZ, RZ, UR7 ;  /* 0x00000007ff027e24 */ /* 0x000fe2000f8e00ff */
[----:B------:R-:W-:Y:S02]  /*f810*/  UPRMT UR11, UR34, 0x7632, UR11 ;  /* 0x00007632220b7896 */ /* 0x000fe4000800000b */
[----:B------:R-:W-:Y:S02]  /*f820*/  UIADD3 UR7, UPT, UPT, UR31, 0x1, URZ ;  /* 0x000000011f077890 */ /* 0x000fe4000fffe0ff */
[----:B------:R-:W-:Y:S01]  /*f830*/  @P0 LOP3.LUT R2, R11, 0xc000, R2, 0xf8, !PT ;  /* 0x0000c0000b020812 */ /* 0x000fe200078ef802 */
[----:B------:R-:W-:Y:S02]  /*f840*/  ULOP3.LUT UR33, UR31, 0x3fff, URZ, 0xc0, !UPT ;  /* 0x00003fff1f217892 */ /* 0x000fe4000f8ec0ff */
[----:B------:R-:W-:Y:S01]  /*f850*/  UIADD3 UR8, UPT, UPT, UR32, 0x1, URZ ;  /* 0x0000000120087890 */ /* 0x000fe2000fffe0ff */
[----:B------:R-:W-:Y:S02]  /*f860*/  @P0 R2UR UR9, R2 ;  /* 0x00000000020902ca */ /* 0x000fe400000e0000 */
[----:B------:R-:W-:Y:S01]  /*f870*/  ELECT P2, URZ, PT ;  /* 0x0000000000ff782f */ /* 0x000fe20003840000 */
[----:B------:R-:W-:Y:S01]  /*f880*/  IMAD.U32 R2, RZ, RZ, UR11 ;  /* 0x0000000bff027e24 */ /* 0x000fe2000f8e00ff */
[----:B------:R-:W-:Y:S01]  /*f890*/  UPRMT UR11, UR7, 0x7632, UR11 ;  /* 0x00007632070b7896 */ /* 0x000fe2000800000b */
[----:B------:R-:W-:Y:S01]  /*f8a0*/  IMAD.U32 R7, RZ, RZ, UR33 ;  /* 0x00000021ff077e24 */ /* 0x000fe2000f8e00ff */
[----:B------:R-:W-:Y:S01]  /*f8b0*/  UPRMT UR33, UR8, 0x7632, UR33 ;  /* 0x0000763208217896 */ /* 0x000fe20008000021 */
[----:B------:R-:W-:Y:S03]  /*f8c0*/  ELECT P3, URZ, PT ;  /* 0x0000000000ff782f */ /* 0x000fe60003860000 */
[----:B----4-:R-:W-:Y:S01]  /*f8d0*/  @P0 LOP3.LUT R3, R7, 0xc000, R2, 0xf8, !PT ;  /* 0x0000c00007030812 */ /* 0x010fe200078ef802 */
[----:B------:R-:W-:Y:S01]  /*f8e0*/  IMAD.U32 R2, RZ, RZ, UR11 ;  /* 0x0000000bff027e24 */ /* 0x000fe2000f8e00ff */
[----:B------:R-:W-:Y:S01]  /*f8f0*/  UIADD3 UR30, UPT, UPT, UR30, 0x1, URZ ;  /* 0x000000011e1e7890 */ /* 0x000fe2000fffe0ff */
[----:B------:R-:W-:Y:S01]  /*f900*/  IMAD.U32 R14, RZ, RZ, UR33 ;  /* 0x00000021ff0e7e24 */ /* 0x000fe2000f8e00ff */
[----:B------:R-:W-:Y:S01]  /*f910*/  @P0 R2UR UR33, R3 ;  /* 0x00000000032102ca */ /* 0x000fe200000e0000 */
[----:B------:R-:W-:Y:S01]  /*f920*/  IMAD.U32 R16, RZ, RZ, UR9 ;  /* 0x00000009ff107e24 */ /* 0x000fe2000f8e00ff */
[----:B------:R-:W-:Y:S01]  /*f930*/  @P2 LOP3.LUT R2, R7, 0xc000, R2, 0xf8, !PT ;  /* 0x0000c00007022812 */ /* 0x000fe200078ef802 */
[----:B------:R-:W-:Y:S01]  /*f940*/  IMAD.U32 R5, RZ, RZ, UR9 ;  /* 0x00000009ff057e24 */ /* 0x000fe2000f8e00ff */
[----:B------:R-:W-:Y:S01]  /*f950*/  @P2 LOP3.LUT R3, R11, 0xc000, R14, 0xf8, !PT ;  /* 0x0000c0000b032812 */ /* 0x000fe200078ef80e */
[----:B------:R-:W-:Y:S01]  /*f960*/  UISETP.NE.AND UP0, UPT, UR30, 0x6, UPT ;  /* 0x000000061e00788c */ /* 0x000fe2000bf05270 */
[----:B------:R-:W-:Y:S02]  /*f970*/  @P2 R2UR UR9, R2 ;  /* 0x00000000020922ca */ /* 0x000fe400000e0000 */
[----:B------:R-:W-:Y:S02]  /*f980*/  @P2 R2UR UR11, R3 ;  /* 0x00000000030b22ca */ /* 0x000fe400000e0000 */
[----:B------:R-:W-:Y:S03]  /*f990*/  LEA R16, P0, R16, RZ, 0x10 ;  /* 0x000000ff10107211 */ /* 0x000fe600078080ff */
[----:B------:R-:W-:Y:S01]  /*f9a0*/  IMAD.U32 R18, RZ, RZ, UR33 ;  /* 0x00000021ff127e24 */ /* 0x000fe2000f8e00ff */
[----:B------:R-:W-:Y:S01]  /*f9b0*/  LEA.HI.X R17, R5, RZ, RZ, 0x10, P0 ;  /* 0x000000ff05117211 */ /* 0x000fe200000f84ff */
[----:B------:R-:W-:Y:S01]  /*f9c0*/  IMAD.U32 R2, RZ, RZ, UR33 ;  /* 0x00000021ff027e24 */ /* 0x000fe2000f8e00ff */
[----:B------:R-:W-:Y:S01]  /*f9d0*/  R2UR UR42, R16 ;  /* 0x00000000102a72ca */ /* 0x000fe200000e0000 */
[----:B------:R-:W-:Y:S01]  /*f9e0*/  USEL UR33, UR30, URZ, UP0 ;  /* 0x000000ff1e217287 */ /* 0x000fe20008000000 */
[----:B------:R-:W-:Y:S01]  /*f9f0*/  LEA R18, P0, R18, RZ, 0x10 ;  /* 0x000000ff12127211 */ /* 0x000fe200078080ff */
[----:B------:R-:W-:Y:S01]  /*fa00*/  IMAD.U32 R3, RZ, RZ, UR9 ;  /* 0x00000009ff037e24 */ /* 0x000fe2000f8e00ff */
[----:B------:R-:W-:Y:S01]  /*fa10*/  R2UR UR43, R17 ;  /* 0x00000000112b72ca */ /* 0x000fe200000e0000 */
[----:B------:R-:W-:Y:S01]  /*fa20*/  IMAD.U32 R16, RZ, RZ, UR11 ;  /* 0x0000000bff107e24 */ /* 0x000fe2000f8e00ff */
[----:B------:R-:W-:Y:S01]  /*fa30*/  LEA.HI.X R19, R2, RZ, RZ, 0x10, P0 ;  /* 0x000000ff02137211 */ /* 0x000fe200000f84ff */
[----:B------:R-:W-:Y:S01]  /*fa40*/  IMAD.U32 R5, RZ, RZ, UR11 ;  /* 0x0000000bff057e24 */ /* 0x000fe2000f8e00ff */
[----:B------:R-:W-:Y:S01]  /*fa50*/  LEA R20, P0, R3, RZ, 0x10 ;  /* 0x000000ff03147211 */ /* 0x000fe200078080ff */
[----:B------:R-:W-:Y:S01]  /*fa60*/  USEL UR11, URZ, 0x1, UP0 ;  /* 0x00000001ff0b7887 */ /* 0x000fe20008000000 */
[----:B------:R-:W-:Y:S01]  /*fa70*/  LEA R16, P2, R16, RZ, 0x10 ;  /* 0x000000ff10107211 */ /* 0x000fe200078480ff */
[----:B------:R-:W-:Y:S01]  /*fa80*/  IMAD.U32 R2, RZ, RZ, UR9 ;  /* 0x00000009ff027e24 */ /* 0x000fe2000f8e00ff */
[----:B------:R-:W-:Y:S01]  /*fa90*/  UIADD3 UR9, UPT, UPT, UR28, 0x30, URZ ;  /* 0x000000301c097890 */ /* 0x000fe2000fffe0ff */
[----:B------:R-:W-:Y:S01]  /*faa0*/  R2UR UR46, R18 ;  /* 0x00000000122e72ca */ /* 0x000fe200000e0000 */
[----:B------:R-:W-:Y:S01]  /*fab0*/  ULEA UR28, UR33, UR17, 0x3 ;  /* 0x00000011211c7291 */ /* 0x000fe2000f8e18ff */
[----:B------:R-:W-:Y:S01]  /*fac0*/  LOP3.LUT R9, R9, UR11, RZ, 0x3c, !PT ;  /* 0x0000000b09097c12 */ /* 0x000fe2000f8e3cff */
[----:B------:R-:W-:Y:S01]  /*fad0*/  ULOP3.LUT UR42, UR42, 0xffff, UR6, 0xf8, !UPT ;  /* 0x0000ffff2a2a7892 */ /* 0x000fe2000f8ef806 */
[----:B------:R-:W-:Y:S01]  /*fae0*/  LEA.HI.X R21, R2, RZ, RZ, 0x10, P0 ;  /* 0x000000ff02157211 */ /* 0x000fe200000f84ff */
[----:B------:R-:W-:Y:S01]  /*faf0*/  ULOP3.LUT UR43, UR43, 0x40104040, URZ, 0xfc, !UPT ;  /* 0x401040402b2b7892 */ /* 0x000fe2000f8efcff */
[----:B------:R-:W-:Y:S02]  /*fb00*/  SHF.L.U32 R14, R9, 0x1f, RZ ;  /* 0x0000001f090e7819 */ /* 0x000fe400000006ff */
[----:B------:R-:W-:Y:S02]  /*fb10*/  LEA.HI.X R17, R5, RZ, RZ, 0x10, P2 ;  /* 0x000000ff05117211 */ /* 0x000fe400010f84ff */
[----:B------:R1:W3:Y:S01]  /*fb20*/  SYNCS.PHASECHK.TRANS64.TRYWAIT P0, [UR28], R14 ;  /* 0x0000000eff0075a7 */ /* 0x0002e2000800111c */
[----:B------:R-:W-:Y:S02]  /*fb30*/  R2UR UR47, R19 ;  /* 0x00000000132f72ca */ /* 0x000fe400000e0000 */
[----:B------:R-:W-:Y:S01]  /*fb40*/  ULOP3.LUT UR34, UR46, 0xffff, UR34, 0xf8, !UPT ;  /* 0x0000ffff2e227892 */ /* 0x000fe2000f8ef822 */
[----:B------:R-:W-:Y:S02]  /*fb50*/  R2UR UR44, R16 ;  /* 0x00000000102c72ca */ /* 0x000fe400000e0000 */
[----:B------:R-:W-:Y:S01]  /*fb60*/  R2UR UR45, R17 ;  /* 0x00000000112d72ca */ /* 0x000fe200000e0000 */
[----:B------:R-:W-:Y:S01]  /*fb70*/  UMOV UR46, URZ ;  /* 0x000000ff002e7c82 */ /* 0x000fe20008000000 */
[----:B------:R-:W-:Y:S02]  /*fb80*/  R2UR UR48, R20 ;  /* 0x00000000143072ca */ /* 0x000fe400000e0000 */
[----:B------:R-:W-:Y:S02]  /*fb90*/  R2UR UR49, R21 ;  /* 0x00000000153172ca */ /* 0x000fe400000e0000 */
[----:B------:R-:W-:Y:S02]  /*fba0*/  @P3 LOP3.LUT R2, R4, 0xffff, RZ, 0xc0, !PT ;  /* 0x0000ffff04023812 */ /* 0x000fe400078ec0ff */
[----:B------:R-:W-:Y:S02]  /*fbb0*/  ULOP3.LUT UR35, UR47, 0x40104040, URZ, 0xfc, !UPT ;  /* 0x401040402f237892 */ /* 0x000fe4000f8efcff */
[----:B------:R-:W-:Y:S01]  /*fbc0*/  @P3 R2UR UR6, R2 ;  /* 0x00000000020632ca */ /* 0x000fe200000e0000 */
[----:B------:R-:W-:Y:S02]  /*fbd0*/  ULOP3.LUT UR44, UR44, 0xffff, UR8, 0xf8, !UPT ;  /* 0x0000ffff2c2c7892 */ /* 0x000fe4000f8ef808 */
[----:B------:R-:W-:Y:S02]  /*fbe0*/  ULOP3.LUT UR45, UR45, 0x40104040, URZ, 0xfc, !UPT ;  /* 0x401040402d2d7892 */ /* 0x000fe4000f8efcff */
[----:B------:R-:W-:Y:S02]  /*fbf0*/  ULOP3.LUT UR50, UR48, 0xffff, UR7, 0xf8, !UPT ;  /* 0x0000ffff30327892 */ /* 0x000fe4000f8ef807 */
[----:B------:R-:W-:Y:S01]  /*fc00*/  ULOP3.LUT UR51, UR49, 0x40104040, URZ, 0xfc, !UPT ;  /* 0x4010404031337892 */ /* 0x000fe2000f8efcff */
[----:B------:R-:W-:Y:S01]  /*fc10*/  UMOV UR47, UR29 ;  /* 0x0000001d002f7c82 */ /* 0x000fe20008000000 */
[----:B------:R-:W-:Y:S01]  /*fc20*/  UMOV UR48, URZ ;  /* 0x000000ff00307c82 */ /* 0x000fe20008000000 */
[----:B------:R1:W-:Y:S01]  /*fc30*/  UTCOMMA.2CTA.4X gdesc[UR42], gdesc[UR34], tmem[UR22], tmem[UR46], idesc[UR47], tmem[UR14], UPT ;  /* 0x800e2e222a0075ea */ /* 0x0003e2000ba00016 */
[----:B------:R-:W-:Y:S02]  /*fc40*/  UMOV UR49, UR27 ;  /* 0x0000001b00317c82 */ /* 0x000fe40008000000 */
[----:B------:R1:W-:Y:S03]  /*fc50*/  UTCBAR.2CTA.MULTICAST [UR9], URZ, UR6 ;  /* 0x000000ff090073e9 */ /* 0x0003e60008200806 */
[----:B------:R1:W-:Y:S01]  /*fc60*/  UTCOMMA.2CTA.4X gdesc[UR44], gdesc[UR50], tmem[UR22], tmem[UR48], idesc[UR49], tmem[UR12], UPT ;  /* 0x800c30322c0075ea */ /* 0x0003e2000ba00016 */
[----:B--2---:R-:W-:Y:S05]  /*fc70*/  @P1 BRA `(.L_x_229) ;  /* 0x0000000000081947 */ /* 0x004fea0003800000 */
[----:B------:R-:W2:Y:S02]  /*fc80*/  SYNCS.PHASECHK.TRANS64.TRYWAIT P1, [UR38+0x60], R0 ;  /* 0x00006000ff0075a7 */ /* 0x000ea40008021126 */
[----:B--2---:R-:W-:Y:S05]  /*fc90*/  @!P1 BRA `(.L_x_230) ;  /* 0x0000008c00b09947 */ /* 0x004fea0003800000 */
.L_x_229:
[----:B-1----:R-:W-:Y:S01]  /*fca0*/  UIADD3 UR35, UPT, UPT, UR32, 0x4, URZ ;  /* 0x0000000420237890 */ /* 0x002fe2000fffe0ff */
[----:B------:R-:W-:Y:S03]  /*fcb0*/  ELECT P1, URZ, PT ;  /* 0x0000000000ff782f */ /* 0x000fe60003820000 */
[----:B------:R-:W-:Y:S02]  /*fcc0*/  UPRMT UR39, UR35, 0x7632, UR39 ;  /* 0x0000763223277896 */ /* 0x000fe40008000027 */
[----:B------:R-:W-:Y:S02]  /*fcd0*/  UIADD3 UR34, UPT, UPT, UR31, 0x4, URZ ;  /* 0x000000041f227890 */ /* 0x000fe4000fffe0ff */
[----:B------:R-:W-:Y:S02]  /*fce0*/  UIADD3 UR11, UPT, UPT, UR10, 0x1, URZ ;  /* 0x000000010a0b7890 */ /* 0x000fe4000fffe0ff */
[----:B------:R-:W-:Y:S01]  /*fcf0*/  UPRMT UR30, UR34, 0x7632, UR30 ;  /* 0x00007632221e7896 */ /* 0x000fe2000800001e */
[----:B------:R-:W-:Y:S01]  /*fd00*/  IMAD.U32 R2, RZ, RZ, UR39 ;  /* 0x00000027ff027e24 */ /* 0x000fe2000f8e00ff */
[----:B------:R-:W-:Y:S02]  /*fd10*/  UIMAD UR6, UR10, 0x60, UR4 ;  /* 0x000000600a0678a4 */ /* 0x000fe4000f8e0204 */
[----:B------:R-:W-:Y:S02]  /*fd20*/  UISETP.NE.AND UP0, UPT, UR11, 0x7, UPT ;  /* 0x000000070b00788c */ /* 0x000fe4000bf05270 */
[----:B------:R-:W-:Y:S01]  /*fd30*/  UIMAD UR8, UR10, 0xc0, UR5 ;  /* 0x000000c00a0878a4 */ /* 0x000fe2000f8e0205 */
[----:B------:R-:W-:Y:S01]  /*fd40*/  @P1 LOP3.LUT R2, R11, 0xc000, R2, 0xf8, !PT ;  /* 0x0000c0000b021812 */ /* 0x000fe200078ef802 */
[----:B------:R-:W-:Y:S01]  /*fd50*/  UIADD3 UR58, UPT, UPT, UR6, 0x20, URZ ;  /* 0x00000020063a7890 */ /* 0x000fe2000fffe0ff */
[----:B--2---:R-:W-:Y:S01]  /*fd60*/  IMAD.U32 R0, RZ, RZ, UR30 ;  /* 0x0000001eff007e24 */ /* 0x004fe2000f8e00ff */
[----:B------:R-:W-:Y:S01]  /*fd70*/  UIADD3 UR60, UPT, UPT, UR6, 0x40, URZ ;  /* 0x00000040063c7890 */ /* 0x000fe2000fffe0ff */
[----:B------:R-:W-:Y:S01]  /*fd80*/  @P1 R2UR UR30, R2 ;  /* 0x00000000021e12ca */ /* 0x000fe200000e0000 */
[----:B------:R-:W-:Y:S02]  /*fd90*/  UIADD3 UR48, UPT, UPT, UR8, 0x60, URZ ;  /* 0x0000006008307890 */ /* 0x000fe4000fffe0ff */
[----:B------:R-:W-:Y:S01]  /*fda0*/  USEL UR10, UR11, URZ, UP0 ;  /* 0x000000ff0b0a7287 */ /* 0x000fe20008000000 */
[----:B------:R-:W-:Y:S01]  /*fdb0*/  @P1 LOP3.LUT R0, R7, 0xc000, R0, 0xf8, !PT ;  /* 0x0000c00007001812 */ /* 0x000fe200078ef800 */
[----:B------:R-:W-:Y:S02]  /*fdc0*/  UIADD3 UR50, UPT, UPT, UR8, 0x20, URZ ;  /* 0x0000002008327890 */ /* 0x000fe4000fffe0ff */
[----:B------:R-:W-:Y:S01]  /*fdd0*/  UIADD3 UR52, UPT, UPT, UR8, 0x80, URZ ;  /* 0x0000008008347890 */ /* 0x000fe2000fffe0ff */
[----:B------:R-:W-:Y:S01]  /*fde0*/  @P1 R2UR UR39, R0 ;  /* 0x00000000002712ca */ /* 0x000fe200000e0000 */
[----:B------:R-:W-:Y:S02]  /*fdf0*/  UIADD3 UR54, UPT, UPT, UR8, 0x40, URZ ;  /* 0x0000004008367890 */ /* 0x000fe4000fffe0ff */
[----:B------:R-:W-:Y:S01]  /*fe00*/  UIADD3 UR56, UPT, UPT, UR8, 0xa0, URZ ;  /* 0x000000a008387890 */ /* 0x000fe2000fffe0ff */
[----:B------:R-:W-:Y:S01]  /*fe10*/  ELECT P3, URZ, PT ;  /* 0x0000000000ff782f */ /* 0x000fe20003860000 */
[----:B------:R-:W-:Y:S01]  /*fe20*/  IMAD.U32 R16, RZ, RZ, UR30 ;  /* 0x0000001eff107e24 */ /* 0x000fe2000f8e00ff */
[----:B------:R-:W-:Y:S01]  /*fe30*/  UIADD3 UR38, UPT, UPT, UR38, 0x98, URZ ;  /* 0x0000009826267890 */ /* 0x000fe2000fffe0ff */
[----:B------:R-:W-:Y:S01]  /*fe40*/  IMAD.U32 R3, RZ, RZ, UR30 ;  /* 0x0000001eff037e24 */ /* 0x000fe2000f8e00ff */
[----:B------:R-:W-:Y:S02]  /*fe50*/  USEL UR30, URZ, 0x1, UP0 ;  /* 0x00000001ff1e7887 */ /* 0x000fe40008000000 */
[----:B------:R-:W-:Y:S01]  /*fe60*/  LEA R16, P2, R16, RZ, 0x10 ;  /* 0x000000ff10107211 */ /* 0x000fe200078480ff */
[----:B------:R-:W-:Y:S02]  /*fe70*/  UISETP.NE.AND UP1, UPT, UR23, 0x1, UPT ;  /* 0x000000011700788c */ /* 0x000fe4000bf25270 */
[----:B------:R-:W-:Y:S01]  /*fe80*/  IMAD.U32 R2, RZ, RZ, UR39 ;  /* 0x00000027ff027e24 */ /* 0x000fe2000f8e00ff */
[----:B------:R-:W-:Y:S01]  /*fe90*/  UMOV UR7, 0x4008 ;  /* 0x0000400800077882 */ /* 0x000fe20000000000 */
[----:B------:R-:W-:Y:S01]  /*fea0*/  LOP3.LUT R10, R10, UR30, RZ, 0x3c, !PT ;  /* 0x0000001e0a0a7c12 */ /* 0x000fe2000f8e3cff */
[----:B------:R-:W-:Y:S01]  /*feb0*/  ULEA UR30, UR10, UR17, 0x3 ;  /* 0x000000110a1e7291 */ /* 0x000fe2000f8e18ff */
[----:B------:R-:W-:Y:S01]  /*fec0*/  LEA.HI.X R17, R3, RZ, RZ, 0x10, P2 ;  /* 0x000000ff03117211 */ /* 0x000fe200010f84ff */
[----:B------:R1:W-:Y:S01]  /*fed0*/  UTCCP.T.S.2CTA.4x32dp128bit tmem[UR21+0x1c0], gdesc[UR6] ;  /* 0x0001c006150079e7 */ /* 0x0003e20009300000 */
[----:B------:R-:W-:Y:S01]  /*fee0*/  UMOV UR59, 0x4008 ;  /* 0x00004008003b7882 */ /* 0x000fe20000000000 */
[----:B------:R-:W-:Y:S01]  /*fef0*/  SHF.L.U32 R11, R10, 0x1f, RZ ;  /* 0x0000001f0a0b7819 */ /* 0x000fe200000006ff */
[----:B------:R1:W-:Y:S01]  /*ff00*/  UTCCP.T.S.2CTA.4x32dp128bit tmem[UR21+0x1c4], gdesc[UR58] ;  /* 0x0001c43a150079e7 */ /* 0x0003e20009300000 */
[----:B------:R-:W-:Y:S01]  /*ff10*/  UMOV UR61, 0x4008 ;  /* 0x00004008003d7882 */ /* 0x000fe20000000000 */
        /* <DEDUP_REMOVED lines=14> */
[----:B------:R-:W-:Y:S01]  /*10000*/  LEA R2, P1, R2, RZ, 0x10 ;  /* 0x000000ff02027211 */ /* 0x000fe200078280ff */
[----:B------:R-:W-:Y:S01]  /*10010*/  IMAD.U32 R0, RZ, RZ, UR39 ;  /* 0x00000027ff007e24 */ /* 0x000fe2000f8e00ff */
[----:B------:R-:W-:Y:S01]  /*10020*/  R2UR UR46, R16 ;  /* 0x00000000102e72ca */ /* 0x000fe200000e0000 */
[----:B------:R-:W-:Y:S01]  /*10030*/  UMOV UR42, URZ ;  /* 0x000000ff002a7c82 */ /* 0x000fe20008000000 */
[----:B------:R-:W-:Y:S01]  /*10040*/  R2UR UR47, R17 ;  /* 0x00000000112f72ca */ /* 0x000fe200000e0000 */
[----:B------:R-:W-:Y:S01]  /*10050*/  UMOV UR43, UR29 ;  /* 0x0000001d002b7c82 */ /* 0x000fe20008000000 */
[----:B------:R-:W-:Y:S02]  /*10060*/  LEA.HI.X R3, R0, RZ, RZ, 0x10, P1 ;  /* 0x000000ff00037211 */ /* 0x000fe400008f84ff */
[----:B------:R-:W-:Y:S02]  /*10070*/  R2UR UR44, R2 ;  /* 0x00000000022c72ca */ /* 0x000fe400000e0000 */
[----:B------:R-:W-:Y:S02]  /*10080*/  R2UR UR45, R3 ;  /* 0x00000000032d72ca */ /* 0x000fe400000e0000 */
[----:B------:R-:W-:Y:S03]  /*10090*/  @P3 LOP3.LUT R5, R6, 0xffff, RZ, 0xc0, !PT ;  /* 0x0000ffff06053812 */ /* 0x000fe600078ec0ff */
[----:B------:R-:W-:Y:S01]  /*100a0*/  ULOP3.LUT UR46, UR46, 0xffff, UR35, 0xf8, !UPT ;  /* 0x0000ffff2e2e7892 */ /* 0x000fe2000f8ef823 */
[----:B------:R-:W-:Y:S01]  /*100b0*/  @P3 R2UR UR39, R5 ;  /* 0x00000000052732ca */ /* 0x000fe200000e0000 */
[----:B------:R-:W-:Y:S04]  /*100c0*/  ULOP3.LUT UR47, UR47, 0x40104040, URZ, 0xfc, !UPT ;  /* 0x401040402f2f7892 */ /* 0x000fe8000f8efcff */
[----:B------:R-:W-:Y:S02]  /*100d0*/  ULOP3.LUT UR34, UR44, 0xffff, UR34, 0xf8, !UPT ;  /* 0x0000ffff2c227892 */ /* 0x000fe4000f8ef822 */
[----:B------:R-:W-:Y:S06]  /*100e0*/  ULOP3.LUT UR35, UR45, 0x40104040, URZ, 0xfc, !UPT ;  /* 0x401040402d237892 */ /* 0x000fec000f8efcff */
[----:B------:R1:W-:Y:S03]  /*100f0*/  UTCBAR.2CTA.MULTICAST [UR38], URZ, UR39 ;  /* 0x000000ff260073e9 */ /* 0x0003e60008200827 */
[----:B------:R1:W-:Y:S01]  /*10100*/  UTCOMMA.2CTA.4X gdesc[UR46], gdesc[UR34], tmem[UR22], tmem[UR42], idesc[UR43], tmem[UR14], UPT ;  /* 0x800e2a222e0075ea */ /* 0x0003e2000ba00016 */
[----:B---3--:R-:W-:Y:S05]  /*10110*/  @P0 BRA `(.L_x_231) ;  /* 0x0000000000080947 */ /* 0x008fea0003800000 */
[----:B------:R-:W3:Y:S02]  /*10120*/  SYNCS.PHASECHK.TRANS64.TRYWAIT P0, [UR28], R14 ;  /* 0x0000000eff0075a7 */ /* 0x000ee4000800111c */
[----:B---3--:R-:W-:Y:S05]  /*10130*/  @!P0 BRA `(.L_x_232) ;  /* 0x0000008800a08947 */ /* 0x008fea0003800000 */
.L_x_231:
[----:B-1----:R-:W-:Y:S01]  /*10140*/  UIADD3 UR34, UPT, UPT, UR33, 0x1, URZ ;  /* 0x0000000121227890 */ /* 0x002fe2000fffe0ff */
[----:B------:R-:W-:Y:S01]  /*10150*/  PLOP3.LUT P2, PT, PT, PT, UP1, 0x80, 0x8 ;  /* 0x000000000008781c */ /* 0x000fe20003f4f018 */
[----:B------:R-:W-:Y:S01]  /*10160*/  ULEA UR7, UR33, UR19, 0xa ;  /* 0x0000001321077291 */ /* 0x000fe2000f8e50ff */
[----:B------:R-:W-:Y:S01]  /*10170*/  PLOP3.LUT P5, PT, PT, PT, PT, 0x80, 0x8 ;  /* 0x000000000008781c */ /* 0x000fe20003faf070 */
[----:B------:R-:W-:Y:S02]  /*10180*/  UISETP.NE.AND UP0, UPT, UR34, 0x6, UPT ;  /* 0x000000062200788c */ /* 0x000fe4000bf05270 */
[----:B------:R-:W-:Y:S02]  /*10190*/  UIADD3 UR32, UPT, UPT, UR32, 0x7, URZ ;  /* 0x0000000720207890 */ /* 0x000fe4000fffe0ff */
[----:B------:R-:W-:Y:S02]  /*101a0*/  USEL UR8, URZ, 0x1, UP0 ;  /* 0x00000001ff087887 */ /* 0x000fe40008000000 */
[----:B------:R-:W-:Y:S02]  /*101b0*/  USEL UR34, UR34, URZ, UP0 ;  /* 0x000000ff22227287 */ /* 0x000fe40008000000 */
[----:B------:R-:W-:Y:S02]  /*101c0*/  UIADD3 UR26, UPT, UPT, UR26, 0x30, URZ ;  /* 0x000000301a1a7890 */ /* 0x000fe4000fffe0ff */
[----:B------:R-:W-:Y:S01]  /*101d0*/  LOP3.LUT R9, R9, UR8, RZ, 0x3c, !PT ;  /* 0x0000000809097c12 */ /* 0x000fe2000f8e3cff */
[----:B------:R-:W-:Y:S01]  /*101e0*/  @UP1 ULEA UR6, UR34, UR17, 0x3 ;  /* 0x0000001122061291 */ /* 0x000fe2000f8e18ff */
[----:B------:R-:W-:Y:S02]  /*101f0*/  UMOV UR42, URZ ;  /* 0x000000ff002a7c82 */ /* 0x000fe40008000000 */
[----:B---3--:R-:W-:Y:S01]  /*10200*/  @P2 SHF.L.U32 R14, R9, 0x1f, RZ ;  /* 0x0000001f090e2819 */ /* 0x008fe200000006ff */
[----:B------:R-:W-:Y:S02]  /*10210*/  UIADD3 UR31, UPT, UPT, UR31, 0x7, URZ ;  /* 0x000000071f1f7890 */ /* 0x000fe4000fffe0ff */
[----:B------:R-:W-:Y:S01]  /*10220*/  ULEA UR11, UR33, UR20, 0xa ;  /* 0x00000014210b7291 */ /* 0x000fe2000f8e50ff */
[----:B------:R-:W-:Y:S02]  /*10230*/  ELECT P0, URZ, PT ;  /* 0x0000000000ff782f */ /* 0x000fe40003800000 */
[----:B------:R1:W3:Y:S01]  /*10240*/  @P2 SYNCS.PHASECHK.TRANS64.TRYWAIT P5, [UR6], R14 ;  /* 0x0000000eff0025a7 */ /* 0x0002e200080a1106 */
[----:B------:R-:W-:Y:S02]  /*10250*/  ULOP3.LUT UR33, UR7, 0x3fff, URZ, 0xc0, !UPT ;  /* 0x00003fff07217892 */ /* 0x000fe4000f8ec0ff */
[----:B------:R-:W-:Y:S02]  /*10260*/  UPRMT UR8, UR32, 0x7632, UR8 ;  /* 0x0000763220087896 */ /* 0x000fe40008000008 */
[----:B------:R-:W-:Y:S02]  /*10270*/  ULOP3.LUT UR9, UR11, 0x3fff, URZ, 0xc0, !UPT ;  /* 0x00003fff0b097892 */ /* 0x000fe4000f8ec0ff */
[----:B------:R-:W-:Y:S01]  /*10280*/  UPRMT UR6, UR31, 0x7632, UR6 ;  /* 0x000076321f067896 */ /* 0x000fe20008000006 */
[----:B------:R-:W-:Y:S01]  /*10290*/  IMAD.U32 R7, RZ, RZ, UR33 ;  /* 0x00000021ff077e24 */ /* 0x000fe2000f8e00ff */
[----:B------:R-:W-:Y:S01]  /*102a0*/  ELECT P3, URZ, PT ;  /* 0x0000000000ff782f */ /* 0x000fe20003860000 */
[----:B------:R-:W-:Y:S01]  /*102b0*/  IMAD.U32 R2, RZ, RZ, UR8 ;  /* 0x00000008ff027e24 */ /* 0x000fe2000f8e00ff */
[----:B------:R-:W-:Y:S01]  /*102c0*/  UMOV UR43, UR27 ;  /* 0x0000001b002b7c82 */ /* 0x000fe20008000000 */
[----:B------:R-:W-:Y:S02]  /*102d0*/  IMAD.U32 R5, RZ, RZ, UR9 ;  /* 0x00000009ff057e24 */ /* 0x000fe4000f8e00ff */
[----:B------:R-:W-:Y:S01]  /*102e0*/  IMAD.U32 R0, RZ, RZ, UR6 ;  /* 0x00000006ff007e24 */ /* 0x000fe2000f8e00ff */
[----:B------:R-:W-:Y:S04]  /*102f0*/  @P0 LOP3.LUT R2, R7, 0xc000, R2, 0xf8, !PT ;  /* 0x0000c00007020812 */ /* 0x000fe800078ef802 */
[----:B------:R-:W-:Y:S02]  /*10300*/  @P0 LOP3.LUT R0, R5, 0xc000, R0, 0xf8, !PT ;  /* 0x0000c00005000812 */ /* 0x000fe400078ef800 */
[----:B------:R-:W-:Y:S02]  /*10310*/  @P0 R2UR UR8, R2 ;  /* 0x00000000020802ca */ /* 0x000fe400000e0000 */
[----:B------:R-:W-:Y:S11]  /*10320*/  @P0 R2UR UR6, R0 ;  /* 0x00000000000602ca */ /* 0x000ff600000e0000 */
[----:B------:R-:W-:Y:S02]  /*10330*/  IMAD.U32 R16, RZ, RZ, UR8 ;  /* 0x00000008ff107e24 */ /* 0x000fe4000f8e00ff */
[----:B------:R-:W-:Y:S02]  /*10340*/  IMAD.U32 R2, RZ, RZ, UR6 ;  /* 0x00000006ff027e24 */ /* 0x000fe4000f8e00ff */
[----:B------:R-:W-:Y:S01]  /*10350*/  IMAD.U32 R3, RZ, RZ, UR8 ;  /* 0x00000008ff037e24 */ /* 0x000fe2000f8e00ff */
[----:B------:R-:W-:Y:S01]  /*10360*/  LEA R16, P1, R16, RZ, 0x10 ;  /* 0x000000ff10107211 */ /* 0x000fe200078280ff */
[----:B------:R-:W-:Y:S01]  /*10370*/  IMAD.U32 R0, RZ, RZ, UR6 ;  /* 0x00000006ff007e24 */ /* 0x000fe2000f8e00ff */
[----:B------:R-:W-:Y:S02]  /*10380*/  LEA R2, P0, R2, RZ, 0x10 ;  /* 0x000000ff02027211 */ /* 0x000fe400078080ff */
[----:B------:R-:W-:Y:S02]  /*10390*/  LEA.HI.X R17, R3, RZ, RZ, 0x10, P1 ;  /* 0x000000ff03117211 */ /* 0x000fe400008f84ff */
[----:B------:R-:W-:Y:S02]  /*103a0*/  LEA.HI.X R3, R0, RZ, RZ, 0x10, P0 ;  /* 0x000000ff00037211 */ /* 0x000fe400000f84ff */
[----:B------:R-:W-:Y:S02]  /*103b0*/  R2UR UR38, R16 ;  /* 0x00000000102672ca */ /* 0x000fe400000e0000 */
[----:B------:R-:W-:Y:S02]  /*103c0*/  R2UR UR39, R17 ;  /* 0x00000000112772ca */ /* 0x000fe400000e0000 */
[----:B------:R-:W-:Y:S02]  /*103d0*/  R2UR UR8, R2 ;  /* 0x00000000020872ca */ /* 0x000fe400000e0000 */
[----:B------:R-:W-:Y:S02]  /*103e0*/  R2UR UR9, R3 ;  /* 0x00000000030972ca */ /* 0x000fe400000e0000 */
[----:B------:R-:W-:Y:S04]  /*103f0*/  @P3 LOP3.LUT R0, R4, 0xffff, RZ, 0xc0, !PT ;  /* 0x0000ffff04003812 */ /* 0x000fe800078ec0ff */
[----:B------:R-:W-:Y:S01]  /*10400*/  @P3 R2UR UR6, R0 ;  /* 0x00000000000632ca */ /* 0x000fe200000e0000 */
[----:B------:R-:W-:Y:S02]  /*10410*/  ULOP3.LUT UR32, UR38, 0xffff, UR32, 0xf8, !UPT ;  /* 0x0000ffff26207892 */ /* 0x000fe4000f8ef820 */
[----:B------:R-:W-:Y:S02]  /*10420*/  ULOP3.LUT UR33, UR39, 0x40104040, URZ, 0xfc, !UPT ;  /* 0x4010404027217892 */ /* 0x000fe4000f8efcff */
[----:B------:R-:W-:Y:S02]  /*10430*/  ULOP3.LUT UR44, UR8, 0xffff, UR31, 0xf8, !UPT ;  /* 0x0000ffff082c7892 */ /* 0x000fe4000f8ef81f */
[----:B------:R-:W-:Y:S09]  /*10440*/  ULOP3.LUT UR45, UR9, 0x40104040, URZ, 0xfc, !UPT ;  /* 0x40104040092d7892 */ /* 0x000ff2000f8efcff */
[----:B------:R1:W-:Y:S01]  /*10450*/  UTCOMMA.2CTA.4X gdesc[UR32], gdesc[UR44], tmem[UR22], tmem[UR42], idesc[UR43], tmem[UR12], UPT ;  /* 0x800c2a2c200075ea */ /* 0x0003e2000ba00016 */
[----:B------:R1:W-:Y:S01]  /*10460*/  UTCBAR.2CTA.MULTICAST [UR26], URZ, UR6 ;  /* 0x000000ff1a0073e9 */ /* 0x0003e20008200806 */
[----:B--2---:R-:W-:Y:S05]  /*10470*/  @P4 BRA `(.L_x_233) ;  /* 0x0000000000084947 */ /* 0x004fea0003800000 */
[----:B------:R-:W2:Y:S02]  /*10480*/  SYNCS.PHASECHK.TRANS64.TRYWAIT P0, [UR30+0x60], R11 ;  /* 0x0000600bff0075a7 */ /* 0x000ea4000800111e */
[----:B--2---:R-:W-:Y:S05]  /*10490*/  @!P0 BRA `(.L_x_234) ;  /* 0x0000008400e08947 */ /* 0x004fea0003800000 */
.L_x_233:
[----:B------:R-:W-:Y:S01]  /*104a0*/  UIADD3 UR39, UPT, UPT, UR10, 0x1, URZ ;  /* 0x000000010a277890 */ /* 0x000fe2000fffe0ff */
[----:B------:R-:W-:Y:S01]  /*104b0*/  PLOP3.LUT P0, PT, PT, PT, PT, 0x80, 0x8 ;  /* 0x000000000008781c */ /* 0x000fe20003f0f070 */
[----:B-1----:R-:W-:Y:S02]  /*104c0*/  UIMAD UR6, UR10, 0x60, UR4 ;  /* 0x000000600a0678a4 */ /* 0x002fe4000f8e0204 */
[----:B------:R-:W-:Y:S02]  /*104d0*/  UISETP.NE.AND UP0, UPT, UR39, 0x7, UPT ;  /* 0x000000072700788c */ /* 0x000fe4000bf05270 */
[----:B------:R-:W-:Y:S02]  /*104e0*/  UIMAD UR8, UR10, 0xc0, UR5 ;  /* 0x000000c00a0878a4 */ /* 0x000fe4000f8e0205 */
[----:B------:R-:W-:Y:S02]  /*104f0*/  UIADD3 UR32, UPT, UPT, UR7, 0x2, URZ ;  /* 0x0000000207207890 */ /* 0x000fe4000fffe0ff */
[----:B------:R-:W-:Y:S02]  /*10500*/  UIADD3 UR52, UPT, UPT, UR6, 0x20, URZ ;  /* 0x0000002006347890 */ /* 0x000fe4000fffe0ff */
[----:B------:R-:W-:Y:S02]  /*10510*/  USEL UR38, URZ, 0x1, UP0 ;  /* 0x00000001ff267887 */ /* 0x000fe40008000000 */
[----:B------:R-:W-:Y:S01]  /*10520*/  UIADD3 UR54, UPT, UPT, UR6, 0x40, URZ ;  /* 0x0000004006367890 */ /* 0x000fe2000fffe0ff */
[----:B------:R-:W-:Y:S01]  /*10530*/  ELECT P3, URZ, PT ;  /* 0x0000000000ff782f */ /* 0x000fe20003860000 */
[----:B------:R-:W-:Y:S02]  /*10540*/  UIADD3 UR26, UPT, UPT, UR7, 0x5, URZ ;  /* 0x00000005071a7890 */ /* 0x000fe4000fffe0ff */
[----:B------:R-:W-:Y:S01]  /*10550*/  LOP3.LUT R10, R10, UR38, RZ, 0x3c, !PT ;  /* 0x000000260a0a7c12 */ /* 0x000fe2000f8e3cff */
[----:B------:R-:W-:Y:S02]  /*10560*/  UIADD3 UR42, UPT, UPT, UR8, 0x60, URZ ;  /* 0x00000060082a7890 */ /* 0x000fe4000fffe0ff */
[----:B------:R-:W-:Y:S01]  /*10570*/  USEL UR10, UR39, URZ, UP0 ;  /* 0x000000ff270a7287 */ /* 0x000fe20008000000 */
[----:B--2---:R-:W-:Y:S01]  /*10580*/  @P2 SHF.L.U32 R11, R10, 0x1f, RZ ;  /* 0x0000001f0a0b2819 */ /* 0x004fe200000006ff */
[----:B------:R-:W-:Y:S02]  /*10590*/  UPRMT UR35, UR32, 0x7632, UR35 ;  /* 0x0000763220237896 */ /* 0x000fe40008000023 */
[----:B------:R-:W-:Y:S02]  /*105a0*/  UIADD3 UR44, UPT, UPT, UR8, 0x20, URZ ;  /* 0x00000020082c7890 */ /* 0x000fe4000fffe0ff */
[----:B------:R-:W-:Y:S02]  /*105b0*/  UIADD3 UR46, UPT, UPT, UR8, 0x80, URZ ;  /* 0x00000080082e7890 */ /* 0x000fe4000fffe0ff */
[----:B------:R-:W-:Y:S01]  /*105c0*/  UIADD3 UR48, UPT, UPT, UR8, 0x40, URZ ;  /* 0x0000004008307890 */ /* 0x000fe2000fffe0ff */
[----:B------:R-:W-:Y:S01]  /*105d0*/  IMAD.U32 R0, RZ, RZ, UR35 ;  /* 0x00000023ff007e24 */ /* 0x000fe2000f8e00ff */
[----:B------:R-:W-:Y:S02]  /*105e0*/  UIADD3 UR50, UPT, UPT, UR8, 0xa0, URZ ;  /* 0x000000a008327890 */ /* 0x000fe4000fffe0ff */
[----:B------:R-:W-:Y:S02]  /*105f0*/  @UP1 ULEA UR38, UR10, UR17, 0x3 ;  /* 0x000000110a261291 */ /* 0x000fe4000f8e18ff */
[----:B------:R-:W-:Y:S01]  /*10600*/  UIADD3 UR31, UPT, UPT, UR11, 0x2, URZ ;  /* 0x000000020b1f7890 */ /* 0x000fe2000fffe0ff */
[----:B------:R-:W-:Y:S02]  /*10610*/  @P3 LOP3.LUT R0, R7, 0xc000, R0, 0xf8, !PT ;  /* 0x0000c00007003812 */ /* 0x000fe400078ef800 */
[----:B------:R-:W-:Y:S01]  /*10620*/  ELECT P1, URZ, PT ;  /* 0x0000000000ff782f */ /* 0x000fe20003820000 */
[----:B------:R-:W-:Y:S01]  /*10630*/  UMOV UR7, 0x4008 ;  /* 0x0000400800077882 */ /* 0x000fe20000000000 */
[----:B------:R-:W-:Y:S01]  /*10640*/  @P3 R2UR UR35, R0 ;  /* 0x00000000002332ca */ /* 0x000fe200000e0000 */
[----:B------:R-:W-:Y:S01]  /*10650*/  UPRMT UR33, UR31, 0x7632, UR33 ;  /* 0x000076321f217896 */ /* 0x000fe20008000021 */
[----:B------:R-:W-:Y:S01]  /*10660*/  UTCCP.T.S.2CTA.4x32dp128bit tmem[UR21+0x1c0], gdesc[UR6] ;  /* 0x0001c006150079e7 */ /* 0x000fe20009300000 */
[----:B------:R-:W-:Y:S01]  /*10670*/  UMOV UR53, 0x4008 ;  /* 0x0000400800357882 */ /* 0x000fe20000000000 */
[----:B------:R-:W-:Y:S01]  /*10680*/  UMOV UR55, 0x4008 ;  /* 0x0000400800377882 */ /* 0x000fe20000000000 */
[----:B------:R-:W-:Y:S01]  /*10690*/  UTCCP.T.S.2CTA.4x32dp128bit tmem[UR21+0x1c4], gdesc[UR52] ;  /* 0x0001c434150079e7 */ /* 0x000fe20009300000 */
        /* <DEDUP_REMOVED lines=12> */
[----:B------:R1:W-:Y:S01]  /*10760*/  UTCCP.T.S.2CTA.4x32dp128bit tmem[UR21+0x1e0], gdesc[UR50] ;  /* 0x0001e032150079e7 */ /* 0x0003e20009300000 */
[----:B------:R2:W4:Y:S01]  /*10770*/  @P2 SYNCS.PHASECHK.TRANS64.TRYWAIT P0, [UR38+0x60], R11 ;  /* 0x0000600bff0025a7 */ /* 0x0005220008001126 */
[----:B------:R-:W-:Y:S01]  /*10780*/  UIADD3 UR11, UPT, UPT, UR11, 0x5, URZ ;  /* 0x000000050b0b7890 */ /* 0x000fe2000fffe0ff */
[----:B------:R-:W-:Y:S01]  /*10790*/  IMAD.U32 R0, RZ, RZ, UR33 ;  /* 0x00000021ff007e24 */ /* 0x000fe2000f8e00ff */
[----:B------:R-:W-:Y:S01]  /*107a0*/  UPRMT UR38, UR26, 0x7632, UR38 ;  /* 0x000076321a267896 */ /* 0x000fe20008000026 */
[----:B------:R-:W-:Y:S01]  /*107b0*/  IMAD.U32 R3, RZ, RZ, UR35 ;  /* 0x00000023ff037e24 */ /* 0x000fe2000f8e00ff */
[----:B------:R-:W-:Y:S02]  /*107c0*/  UPRMT UR33, UR11, 0x7632, UR33 ;  /* 0x000076320b217896 */ /* 0x000fe40008000021 */
[----:B------:R-:W-:Y:S01]  /*107d0*/  @P3 LOP3.LUT R0, R5, 0xc000, R0, 0xf8, !PT ;  /* 0x0000c00005003812 */ /* 0x000fe200078ef800 */
[----:B------:R-:W-:Y:S01]  /*107e0*/  UIADD3 UR30, UPT, UPT, UR30, 0x98, URZ ;  /* 0x000000981e1e7890 */ /* 0x000fe2000fffe0ff */
[----:B------:R-:W-:Y:S01]  /*107f0*/  IMAD.U32 R14, RZ, RZ, UR38 ;  /* 0x00000026ff0e7e24 */ /* 0x000fe2000f8e00ff */
[----:B------:R-:W-:Y:S01]  /*10800*/  UIADD3 UR28, UPT, UPT, UR28, 0x30, URZ ;  /* 0x000000301c1c7890 */ /* 0x000fe2000fffe0ff */
[----:B------:R-:W-:Y:S01]  /*10810*/  @P3 R2UR UR38, R0 ;  /* 0x00000000002632ca */ /* 0x000fe200000e0000 */
[----:B------:R-:W-:Y:S01]  /*10820*/  IMAD.U32 R2, RZ, RZ, UR33 ;  /* 0x00000021ff027e24 */ /* 0x000fe2000f8e00ff */
[----:B------:R-:W-:Y:S02]  /*10830*/  ELECT P3, URZ, PT ;  /* 0x0000000000ff782f */ /* 0x000fe40003860000 */
[----:B------:R-:W-:Y:S01]  /*10840*/  @P1 LOP3.LUT R14, R7, 0xc000, R14, 0xf8, !PT ;  /* 0x0000c000070e1812 */ /* 0x000fe200078ef80e */
[----:B------:R-:W-:Y:S01]  /*10850*/  IMAD.U32 R0, RZ, RZ, UR35 ;  /* 0x00000023ff007e24 */ /* 0x000fe2000f8e00ff */
[----:B------:R-:W-:Y:S01]  /*10860*/  UISETP.GT.AND UP0, UPT, UR23, 0x1, UPT ;  /* 0x000000011700788c */ /* 0x000fe2000bf04270 */
[----:B------:R-:W-:Y:S01]  /*10870*/  @P1 LOP3.LUT R2, R5, 0xc000, R2, 0xf8, !PT ;  /* 0x0000c00005021812 */ /* 0x000fe200078ef802 */
[----:B------:R-:W-:Y:S01]  /*10880*/  UPLOP3.LUT UP1, UPT, UPT, UPT, UPT, 0x80, 0x8 ;  /* 0x000000000008789c */ /* 0x000fe20003f2f070 */
[----:B------:R-:W-:Y:S02]  /*10890*/  @P1 R2UR UR33, R14 ;  /* 0x000000000e2112ca */ /* 0x000fe400000e0000 */
[----:B------:R-:W-:Y:S02]  /*108a0*/  @P1 R2UR UR35, R2 ;  /* 0x00000000022312ca */ /* 0x000fe400000e0000 */
[----:B------:R-:W-:Y:S01]  /*108b0*/  LEA R16, P2, R0, RZ, 0x10 ;  /* 0x000000ff00107211 */ /* 0x000fe200078480ff */
[----:B------:R-:W-:Y:S01]  /*108c0*/  IMAD.U32 R18, RZ, RZ, UR38 ;  /* 0x00000026ff127e24 */ /* 0x000fe2000f8e00ff */
[----:B-1----:R-:W-:Y:S01]  /*108d0*/  UMOV UR50, URZ ;  /* 0x000000ff00327c82 */ /* 0x002fe20008000000 */
[----:B------:R-:W-:Y:S01]  /*108e0*/  UMOV UR51, UR27 ;  /* 0x0000001b00337c82 */ /* 0x000fe20008000000 */
[----:B------:R-:W-:Y:S01]  /*108f0*/  R2UR UR42, R16 ;  /* 0x00000000102a72ca */ /* 0x000fe200000e0000 */
[----:B------:R-:W-:Y:S01]  /*10900*/  IMAD.U32 R0, RZ, RZ, UR38 ;  /* 0x00000026ff007e24 */ /* 0x000fe2000f8e00ff */
[----:B------:R-:W-:Y:S02]  /*10910*/  LEA.HI.X R17, R3, RZ, RZ, 0x10, P2 ;  /* 0x000000ff03117211 */ /* 0x000fe400010f84ff */
[----:B------:R-:W-:Y:S01]  /*10920*/  LEA R18, P1, R18, RZ, 0x10 ;  /* 0x000000ff12127211 */ /* 0x000fe200078280ff */
[----:B------:R-:W-:Y:S01]  /*10930*/  IMAD.U32 R16, RZ, RZ, UR33 ;  /* 0x00000021ff107e24 */ /* 0x000fe2000f8e00ff */
[----:B------:R-:W-:Y:S01]  /*10940*/  R2UR UR43, R17 ;  /* 0x00000000112b72ca */ /* 0x000fe200000e0000 */
[----:B------:R-:W-:Y:S01]  /*10950*/  IMAD.U32 R2, RZ, RZ, UR35 ;  /* 0x00000023ff027e24 */ /* 0x000fe2000f8e00ff */
[----:B------:R-:W-:Y:S01]  /*10960*/  LEA.HI.X R19, R0, RZ, RZ, 0x10, P1 ;  /* 0x000000ff00137211 */ /* 0x000fe200008f84ff */
[----:B------:R-:W-:Y:S01]  /*10970*/  IMAD.U32 R3, RZ, RZ, UR33 ;  /* 0x00000021ff037e24 */ /* 0x000fe2000f8e00ff */
[----:B------:R-:W-:Y:S01]  /*10980*/  LEA R16, P2, R16, RZ, 0x10 ;  /* 0x000000ff10107211 */ /* 0x000fe200078480ff */
[----:B------:R-:W-:Y:S01]  /*10990*/  IMAD.U32 R0, RZ, RZ, UR35 ;  /* 0x00000023ff007e24 */ /* 0x000fe2000f8e00ff */
[----:B------:R-:W-:Y:S01]  /*109a0*/  LEA R2, P1, R2, RZ, 0x10 ;  /* 0x000000ff02027211 */ /* 0x000fe200078280ff */
[----:B------:R-:W-:Y:S01]  /*109b0*/  ULOP3.LUT UR42, UR42, 0xffff, UR32, 0xf8, !UPT ;  /* 0x0000ffff2a2a7892 */ /* 0x000fe2000f8ef820 */
[----:B------:R-:W-:Y:S02]  /*109c0*/  LEA.HI.X R17, R3, RZ, RZ, 0x10, P2 ;  /* 0x000000ff03117211 */ /* 0x000fe400010f84ff */
[----:B------:R-:W-:Y:S02]  /*109d0*/  ELECT P2, URZ, PT ;  /* 0x0000000000ff782f */ /* 0x000fe40003840000 */
[----:B------:R-:W-:Y:S01]  /*109e0*/  R2UR UR46, R18 ;  /* 0x00000000122e72ca */ /* 0x000fe200000e0000 */
[----:B------:R-:W-:Y:S01]  /*109f0*/  UMOV UR32, 0x1 ;  /* 0x0000000100207882 */ /* 0x000fe20000000000 */
[----:B------:R-:W-:Y:S01]  /*10a00*/  LEA.HI.X R3, R0, RZ, RZ, 0x10, P1 ;  /* 0x000000ff00037211 */ /* 0x000fe200008f84ff */
[----:B------:R-:W-:Y:S01]  /*10a10*/  ULOP3.LUT UR43, UR43, 0x40104040, URZ, 0xfc, !UPT ;  /* 0x401040402b2b7892 */ /* 0x000fe2000f8efcff */
[----:B------:R-:W-:Y:S02]  /*10a20*/  R2UR UR44, R16 ;  /* 0x00000000102c72ca */ /* 0x000fe400000e0000 */
[----:B------:R-:W-:Y:S02]  /*10a30*/  R2UR UR47, R19 ;  /* 0x00000000132f72ca */ /* 0x000fe400000e0000 */
[----:B------:R-:W-:Y:S02]  /*10a40*/  R2UR UR45, R17 ;  /* 0x00000000112d72ca */ /* 0x000fe400000e0000 */
[----:B------:R-:W-:Y:S02]  /*10a50*/  R2UR UR38, R2 ;  /* 0x00000000022672ca */ /* 0x000fe400000e0000 */
[----:B------:R-:W-:Y:S01]  /*10a60*/  R2UR UR39, R3 ;  /* 0x00000000032772ca */ /* 0x000fe200000e0000 */
[----:B------:R-:W-:Y:S01]  /*10a70*/  ULOP3.LUT UR46, UR46, 0xffff, UR31, 0xf8, !UPT ;  /* 0x0000ffff2e2e7892 */ /* 0x000fe2000f8ef81f */
[----:B------:R-:W-:Y:S02]  /*10a80*/  @P3 LOP3.LUT R2, R6, 0xffff, RZ, 0xc0, !PT ;  /* 0x0000ffff06023812 */ /* 0x000fe400078ec0ff */
[----:B------:R-:W-:Y:S01]  /*10a90*/  @P2 LOP3.LUT R0, R4, 0xffff, RZ, 0xc0, !PT ;  /* 0x0000ffff04002812 */ /* 0x000fe200078ec0ff */
[----:B------:R-:W-:Y:S01]  /*10aa0*/  ULOP3.LUT UR44, UR44, 0xffff, UR26, 0xf8, !UPT ;  /* 0x0000ffff2c2c7892 */ /* 0x000fe2000f8ef81a */
[----:B------:R-:W-:Y:S01]  /*10ab0*/  @P3 R2UR UR31, R2 ;  /* 0x00000000021f32ca */ /* 0x000fe200000e0000 */
[----:B------:R-:W-:Y:S01]  /*10ac0*/  ULOP3.LUT UR47, UR47, 0x40104040, URZ, 0xfc, !UPT ;  /* 0x401040402f2f7892 */ /* 0x000fe2000f8efcff */
[----:B------:R-:W-:Y:S01]  /*10ad0*/  @P2 R2UR UR26, R0 ;  /* 0x00000000001a22ca */ /* 0x000fe200000e0000 */
[----:B------:R-:W-:Y:S02]  /*10ae0*/  ULOP3.LUT UR45, UR45, 0x40104040, URZ, 0xfc, !UPT ;  /* 0x401040402d2d7892 */ /* 0x000fe4000f8efcff */
[----:B------:R-:W-:Y:S02]  /*10af0*/  ULOP3.LUT UR48, UR38, 0xffff, UR11, 0xf8, !UPT ;  /* 0x0000ffff26307892 */ /* 0x000fe4000f8ef80b */
[----:B------:R-:W-:Y:S02]  /*10b00*/  ULOP3.LUT UR49, UR39, 0x40104040, URZ, 0xfc, !UPT ;  /* 0x4010404027317892 */ /* 0x000fe4000f8efcff */
[----:B------:R-:W-:Y:S01]  /*10b10*/  UIADD3 UR11, UPT, UPT, UR23, -0x1, URZ ;  /* 0xffffffff170b7890 */ /* 0x000fe2000fffe0ff */
[----:B------:R-:W-:Y:S01]  /*10b20*/  UMOV UR38, URZ ;  /* 0x000000ff00267c82 */ /* 0x000fe20008000000 */
[----:B------:R-:W-:Y:S02]  /*10b30*/  UMOV UR39, UR29 ;  /* 0x0000001d00277c82 */ /* 0x000fe40008000000 */
[----:B------:R2:W-:Y:S01]  /*10b40*/  UTCBAR.2CTA.MULTICAST [UR30], URZ, UR31 ;  /* 0x000000ff1e0073e9 */ /* 0x0005e2000820081f */
[----:B------:R2:W-:Y:S02]  /*10b50*/  UTCOMMA.2CTA.4X gdesc[UR42], gdesc[UR46], tmem[UR22], tmem[UR38], idesc[UR39], tmem[UR14], UPT ;  /* 0x800e262e2a0075ea */ /* 0x0005e4000ba00016 */
[----:B------:R2:W-:Y:S01]  /*10b60*/  UTCOMMA.2CTA.4X gdesc[UR44], gdesc[UR48], tmem[UR22], tmem[UR50], idesc[UR51], tmem[UR12], UPT ;  /* 0x800c32302c0075ea */ /* 0x0005e2000ba00016 */
[----:B------:R2:W-:Y:S01]  /*10b70*/  UTCBAR.2CTA.MULTICAST [UR28], URZ, UR26 ;  /* 0x000000ff1c0073e9 */ /* 0x0005e2000820081a */
[----:B------:R-:W-:Y:S01]  /*10b80*/  UMOV UR23, UR11 ;  /* 0x0000000b00177c82 */ /* 0x000fe20008000000 */
[----:B------:R-:W-:Y:S05]  /*10b90*/  BRA.U UP0, `(.L_x_235) ;  /* 0xffffffe100307547 */ /* 0x000fea000b83ffff */
.L_x_217:
[----:B------:R-:W-:-:S09]  /*10ba0*/  UISETP.NE.AND UP0, UPT, UR37, URZ, UPT ;  /* 0x000000ff2500728c */ /* 0x000fd2000bf05270 */
[----:B------:R-:W-:Y:S05]  /*10bb0*/  BRA.U !UP0, `(.L_x_236) ;  /* 0x0000000108047547 */ /* 0x000fea000b800000 */
[----:B--2---:R-:W-:Y:S05]  /*10bc0*/  BPT.TRAP 0x1 ;  /* 0x000000040000795c */ /* 0x004fea0000300000 */
.L_x_236:
[----:B------:R-:W-:Y:S02]  /*10bd0*/  UIADD3 UR7, UPT, UPT, UR17, 0x120, URZ ;  /* 0x0000012011077890 */ /* 0x000fe4000fffe0ff */
[----:B------:R-:W-:-:S09]  /*10be0*/  ULOP3.LUT UR6, UR16, 0xffff, URZ, 0xc0, !UPT ;  /* 0x0000ffff10067892 */ /* 0x000fd2000f8ec0ff */
[----:B------:R1:W-:Y:S01]  /*10bf0*/  UTCBAR.2CTA.MULTICAST [UR7], URZ, UR6 ;  /* 0x000000ff070073e9 */ /* 0x0003e20008200806 */
[----:B------:R-:W-:Y:S02]  /*10c00*/  NOP ;  /* 0x0000000000007918 */ /* 0x000fe40000000000 */
.L_x_216:
[----:B------:R-:W-:Y:S01]  /*10c10*/  UIADD3 UR25, UPT, UPT, UR25, 0x1, URZ ;  /* 0x0000000119197890 */ /* 0x000fe2000fffe0ff */
[----:B--2-4-:R-:W-:-:S03]  /*10c20*/  ISETP.NE.AND P0, PT, R13, RZ, PT ;  /* 0x000000ff0d00720c */ /* 0x014fc60003f05270 */
[----:B------:R-:W-:-:S04]  /*10c30*/  UISETP.NE.AND UP0, UPT, UR25, 0x3, UPT ;  /* 0x000000031900788c */ /* 0x000fc8000bf05270 */
[----:B-1----:R-:W-:Y:S02]  /*10c40*/  USEL UR6, URZ, 0x1, UP0 ;  /* 0x00000001ff067887 */ /* 0x002fe40008000000 */
[----:B------:R-:W-:-:S04]  /*10c50*/  USEL UR25, UR25, URZ, UP0 ;  /* 0x000000ff19197287 */ /* 0x000fc80008000000 */
[----:B------:R-:W-:Y:S01]  /*10c60*/  LOP3.LUT R15, R15, UR6, RZ, 0x3c, !PT ;  /* 0x000000060f0f7c12 */ /* 0x000fe2000f8e3cff */
[----:B------:R-:W-:Y:S07]  /*10c70*/  @P0 BRA `(.L_x_237) ;  /* 0xffffffdc00580947 */ /* 0x000fee000383ffff */
[----:B------:R-:W1:Y:S01]  /*10c80*/  S2UR UR4, SR_CgaCtaId ;  /* 0x00000000000479c3 */ /* 0x000e620000008800 */
[----:B------:R-:W-:Y:S01]  /*10c90*/  ELECT P0, URZ, PT ;  /* 0x0000000000ff782f */ /* 0x000fe20003800000 */
[----:B------:R-:W-:Y:S01]  /*10ca0*/  IMAD.MOV.U32 R0, RZ, RZ, 0x1 ;  /* 0x00000001ff007424 */ /* 0x000fe200078e00ff */
[----:B------:R-:W-:Y:S01]  /*10cb0*/  UMOV UR5, 0x40 ;  /* 0x0000004000057882 */ /* 0x000fe20000000000 */
[----:B------:R-:W-:-:S04]  /*10cc0*/  SHF.L.U32 R3, RZ, 0x1f, RZ ;  /* 0x0000001fff037819 */ /* 0x000fc800000006ff */
[----:B------:R-:W-:Y:S01]  /*10cd0*/  UVIRTCOUNT.DEALLOC.SMPOOL 0x80 ;  /* 0x000000800000784c */ /* 0x000fe20000000000 */
[----:B-1----:R-:W-:-:S09]  /*10ce0*/  ULEA UR4, UR4, UR5, 0x18 ;  /* 0x0000000504047291 */ /* 0x002fd2000f8ec0ff */
[----:B------:R1:W-:Y:S01]  /*10cf0*/  @P0 STS.U8 [UR4+0x1c], R0 ;  /* 0x00001c00ff000988 */ /* 0x0003e20008000004 */
[----:B------:R-:W2:Y:S02]  /*10d00*/  SYNCS.PHASECHK.TRANS64.TRYWAIT P0, [UR17+0x138], R3 ;  /* 0x00013803ff0075a7 */ /* 0x000ea40008001111 */
[----:B-12---:R-:W-:Y:S05]  /*10d10*/  @!P0 BRA `(.L_x_238) ;  /* 0x0000007c00d88947 */ /* 0x006fea0003800000 */
.L_x_364:
[----:B------:R-:W-:Y:S01]  /*10d20*/  NOP ;  /* 0x0000000000007918 */ /* 0x000fe20000000000 */
[----:B-1----:R-:W1:Y:S01]  /*10d30*/  LDS R0, [UR4+0x14] ;  /* 0x00001404ff007984 */ /* 0x002e620008000800 */
[----:B------:R-:W-:Y:S01]  /*10d40*/  ULOP3.LUT UR6, UR21, 0xffff, URZ, 0xc0, !UPT ;  /* 0x0000ffff15067892 */ /* 0x000fe2000f8ec0ff */
[----:B------:R-:W-:Y:S01]  /*10d50*/  UMOV UR8, 0xffff ;  /* 0x0000ffff00087882 */ /* 0x000fe20000000000 */
[----:B------:R-:W-:Y:S02]  /*10d60*/  UMOV UR5, 0x1 ;  /* 0x0000000100057882 */ /* 0x000fe40000000000 */
[----:B------:R-:W-:-:S04]  /*10d70*/  USHF.R.U32.HI UR6, URZ, 0x5, UR6 ;  /* 0x00000005ff067899 */ /* 0x000fc80008011606 */
[----:B------:R-:W-:Y:S02]  /*10d80*/  USHF.L.U32 UR8, UR8, UR6, URZ ;  /* 0x0000000608087299 */ /* 0x000fe400080006ff */
[----:B------:R-:W-:-:S04]  /*10d90*/  USHF.L.U32 UR5, UR5, UR6, URZ ;  /* 0x0000000605057299 */ /* 0x000fc800080006ff */
[----:B-1----:R-:W-:-:S04]  /*10da0*/  LOP3.LUT R0, R0, UR8, RZ, 0xc0, !PT ;  /* 0x0000000800007c12 */ /* 0x002fc8000f8ec0ff */
[----:B------:R-:W-:-:S13]  /*10db0*/  ISETP.NE.AND P0, PT, R0, UR8, PT ;  /* 0x0000000800007c0c */ /* 0x000fda000bf05270 */
[----:B------:R-:W-:Y:S05]  /*10dc0*/  @P0 BRA `(.L_x_239) ;  /* 0x0000000000580947 */ /* 0x000fea0003800000 */
[----:B------:R-:W1:Y:S02]  /*10dd0*/  LDS R0, [UR4+0x18] ;  /* 0x00001804ff007984 */ /* 0x000e640008000800 */
[----:B-1----:R-:W-:-:S04]  /*10de0*/  LOP3.LUT R0, R0, UR5, RZ, 0xc0, !PT ;  /* 0x0000000500007c12 */ /* 0x002fc8000f8ec0ff */
[----:B------:R-:W-:-:S13]  /*10df0*/  ISETP.NE.AND P0, PT, R0, UR5, PT ;  /* 0x0000000500007c0c */ /* 0x000fda000bf05270 */
[----:B------:R-:W-:Y:S05]  /*10e00*/  @P0 BRA `(.L_x_240) ;  /* 0x00000000003c0947 */ /* 0x000fea0003800000 */
[----:B------:R-:W1:Y:S01]  /*10e10*/  S2R R2, SR_LANEID ;  /* 0x0000000000027919 */ /* 0x000e620000000000 */
[----:B------:R-:W-:Y:S01]  /*10e20*/  ULOP3.LUT UR8, URZ, UR8, URZ, 0x33, !UPT ;  /* 0x00000008ff087292 */ /* 0x000fe2000f8e33ff */
[----:B------:R-:W-:Y:S01]  /*10e30*/  LOP3.LUT R4, RZ, UR5, RZ, 0x33, !PT ;  /* 0x00000005ff047c12 */ /* 0x000fe2000f8e33ff */
[----:B------:R-:W-:Y:S02]  /*10e40*/  VOTEU.ANY UR7, UPT, PT ;  /* 0x0000000000077886 */ /* 0x000fe400038e0100 */
[----:B------:R-:W-:Y:S01]  /*10e50*/  UFLO.U32 UR7, UR7 ;  /* 0x00000007000772bd */ /* 0x000fe200080e0000 */
[----:B------:R-:W2:Y:S01]  /*10e60*/  REDUX UR5, R4 ;  /* 0x00000000040573c4 */ /* 0x000ea20000000000 */
[----:B------:R-:W-:-:S06]  /*10e70*/  IMAD.U32 R0, RZ, RZ, UR8 ;  /* 0x00000008ff007e24 */ /* 0x000fcc000f8e00ff */
[----:B------:R4:W-:Y:S01]  /*10e80*/  UTCATOMSWS.AND URZ, UR8 ;  /* 0x0000000800ff79e3 */ /* 0x0009e20008000000 */
[----:B------:R-:W5:Y:S01]  /*10e90*/  REDUX UR6, R0 ;  /* 0x00000000000673c4 */ /* 0x000f620000000000 */
[----:B-1----:R-:W-:Y:S01]  /*10ea0*/  ISETP.EQ.U32.AND P0, PT, R2, UR7, PT ;  /* 0x0000000702007c0c */ /* 0x002fe2000bf02070 */
[----:B--2---:R-:W-:Y:S01]  /*10eb0*/  IMAD.U32 R2, RZ, RZ, UR5 ;  /* 0x00000005ff027e24 */ /* 0x004fe2000f8e00ff */
[----:B-----5:R-:W-:-:S11]  /*10ec0*/  MOV R3, UR6 ;  /* 0x0000000600037c02 */ /* 0x020fd60008000f00 */
[----:B------:R4:W-:Y:S04]  /*10ed0*/  @P0 ATOMS.AND RZ, [UR4+0x14], R3 ;  /* 0x00001403ffff098c */ /* 0x0009e8000a800004 */
[----:B------:R4:W-:Y:S01]  /*10ee0*/  @P0 ATOMS.AND RZ, [UR4+0x18], R2 ;  /* 0x00001802ffff098c */ /* 0x0009e2000a800004 */
[----:B------:R-:W-:Y:S05]  /*10ef0*/  BRA `(.L_x_241) ;  /* 0x0000000000147947 */ /* 0x000fea0003800000 */
.L_x_240:
[----:B------:R-:W-:Y:S02]  /*10f00*/  MOV R2, 0x10f20 ;  /* 0x00010f2000027802 */ /* 0x000fe40000000f00 */
[----:B---3--:R-:W-:Y:S05]  /*10f10*/  CALL.REL.NOINC `($__internal_0_$__cuda_sm10x_tcgen05_guardrail_trap_col_being_dealloced_not_returned_by_alloc) ;  /* 0x0000007c00987944 */ /* 0x008fea0003c00000 */
[----:B------:R-:W-:Y:S05]  /*10f20*/  BRA `(.L_x_241) ;  /* 0x0000000000087947 */ /* 0x000fea0003800000 */
.L_x_239:
[----:B------:R-:W-:Y:S02]  /*10f30*/  MOV R2, 0x10f50 ;  /* 0x00010f5000027802 */ /* 0x000fe40000000f00 */
[----:B---3--:R-:W-:Y:S05]  /*10f40*/  CALL.REL.NOINC `($__internal_2_$__cuda_sm10x_tcgen05_guardrail_trap_unallocated_columns_being_dealloced) ;  /* 0x0000007c00a47944 */ /* 0x008fea0003c00000 */
.L_x_241:
[----:B------:R-:W-:Y:S01]  /*10f50*/  NOP ;  /* 0x0000000000007918 */ /* 0x000fe20000000000 */
[----:B----4-:R-:W-:Y:S05]  /*10f60*/  EXIT ;  /* 0x000000000000794d */ /* 0x010fea0003800000 */
.L_x_203:
[----:B------:R-:W-:-:S08]  /*10f70*/  NOP ;  /* 0x0000000000007918 */ /* 0x000fd00000000000 */
[----:B--2-45:R-:W-:-:S00]  /*10f80*/  USETMAXREG.DEALLOC.CTAPOOL 0x80 ;  /* 0x00000080000079c8 */ /* 0x034fc000080e0500 */
[----:B---3--:R-:W-:Y:S05]  /*10f90*/  EXIT ;  /* 0x000000000000794d */ /* 0x008fea0003800000 */
.L_x_202:
[----:B------:R-:W-:-:S08]  /*10fa0*/  NOP ;  /* 0x0000000000007918 */ /* 0x000fd00000000000 */
[----:B------:R-:W1:Y:S02]  /*10fb0*/  USETMAXREG.TRY_ALLOC.CTAPOOL UP0, 0xf8 ;  /* 0x000000f8000079c8 */ /* 0x000e640008000600 */
[----:B-1----:R-:W-:Y:S05]  /*10fc0*/  BRA.U !UP0, `(.L_x_202) ;  /* 0xfffffffd08f47547 */ /* 0x002fea000b83ffff */
[----:B------:R-:W1:Y:S01]  /*10fd0*/  S2R R139, SR_CgaCtaId ;  /* 0x00000000008b7919 */ /* 0x000e620000008800 */
[----:B------:R-:W-:Y:S01]  /*10fe0*/  MOV R138, 0x400 ;  /* 0x00000400008a7802 */ /* 0x000fe20000000f00 */
[C---:B------:R-:W-:Y:S01]  /*10ff0*/  IMAD.U32 R2, R136.reuse, 0x10000, RZ ;  /* 0x0001000088027824 */ /* 0x040fe200078e00ff */
[----:B------:R-:W-:Y:S01]  /*11000*/  LOP3.LUT R5, R136, 0x60, RZ, 0xc0, !PT ;  /* 0x0000006088057812 */ /* 0x000fe200078ec0ff */
[----:B------:R-:W-:Y:S01]  /*11010*/  BAR.SYNC.DEFER_BLOCKING 0x6, 0xa0 ;  /* 0x0182800000007b1d */ /* 0x000fe20000010000 */
[----:B------:R-:W-:Y:S02]  /*11020*/  IMAD.MOV.U32 R87, RZ, RZ, RZ ;  /* 0x000000ffff577224 */ /* 0x000fe400078e00ff */
[----:B------:R-:W-:Y:S01]  /*11030*/  LOP3.LUT R2, R2, 0x600000, RZ, 0xc0, !PT ;  /* 0x0060000002027812 */ /* 0x000fe200078ec0ff */
[----:B--2---:R-:W-:Y:S01]  /*11040*/  IMAD.MOV.U32 R13, RZ, RZ, RZ ;  /* 0x000000ffff0d7224 */ /* 0x004fe200078e00ff */
[----:B------:R-:W-:Y:S01]  /*11050*/  LOP3.LUT R136, R5, 0x1f, R136, 0xf8, !PT ;  /* 0x0000001f05887812 */ /* 0x000fe200078ef888 */
[----:B------:R-:W-:Y:S01]  /*11060*/  IMAD.MOV.U32 R144, RZ, RZ, RZ ;  /* 0x000000ffff907224 */ /* 0x000fe200078e00ff */
[----:B---3--:R-:W2:Y:S01]  /*11070*/  LDCU.64 UR42, c[0x0][0xc90] ;  /* 0x00019200ff2a77ac */ /* 0x008ea20008000a00 */
[----:B------:R-:W3:Y:S01]  /*11080*/  LDCU.64 UR38, c[0x0][0xc88] ;  /* 0x00019100ff2677ac */ /* 0x000ee20008000a00 */
[----:B------:R-:W1:Y:S01]  /*11090*/  LDCU.64 UR48, c[0x0][0xce8] ;  /* 0x00019d00ff3077ac */ /* 0x000e620008000a00 */
[----:B------:R-:W1:Y:S01]  /*110a0*/  LDCU.64 UR46, c[0x0][0xcb8] ;  /* 0x00019700ff2e77ac */ /* 0x000e620008000a00 */
[----:B------:R-:W2:Y:S01]  /*110b0*/  LDCU.64 UR44, c[0x0][0xcb0] ;  /* 0x00019600ff2c77ac */ /* 0x000ea20008000a00 */
[----:B-1----:R-:W-:-:S05]  /*110c0*/  LEA R138, R139, R138, 0x18 ;  /* 0x0000008a8b8a7211 */ /* 0x002fca00078ec0ff */
[----:B------:R-:W1:Y:S01]  /*110d0*/  LDS R3, [R138+0x170] ;  /* 0x000170008a037984 */ /* 0x000e620000000800 */
[----:B------:R-:W-:-:S05]  /*110e0*/  VIADD R145, R138, 0x128 ;  /* 0x000001288a917836 */ /* 0x000fca0000000000 */
[----:B------:R-:W-:Y:S01]  /*110f0*/  LOP3.LUT R145, R145, 0xfefffff8, RZ, 0xc0, !PT ;  /* 0xfefffff891917812 */ /* 0x000fe200078ec0ff */
[----:B-123--:R-:W-:-:S07]  /*11100*/  IMAD.IADD R2, R3, 0x1, R2 ;  /* 0x0000000103027824 */ /* 0x00efce00078e0202 */
.L_x_263:
[----:B-1----:R-:W1:Y:S01]  /*11110*/  LDC.64 R4, c[0x0][0x390] ;  /* 0x0000e400ff047b82 */ /* 0x002e620000000a00 */
[C-C-:B------:R-:W-:Y:S01]  /*11120*/  IMAD R3, R13.reuse, 0x8, R138.reuse ;  /* 0x000000080d037824 */ /* 0x140fe200078e028a */
[----:B------:R-:W-:Y:S01]  /*11130*/  SHF.L.U32 R6, R144, 0x1f, RZ ;  /* 0x0000001f90067819 */ /* 0x000fe200000006ff */
[----:B------:R-:W-:Y:S03]  /*11140*/  IMAD R140, R13, 0x10, R138 ;  /* 0x000000100d8c7824 */ /* 0x000fe600078e028a */
[----:B------:R-:W2:Y:S01]  /*11150*/  SYNCS.PHASECHK.TRANS64.TRYWAIT P0, [R3+URZ+0xf0], R6 ;  /* 0x0000f006030075a7 */ /* 0x000ea200080011ff */
[----:B------:R-:W-:Y:S04]  /*11160*/  IADD3 R0, PT, PT, R3, 0x108, RZ ;  /* 0x0000010803007810 */ /* 0x000fe80007ffe0ff */
[----:B------:R-:W-:Y:S01]  /*11170*/  PRMT R0, R139, 0x654, R0 ;  /* 0x000006548b007816 */ /* 0x000fe20000000000 */
[----:B-1----:R-:W-:Y:S01]  /*11180*/  IMAD.WIDE R4, R12, 0xc, R4 ;  /* 0x0000000c0c047825 */ /* 0x002fe200078e0204 */
[----:B--2-4-:R-:W-:Y:S06]  /*11190*/  @!P0 BRA `(.L_x_242) ;  /* 0x0000007800d08947 */ /* 0x014fec0003800000 */
.L_x_365:
[----:B------:R-:W2:Y:S01]  /*111a0*/  LDS.128 R140, [R140+0x140] ;  /* 0x000140008c8c7984 */ /* 0x000ea20000000c00 */
[----:B------:R-:W-:Y:S02]  /*111b0*/  ISETP.NE.U32.AND P4, PT, RZ, UR46, PT ;  /* 0x0000002eff007c0c */ /* 0x000fe4000bf85070 */
[C---:B------:R-:W-:Y:S01]  /*111c0*/  LEA R8, P0, R12.reuse, RZ, 0x3 ;  /* 0x000000ff0c087211 */ /* 0x040fe200078018ff */
[----:B------:R-:W-:Y:S01]  /*111d0*/  @!PT LDS RZ, [RZ] ;  /* 0x00000000fffff984 */ /* 0x000fe20000000800 */
[----:B------:R-:W-:Y:S01]  /*111e0*/  @!PT LDS RZ, [RZ] ;  /* 0x00000000fffff984 */ /* 0x000fe20000000800 */
[----:B------:R-:W-:Y:S01]  /*111f0*/  @!PT LDS RZ, [RZ] ;  /* 0x00000000fffff984 */ /* 0x000fe20000000800 */
[----:B------:R-:W-:Y:S01]  /*11200*/  @!PT LDS RZ, [RZ] ;  /* 0x00000000fffff984 */ /* 0x000fe20000000800 */
[----:B------:R3:W-:Y:S06]  /*11210*/  MEMBAR.ALL.CTA ;  /* 0x0000000000007992 */ /* 0x0007ec0000008000 */
[----:B---3--:R-:W3:Y:S01]  /*11220*/  FENCE.VIEW.ASYNC.S ;  /* 0x00000000000073c6 */ /* 0x008ee20000000000 */
[----:B------:R-:W-:Y:S02]  /*11230*/  ISETP.NE.AND.EX P4, PT, RZ, UR47, PT, P4 ;  /* 0x0000002fff007c0c */ /* 0x000fe4000bf85340 */
[----:B------:R-:W-:Y:S11]  /*11240*/  LEA.HI.X.SX32 R9, R12, RZ, 0x3, P0 ;  /* 0x000000ff0c097211 */ /* 0x000ff600000f1eff */
[----:B------:R-:W-:Y:S04]  /*11250*/  @P4 IADD3 R22, P0, PT, R8, UR46, RZ ;  /* 0x0000002e08164c10 */ /* 0x000fe8000ff1e0ff */
[----:B------:R-:W-:Y:S01]  /*11260*/  @P4 IADD3.X R23, PT, PT, R9, UR47, RZ, P0, !PT ;  /* 0x0000002f09174c10 */ /* 0x000fe200087fe4ff */
[----:B---3--:R3:W-:Y:S01]  /*11270*/  SYNCS.ARRIVE.TRANS64.RED.A1T0 RZ, [R0+URZ], RZ ;  /* 0x000000ff00ff79a7 */ /* 0x0087e200081004ff */
[----:B------:R-:W4:Y:S04]  /*11280*/  LDG.E R107, desc[UR40][R4.64+0x8] ;  /* 0x00000828046b7981 */ /* 0x000f28000c1e1900 */
[----:B------:R3:W5:Y:S04]  /*11290*/  LDG.E R148, desc[UR40][R4.64] ;  /* 0x0000002804947981 */ /* 0x000768000c1e1900 */
[----:B------:R3:W5:Y:S01]  /*112a0*/  LDG.E R149, desc[UR40][R4.64+0x4] ;  /* 0x0000042804957981 */ /* 0x000762000c1e1900 */
[----:B----4-:R-:W-:Y:S11]  /*112b0*/  ISETP.GE.AND P1, PT, R107, 0x1, PT ;  /* 0x000000016b00780c */ /* 0x010ff60003f26270 */
[----:B------:R-:W-:Y:S02]  /*112c0*/  @!UPT UIADD3 URZ, UPT, UPT, URZ, URZ, URZ ;  /* 0x000000fffffff290 */ /* 0x000fe4000fffe0ff */
[----:B--23--:R-:W-:Y:S05]  /*112d0*/  @!P1 BRA `(.L_x_243) ;  /* 0x00000000000c9947 */ /* 0x00cfea0003800000 */
[----:B-1----:R-:W-:Y:S04]  /*112e0*/  SHF.L.U32 R3, R87, 0x1f, RZ ;  /* 0x0000001f57037819 */ /* 0x002fe800000006ff */
[----:B------:R-:W1:Y:S02]  /*112f0*/  SYNCS.PHASECHK.TRANS64.TRYWAIT P0, [R138+URZ+0x120], R3 ;  /* 0x000120038a0075a7 */ /* 0x000e6400080011ff */
[----:B-1----:R-:W-:Y:S05]  /*11300*/  @!P0 BRA `(.L_x_244) ;  /* 0x0000007800888947 */ /* 0x002fea0003800000 */
.L_x_243:
[----:B------:R-:W-:Y:S01]  /*11310*/  ISETP.NE.U32.AND P0, PT, RZ, UR42, PT ;  /* 0x0000002aff007c0c */ /* 0x000fe2000bf05070 */
[----:B------:R-:W2:Y:S01]  /*11320*/  @P4 LDG.E.64 R22, desc[UR40][R22.64] ;  /* 0x0000002816164981 */ /* 0x000ea2000c1e1b00 */
[----:B-----5:R-:W-:Y:S01]  /*11330*/  FSETP.NEU.AND P5, PT, R106, RZ, PT ;  /* 0x000000ff6a00720b */ /* 0x020fe20003fad000 */
[----:B------:R-:W3:Y:S01]  /*11340*/  LDC.64 R18, c[0x0][0xcf0] ;  /* 0x00033c00ff127b82 */ /* 0x000ee20000000a00 */
[----:B------:R-:W-:Y:S01]  /*11350*/  ISETP.NE.AND.EX P0, PT, RZ, UR43, PT, P0 ;  /* 0x0000002bff007c0c */ /* 0x000fe2000bf05300 */
[----:B------:R-:W-:Y:S04]  /*11360*/  USHF.L.U32 UR36, UR12, 0x8, URZ ;  /* 0x000000080c247899 */ /* 0x000fe800080006ff */
[----:B------:R-:W-:Y:S06]  /*11370*/  USHF.R.S32.HI UR37, URZ, 0x1f, UR36 ;  /* 0x0000001fff257899 */ /* 0x000fec0008011424 */
[----:B------:R-:W4:Y:S01]  /*11380*/  @P5 LDC.64 R16, c[0x0][0xce0] ;  /* 0x00033800ff105b82 */ /* 0x000f220000000a00 */
[----:B------:R-:W-:Y:S02]  /*11390*/  @!P5 CS2R R4, SRZ ;  /* 0x000000000004d805 */ /* 0x000fe4000001ff00 */
[----:B------:R-:W-:Y:S04]  /*113a0*/  @P0 IADD3 R20, P2, PT, R8, UR42, RZ ;  /* 0x0000002a08140c10 */ /* 0x000fe8000ff5e0ff */
[C---:B------:R-:W-:Y:S01]  /*113b0*/  @P0 IADD3.X R21, PT, PT, R9.reuse, UR43, RZ, P2, !PT ;  /* 0x0000002b09150c10 */ /* 0x040fe200097fe4ff */
[----:B------:R-:W1:Y:S05]  /*113c0*/  @P5 LDC.64 R14, c[0x0][0xcd8] ;  /* 0x00033600ff0e5b82 */ /* 0x000e6a0000000a00 */
[----:B------:R-:W2:Y:S01]  /*113d0*/  @P0 LDG.E.64 R20, desc[UR40][R20.64] ;  /* 0x0000002814140981 */ /* 0x000ea2000c1e1b00 */
[C---:B----4-:R-:W-:Y:S01]  /*113e0*/  @P5 IMAD.WIDE R16, R12.reuse, 0x8, R16 ;  /* 0x000000080c105825 */ /* 0x050fe200078e0210 */
[C---:B---3--:R-:W-:Y:S04]  /*113f0*/  LEA R24, P2, R12.reuse, R18, 0x3 ;  /* 0x000000120c187211 */ /* 0x048fe800078418ff */
[----:B------:R3:W4:Y:S01]  /*11400*/  @P5 LDG.E.64 R4, desc[UR40][R16.64] ;  /* 0x0000002810045981 */ /* 0x000722000c1e1b00 */
[C---:B------:R-:W-:Y:S02]  /*11410*/  LEA.HI.X.SX32 R25, R12.reuse, R19, 0x3, P2 ;  /* 0x000000130c197211 */ /* 0x040fe400010f1eff */
[----:B------:R-:W-:Y:S01]  /*11420*/  @!P5 CS2R R18, SRZ ;  /* 0x000000000012d805 */ /* 0x000fe2000001ff00 */
[----:B-1----:R-:W-:Y:S02]  /*11430*/  @P5 IMAD.WIDE R14, R12, 0x8, R14 ;  /* 0x000000080c0e5825 */ /* 0x002fe400078e020e */
[----:B------:R-:W4:Y:S04]  /*11440*/  LDG.E.64 R10, desc[UR40][R24.64] ;  /* 0x00000028180a7981 */ /* 0x000f28000c1e1b00 */
[----:B------:R1:W4:Y:S01]  /*11450*/  @P5 LDG.E.64 R18, desc[UR40][R14.64] ;  /* 0x000000280e125981 */ /* 0x000322000c1e1b00 */
[----:B---3--:R-:W-:Y:S04]  /*11460*/  IADD3 R16, P2, PT, R8, UR48, RZ ;  /* 0x0000003008107c10 */ /* 0x008fe8000ff5e0ff */
[----:B------:R-:W-:Y:S01]  /*11470*/  IADD3.X R17, PT, PT, R9, UR49, RZ, P2, !PT ;  /* 0x0000003109117c10 */ /* 0x000fe200097fe4ff */
[----:B-1----:R-:W-:Y:S05]  /*11480*/  IMAD.U32 R15, RZ, RZ, UR20 ;  /* 0x00000014ff0f7e24 */ /* 0x002fea000f8e00ff */
[----:B------:R-:W3:Y:S01]  /*11490*/  LDG.E.64 R16, desc[UR40][R16.64] ;  /* 0x0000002810107981 */ /* 0x000ee2000c1e1b00 */
[----:B------:R-:W-:Y:S01]  /*114a0*/  IMAD.U32 R14, RZ, RZ, UR20 ;  /* 0x00000014ff0e7e24 */ /* 0x000fe2000f8e00ff */
[----:B------:R-:W-:Y:S01]  /*114b0*/  USHF.L.U32 UR20, UR20, 0x7, URZ ;  /* 0x0000000714147899 */ /* 0x000fe200080006ff */
[----:B------:R-:W-:Y:S04]  /*114c0*/  LEA R6, P2, R15, RZ, 0x7 ;  /* 0x000000ff0f067211 */ /* 0x000fe800078438ff */
[----:B------:R-:W-:Y:S02]  /*114d0*/  LEA.HI.X.SX32 R7, R14, RZ, 0x7, P2 ;  /* 0x000000ff0e077211 */ /* 0x000fe400010f3eff */
[----:B------:R-:W-:Y:S02]  /*114e0*/  R2UR UR4, R6 ;  /* 0x00000000060472ca */ /* 0x000fe400000e0000 */
[----:B------:R-:W-:Y:S02]  /*114f0*/  R2UR UR5, R7 ;  /* 0x00000000070572ca */ /* 0x000fe400000e0000 */
[C---:B------:R-:W-:Y:S09]  /*11500*/  LOP3.LUT R151, R136.reuse, UR20, RZ, 0xfc, !PT ;  /* 0x0000001488977c12 */ /* 0x040ff2000f8efcff */
[----:B------:R-:W-:Y:S01]  /*11510*/  LOP3.LUT R3, R136, UR4, RZ, 0xfc, !PT ;  /* 0x0000000488037c12 */ /* 0x000fe2000f8efcff */
[----:B--2---:R-:W5:Y:S04]  /*11520*/  @P4 LD.E R80, desc[UR40][R22.64] ;  /* 0x0000002816504980 */ /* 0x004f68000c101900 */
[----:B------:R1:W5:Y:S01]  /*11530*/  @P0 LD.E R82, desc[UR40][R20.64] ;  /* 0x0000002814520980 */ /* 0x000362000c101900 */
[----:B----4-:R-:W-:Y:S04]  /*11540*/  IMAD R0, R4, UR5, RZ ;  /* 0x0000000504007c24 */ /* 0x010fe8000f8e02ff */
[-C--:B------:R-:W-:Y:S02]  /*11550*/  IMAD R0, R5, R3.reuse, R0 ;  /* 0x0000000305007224 */ /* 0x080fe400078e0200 */
[----:B------:R-:W-:Y:S02]  /*11560*/  IMAD R14, R10, UR5, RZ ;  /* 0x000000050a0e7c24 */ /* 0x000fe4000f8e02ff */
[-C--:B-1----:R-:W-:Y:S04]  /*11570*/  IMAD.WIDE.U32 R20, R4, R3.reuse, UR36 ;  /* 0x0000002404147e25 */ /* 0x082fe8000f8e0003 */
[-C--:B------:R-:W-:Y:S01]  /*11580*/  IMAD.WIDE.U32 R8, R10, R3.reuse, UR36 ;  /* 0x000000240a087e25 */ /* 0x080fe2000f8e0003 */
[C---:B------:R-:W-:Y:S03]  /*11590*/  LEA R104, P3, R20.reuse, R18, 0x1 ;  /* 0x0000001214687211 */ /* 0x040fe600078608ff */
[----:B------:R-:W-:Y:S02]  /*115a0*/  IMAD R14, R11, R3, R14 ;  /* 0x000000030b0e7224 */ /* 0x000fe400078e020e */
[----:B------:R-:W-:Y:S02]  /*115b0*/  IMAD.IADD R15, R21, 0x1, R0 ;  /* 0x00000001150f7824 */ /* 0x000fe400078e0200 */
[----:B------:R-:W-:Y:S03]  /*115c0*/  IMAD.IADD R21, R9, 0x1, R14 ;  /* 0x0000000109157824 */ /* 0x000fe600078e020e */
[----:B------:R-:W-:Y:S02]  /*115d0*/  LEA.HI.X R105, R20, R19, R15, 0x1, P3 ;  /* 0x0000001314697211 */ /* 0x000fe400018f0c0f */
[C---:B---3--:R-:W-:Y:S04]  /*115e0*/  LEA R152, P2, R8.reuse, R16, 0x1 ;  /* 0x0000001008987211 */ /* 0x048fe800078408ff */
[----:B------:R-:W-:Y:S01]  /*115f0*/  LEA.HI.X R153, R8, R17, R21, 0x1, P2 ;  /* 0x0000001108997211 */ /* 0x000fe200010f0c15 */
[----:B------:R-:W-:Y:S08]  /*11600*/  @P0 BRA `(.L_x_245) ;  /* 0x0000000000280947 */ /* 0x000ff00003800000 */
[----:B------:R-:W-:Y:S01]  /*11610*/  ISETP.NE.U32.AND P0, PT, RZ, UR38, PT ;  /* 0x00000026ff007c0c */ /* 0x000fe2000bf05070 */
[----:B------:R-:W1:Y:S03]  /*11620*/  LDCU UR4, c[0x0][0xc80] ;  /* 0x00019000ff0477ac */ /* 0x000e660008000800 */
[----:B------:R-:W-:Y:S11]  /*11630*/  ISETP.NE.AND.EX P0, PT, RZ, UR39, PT, P0 ;  /* 0x00000027ff007c0c */ /* 0x000ff6000bf05300 */
[----:B------:R-:W-:Y:S02]  /*11640*/  @!UPT UIADD3 URZ, UPT, UPT, URZ, URZ, URZ ;  /* 0x000000fffffff290 */ /* 0x000fe4000fffe0ff */
[----:B------:R-:W2:Y:S08]  /*11650*/  @P0 LDC R3, c[0x0][0xc98] ;  /* 0x00032600ff030b82 */ /* 0x000eb00000000800 */
[----:B------:R-:W3:Y:S01]  /*11660*/  @P0 LDC.64 R4, c[0x0][0xc88] ;  /* 0x00032200ff040b82 */ /* 0x000ee20000000a00 */
[----:B--2---:R-:W-:Y:S01]  /*11670*/  @P0 IMAD R0, R12, R3, RZ ;  /* 0x000000030c000224 */ /* 0x004fe200078e02ff */
[----:B-1---5:R-:W-:Y:S03]  /*11680*/  MOV R82, UR4 ;  /* 0x0000000400527c02 */ /* 0x022fe60008000f00 */
[----:B---3--:R-:W-:Y:S05]  /*11690*/  @P0 IMAD.WIDE R4, R0, 0x4, R4 ;  /* 0x0000000400040825 */ /* 0x008fea00078e0204 */
[----:B------:R1:W5:Y:S02]  /*116a0*/  @P0 LDG.E R82, desc[UR40][R4.64] ;  /* 0x0000002804520981 */ /* 0x000364000c1e1900 */
.L_x_245:
[----:B------:R-:W-:Y:S05]  /*116b0*/  @P4 BRA `(.L_x_246) ;  /* 0x0000000000284947 */ /* 0x000fea0003800000 */
[----:B------:R-:W-:Y:S01]  /*116c0*/  ISETP.NE.U32.AND P0, PT, RZ, UR44, PT ;  /* 0x0000002cff007c0c */ /* 0x000fe2000bf05070 */
[----:B------:R-:W2:Y:S03]  /*116d0*/  LDCU UR4, c[0x0][0xca8] ;  /* 0x00019500ff0477ac */ /* 0x000ea60008000800 */
[----:B------:R-:W-:Y:S11]  /*116e0*/  ISETP.NE.AND.EX P0, PT, RZ, UR45, PT, P0 ;  /* 0x0000002dff007c0c */ /* 0x000ff6000bf05300 */
[----:B------:R-:W-:Y:S02]  /*116f0*/  @!UPT UIADD3 URZ, UPT, UPT, URZ, URZ, URZ ;  /* 0x000000fffffff290 */ /* 0x000fe4000fffe0ff */
[----:B------:R-:W3:Y:S08]  /*11700*/  @P0 LDC R3, c[0x0][0xcc0] ;  /* 0x00033000ff030b82 */ /* 0x000ef00000000800 */
[----:B-1----:R-:W1:Y:S01]  /*11710*/  @P0 LDC.64 R4, c[0x0][0xcb0] ;  /* 0x00032c00ff040b82 */ /* 0x002e620000000a00 */
[----:B---3--:R-:W-:Y:S01]  /*11720*/  @P0 IMAD R3, R12, R3, RZ ;  /* 0x000000030c030224 */ /* 0x008fe200078e02ff */
[----:B--2--5:R-:W-:Y:S03]  /*11730*/  MOV R80, UR4 ;  /* 0x0000000400507c02 */ /* 0x024fe60008000f00 */
[----:B-1----:R-:W-:Y:S05]  /*11740*/  @P0 IMAD.WIDE R4, R3, 0x4, R4 ;  /* 0x0000000403040825 */ /* 0x002fea00078e0204 */
[----:B------:R2:W5:Y:S02]  /*11750*/  @P0 LDG.E R80, desc[UR40][R4.64] ;  /* 0x0000002804500981 */ /* 0x000564000c1e1900 */
.L_x_246:
[----:B------:R-:W-:Y:S01]  /*11760*/  BAR.SYNC.DEFER_BLOCKING 0x1, 0x80 ;  /* 0x0042000000007b1d */ /* 0x000fe20000010000 */
[----:B------:R-:W-:Y:S01]  /*11770*/  VIADD R146, R13, 0x1 ;  /* 0x000000010d927836 */ /* 0x000fe20000000000 */
[C---:B------:R-:W-:Y:S01]  /*11780*/  ISETP.NE.AND P0, PT, R87.reuse, RZ, PT ;  /* 0x000000ff5700720c */ /* 0x040fe20003f05270 */
[----:B------:R-:W-:Y:S01]  /*11790*/  IMAD R81, R87, 0xc0, R2 ;  /* 0x000000c057517824 */ /* 0x000fe200078e0202 */
[----:B------:R-:W-:Y:S01]  /*117a0*/  CS2R R118, SRZ ;  /* 0x0000000000767805 */ /* 0x000fe2000001ff00 */
[----:B------:R-:W-:Y:S01]  /*117b0*/  IMAD.MOV.U32 R147, RZ, RZ, R87 ;  /* 0x000000ffff937224 */ /* 0x000fe200078e0057 */
[----:B------:R-:W-:Y:S02]  /*117c0*/  SEL R113, RZ, 0xc0, P0 ;  /* 0x000000c0ff717807 */ /* 0x000fe40000000000 */
[----:B------:R-:W-:Y:S02]  /*117d0*/  CS2R R116, SRZ ;  /* 0x0000000000747805 */ /* 0x000fe4000001ff00 */
[----:B------:R-:W-:Y:S02]  /*117e0*/  CS2R R110, SRZ ;  /* 0x00000000006e7805 */ /* 0x000fe4000001ff00 */
[----:B------:R-:W-:Y:S02]  /*117f0*/  CS2R R108, SRZ ;  /* 0x00000000006c7805 */ /* 0x000fe4000001ff00 */
[----:B------:R-:W-:Y:S01]  /*11800*/  CS2R R102, SRZ ;  /* 0x0000000000667805 */ /* 0x000fe2000001ff00 */
[----:B------:R-:W-:Y:S01]  /*11810*/  VIADD R122, R113, UR36 ;  /* 0x00000024717a7c36 */ /* 0x000fe20008000000 */
[----:B------:R-:W-:Y:S02]  /*11820*/  CS2R R100, SRZ ;  /* 0x0000000000647805 */ /* 0x000fe4000001ff00 */
        /* <DEDUP_REMOVED lines=10> */
[----:B------:R-:W-:Y:S01]  /*118d0*/  CS2R R16, SRZ ;  /* 0x0000000000107805 */ /* 0x000fe2000001ff00 */
[----:B------:R-:W-:Y:S01]  /*118e0*/  BSSY.RECONVERGENT B0, `(.L_x_247) ;  /* 0x0000051000007945 */ /* 0x000fe20003800200 */
        /* <DEDUP_REMOVED lines=30> */
[----:B------:R-:W-:Y:S06]  /*11ad0*/  @!P5 BRA `(.L_x_248) ;  /* 0x0000000000c4d947 */ /* 0x000fec0003800000 */
[CC--:B------:R-:W-:Y:S01]  /*11ae0*/  ISETP.GE.AND P6, PT, R122.reuse, R149.reuse, PT ;  /* 0x000000957a00720c */ /* 0x0c0fe20003fc6270 */
[C---:B------:R-:W-:Y:S01]  /*11af0*/  VIADD R6, R122.reuse, 0x8 ;  /* 0x000000087a067836 */ /* 0x040fe20000000000 */
[----:B------:R-:W-:Y:S02]  /*11b00*/  CS2R R98, SRZ ;  /* 0x0000000000627805 */ /* 0x000fe4000001ff00 */
[----:B------:R-:W-:Y:S02]  /*11b10*/  CS2R R96, SRZ ;  /* 0x0000000000607805 */ /* 0x000fe4000001ff00 */
[CC--:B------:R-:W-:Y:S01]  /*11b20*/  ISETP.GE.OR P6, PT, R151.reuse, R148.reuse, P6 ;  /* 0x000000949700720c */ /* 0x0c0fe200037c6670 */
[----:B-12---:R-:W-:Y:S01]  /*11b30*/  VIADD R4, R122, 0x10 ;  /* 0x000000107a047836 */ /* 0x006fe20000000000 */
[-C--:B------:R-:W-:Y:S01]  /*11b40*/  ISETP.GE.AND P5, PT, R6, R149.reuse, PT ;  /* 0x000000950600720c */ /* 0x080fe20003fa6270 */
[C---:B------:R-:W-:Y:S01]  /*11b50*/  VIADD R0, R122.reuse, 0x18 ;  /* 0x000000187a007836 */ /* 0x040fe20000000000 */
[----:B------:R-:W-:Y:S01]  /*11b60*/  CS2R R90, SRZ ;  /* 0x00000000005a7805 */ /* 0x000fe2000001ff00 */
[----:B------:R-:W-:Y:S01]  /*11b70*/  VIADD R6, R122, 0x20 ;  /* 0x000000207a067836 */ /* 0x000fe20000000000 */
[----:B------:R-:W-:Y:S02]  /*11b80*/  ISETP.GE.OR P5, PT, R151, R148, P5 ;  /* 0x000000949700720c */ /* 0x000fe40002fa6670 */
[----:B------:R-:W-:Y:S02]  /*11b90*/  CS2R R88, SRZ ;  /* 0x0000000000587805 */ /* 0x000fe4000001ff00 */
[-C--:B------:R-:W-:Y:S02]  /*11ba0*/  ISETP.GE.AND P4, PT, R4, R149.reuse, PT ;  /* 0x000000950400720c */ /* 0x080fe40003f86270 */
[----:B------:R-:W-:Y:S02]  /*11bb0*/  CS2R R94, SRZ ;  /* 0x00000000005e7805 */ /* 0x000fe4000001ff00 */
[-C--:B------:R-:W-:Y:S01]  /*11bc0*/  ISETP.GE.AND P3, PT, R0, R149.reuse, PT ;  /* 0x000000950000720c */ /* 0x080fe20003f66270 */
[----:B------:R-:W-:Y:S01]  /*11bd0*/  VIADD R0, R122, 0x28 ;  /* 0x000000287a007836 */ /* 0x000fe20000000000 */
[C---:B------:R-:W-:Y:S02]  /*11be0*/  LEA R4, P0, R113.reuse, R104, 0x1 ;  /* 0x0000006871047211 */ /* 0x040fe400078008ff */
[----:B------:R-:W-:Y:S02]  /*11bf0*/  CS2R R92, SRZ ;  /* 0x00000000005c7805 */ /* 0x000fe4000001ff00 */
[----:B------:R-:W-:Y:S01]  /*11c00*/  ISETP.GE.AND P2, PT, R6, R149, PT ;  /* 0x000000950600720c */ /* 0x000fe20003f46270 */
[----:B------:R-:W-:Y:S01]  /*11c10*/  VIADD R6, R122, 0x30 ;  /* 0x000000307a067836 */ /* 0x000fe20000000000 */
[----:B------:R-:W-:Y:S02]  /*11c20*/  LEA.HI.X R5, R113, R105, RZ, 0x1, P0 ;  /* 0x0000006971057211 */ /* 0x000fe400000f0cff */
[----:B------:R-:W-:Y:S02]  /*11c30*/  CS2R R102, SRZ ;  /* 0x0000000000667805 */ /* 0x000fe4000001ff00 */
[-C--:B------:R-:W-:Y:S01]  /*11c40*/  ISETP.GE.AND P0, PT, R0, R149.reuse, PT ;  /* 0x000000950000720c */ /* 0x080fe20003f06270 */
[----:B------:R-:W-:Y:S01]  /*11c50*/  VIADD R0, R122, 0x38 ;  /* 0x000000387a007836 */ /* 0x000fe20000000000 */
[CC--:B------:R-:W-:Y:S01]  /*11c60*/  ISETP.GE.OR P4, PT, R151.reuse, R148.reuse, P4 ;  /* 0x000000949700720c */ /* 0x0c0fe20002786670 */
[----:B------:R3:W5:Y:S01]  /*11c70*/  @!P6 LD.E.128 R96, desc[UR40][R4.64] ;  /* 0x000000280460e980 */ /* 0x000762000c101d00 */
[CC--:B------:R-:W-:Y:S02]  /*11c80*/  ISETP.GE.OR P3, PT, R151.reuse, R148.reuse, P3 ;  /* 0x000000949700720c */ /* 0x0c0fe40001f66670 */
[----:B------:R-:W-:Y:S02]  /*11c90*/  CS2R R100, SRZ ;  /* 0x0000000000647805 */ /* 0x000fe4000001ff00 */
[CC--:B------:R-:W-:Y:S01]  /*11ca0*/  ISETP.GE.OR P2, PT, R151.reuse, R148.reuse, P2 ;  /* 0x000000949700720c */ /* 0x0c0fe20001746670 */
[----:B------:R3:W5:Y:S01]  /*11cb0*/  @!P5 LD.E.128 R88, desc[UR40][R4.64+0x10] ;  /* 0x000010280458d980 */ /* 0x000762000c101d00 */
[-C--:B------:R-:W-:Y:S02]  /*11cc0*/  ISETP.GE.AND P6, PT, R6, R149.reuse, PT ;  /* 0x000000950600720c */ /* 0x080fe40003fc6270 */
[----:B------:R-:W-:Y:S02]  /*11cd0*/  CS2R R110, SRZ ;  /* 0x00000000006e7805 */ /* 0x000fe4000001ff00 */
[----:B------:R-:W-:Y:S02]  /*11ce0*/  ISETP.GE.AND P5, PT, R0, R149, PT ;  /* 0x000000950000720c */ /* 0x000fe40003fa6270 */
[----:B------:R-:W-:Y:S02]  /*11cf0*/  CS2R R108, SRZ ;  /* 0x00000000006c7805 */ /* 0x000fe4000001ff00 */
[CC--:B------:R-:W-:Y:S02]  /*11d00*/  ISETP.GE.OR P0, PT, R151.reuse, R148.reuse, P0 ;  /* 0x000000949700720c */ /* 0x0c0fe40000706670 */
[----:B------:R-:W-:Y:S02]  /*11d10*/  CS2R R118, SRZ ;  /* 0x0000000000767805 */ /* 0x000fe4000001ff00 */
[CC--:B------:R-:W-:Y:S01]  /*11d20*/  ISETP.GE.OR P6, PT, R151.reuse, R148.reuse, P6 ;  /* 0x000000949700720c */ /* 0x0c0fe200037c6670 */
[----:B------:R3:W5:Y:S01]  /*11d30*/  @!P4 LD.E.128 R92, desc[UR40][R4.64+0x20] ;  /* 0x00002028045cc980 */ /* 0x000762000c101d00 */
[----:B------:R-:W-:Y:S02]  /*11d40*/  ISETP.GE.OR P5, PT, R151, R148, P5 ;  /* 0x000000949700720c */ /* 0x000fe40002fa6670 */
[----:B------:R-:W-:Y:S02]  /*11d50*/  CS2R R116, SRZ ;  /* 0x0000000000747805 */ /* 0x000fe4000001ff00 */
[----:B------:R-:W-:Y:S01]  /*11d60*/  CS2R R124, SRZ ;  /* 0x00000000007c7805 */ /* 0x000fe2000001ff00 */
[----:B------:R3:W5:Y:S01]  /*11d70*/  @!P3 LD.E.128 R100, desc[UR40][R4.64+0x30] ;  /* 0x000030280464b980 */ /* 0x000762000c101d00 */
[----:B------:R-:W-:Y:S02]  /*11d80*/  CS2R R126, SRZ ;  /* 0x00000000007e7805 */ /* 0x000fe4000001ff00 */
[----:B------:R-:W-:Y:S02]  /*11d90*/  CS2R R132, SRZ ;  /* 0x0000000000847805 */ /* 0x000fe4000001ff00 */
[----:B------:R-:W-:Y:S01]  /*11da0*/  CS2R R134, SRZ ;  /* 0x0000000000867805 */ /* 0x000fe2000001ff00 */
[----:B------:R3:W5:Y:S05]  /*11db0*/  @!P2 LD.E.128 R108, desc[UR40][R4.64+0x40] ;  /* 0x00004028046ca980 */ /* 0x00076a000c101d00 */
[----:B------:R3:W5:Y:S05]  /*11dc0*/  @!P0 LD.E.128 R116, desc[UR40][R4.64+0x50] ;  /* 0x0000502804748980 */ /* 0x00076a000c101d00 */
[----:B------:R3:W5:Y:S05]  /*11dd0*/  @!P6 LD.E.128 R124, desc[UR40][R4.64+0x60] ;  /* 0x00006028047ce980 */ /* 0x00076a000c101d00 */
[----:B------:R3:W5:Y:S02]  /*11de0*/  @!P5 LD.E.128 R132, desc[UR40][R4.64+0x70] ;  /* 0x000070280484d980 */ /* 0x000764000c101d00 */
.L_x_248:
[----:B------:R-:W-:Y:S05]  /*11df0*/  BSYNC.RECONVERGENT B0 ;  /* 0x0000000000007941 */ /* 0x000fea0003800200 */
.L_x_247:
[----:B------:R-:W-:Y:S01]  /*11e00*/  CS2R R78, SRZ ;  /* 0x00000000004e7805 */ /* 0x000fe2000001ff00 */
[----:B------:R-:W-:Y:S06]  /*11e10*/  @!P1 BRA `(.L_x_249) ;  /* 0x00000000006c9947 */ /* 0x000fec0003800000 */
[----:B------:R-:W-:Y:S05]  /*11e20*/  IMAD.IADD R83, R81, 0x1, R113 ;  /* 0x0000000151537824 */ /* 0x000fea00078e0271 */
[----:B------:R-:W-:Y:S04]  /*11e30*/  SHF.R.U32.HI R0, RZ, 0x15, R83 ;  /* 0x00000015ff007819 */ /* 0x000fe80000011653 */
[----:B------:R-:W-:Y:S11]  /*11e40*/  LOP3.LUT P0, RZ, R0, 0x3, R137, 0x48, !PT ;  /* 0x0000000300ff7812 */ /* 0x000ff60007804889 */
[----:B------:R-:W-:Y:S02]  /*11e50*/  @!UPT UIADD3 URZ, UPT, UPT, URZ, URZ, URZ ;  /* 0x000000fffffff290 */ /* 0x000fe4000fffe0ff */
[----:B------:R-:W-:Y:S05]  /*11e60*/  @!P0 BRA `(.L_x_250) ;  /* 0x0000000000408947 */ /* 0x000fea0003800000 */
[----:B------:R-:W1:Y:S01]  /*11e70*/  LDCU.64 UR8, c[0x4][0xb0] ;  /* 0x01001600ff0877ac */ /* 0x000e620008000a00 */
[----:B------:R-:W-:Y:S01]  /*11e80*/  MOV R15, 0x0 ;  /* 0x00000000000f7802 */ /* 0x000fe20000000f00 */
[----:B------:R-:W-:Y:S02]  /*11e90*/  HFMA2 R12, -RZ, RZ, 0, 5.9604644775390625e-08 ;  /* 0x00000001ff0c7431 */ /* 0x000fe400000001ff */
[----:B------:R-:W-:Y:S02]  /*11ea0*/  IMAD.MOV.U32 R8, RZ, RZ, 0x192 ;  /* 0x00000192ff087424 */ /* 0x000fe400078e00ff */
[----:B------:R-:W-:Y:S01]  /*11eb0*/  IMAD.MOV.U32 R13, RZ, RZ, RZ ;  /* 0x000000ffff0d7224 */ /* 0x000fe200078e00ff */
[----:B------:R-:W4:Y:S01]  /*11ec0*/  LDCU.64 UR6, c[0x4][0xb8] ;  /* 0x01001700ff0677ac */ /* 0x000f220008000a00 */
[----:B------:R-:W4:Y:S01]  /*11ed0*/  LDC.64 R14, c[0x4][R15] ;  /* 0x010000000f0e7b82 */ /* 0x000f220000000a00 */
[----:B------:R-:W4:Y:S01]  /*11ee0*/  LDCU.64 UR4, c[0x4][0x20] ;  /* 0x01000400ff0477ac */ /* 0x000f220008000a00 */
[----:B-123--:R-:W-:Y:S01]  /*11ef0*/  MOV R5, UR9 ;  /* 0x0000000900057c02 */ /* 0x00efe20008000f00 */
[----:B------:R-:W-:Y:S01]  /*11f00*/  IMAD.U32 R4, RZ, RZ, UR8 ;  /* 0x00000008ff047e24 */ /* 0x000fe2000f8e00ff */
[----:B----4-:R-:W-:Y:S01]  /*11f10*/  MOV R7, UR7 ;  /* 0x0000000700077c02 */ /* 0x010fe20008000f00 */
[----:B------:R-:W-:Y:S01]  /*11f20*/  IMAD.U32 R6, RZ, RZ, UR6 ;  /* 0x00000006ff067e24 */ /* 0x000fe2000f8e00ff */
[----:B------:R-:W-:Y:S01]  /*11f30*/  MOV R11, UR5 ;  /* 0x00000005000b7c02 */ /* 0x000fe20008000f00 */
[----:B------:R-:W-:Y:S02]  /*11f40*/  IMAD.U32 R10, RZ, RZ, UR4 ;  /* 0x00000004ff0a7e24 */ /* 0x000fe4000f8e00ff */
[----:B------:R-:W-:Y:S07]  /*11f50*/  LEPC R20, `(.L_x_250) ;  /* 0x000000001014794e */ /* 0x000fee0000000000 */
[----:B-----5:R-:W-:Y:S05]  /*11f60*/  CALL.ABS.NOINC R14 ;  /* 0x000000000e007343 */ /* 0x020fea0003c00000 */
.L_x_250:
[----:B------:R-:W-:Y:S05]  /*11f70*/  WARPSYNC.ALL ;  /* 0x0000000000007948 */ /* 0x000fea0003800000 */
[----:B------:R-:W-:Y:S02]  /*11f80*/  R2UR UR4, R83 ;  /* 0x00000000530472ca */ /* 0x000fe400000e0000 */
[----:B------:R-:W-:Y:S11]  /*11f90*/  LOP3.LUT R147, R87, 0x1, RZ, 0x3c, !PT ;  /* 0x0000000157937812 */ /* 0x000ff600078e3cff */
[----:B------:R-:W4:Y:S01]  /*11fa0*/  LDTM.x64 R16, tmem[UR4] ;  /* 0x00000004001079ee */ /* 0x000f220008340000 */
[----:B------:R-:W-:Y:S01]  /*11fb0*/  NOP ;  /* 0x0000000000007918 */ /* 0x000fe20000000000 */
[----:B----4-:R4:W-:Y:S02]  /*11fc0*/  SYNCS.ARRIVE.TRANS64.RED.A1T0 RZ, [R145+URZ], RZ ;  /* 0x000000ff91ff79a7 */ /* 0x0109e400081004ff */
.L_x_249:
[--C-:B-----5:R-:W-:Y:S01]  /*11fd0*/  HADD2.F32 R83, -RZ, R96.reuse.H0_H0 ;  /* 0x20000060ff537230 */ /* 0x120fe20000004100 */
[----:B------:R-:W-:Y:S01]  /*11fe0*/  IADD3 R120, PT, PT, R122, 0x10, RZ ;  /* 0x000000107a787810 */ /* 0x000fe20007ffe0ff */
[-C--:B------:R-:W-:Y:S01]  /*11ff0*/  FMUL R0, R16, R80.reuse ;  /* 0x0000005010007220 */ /* 0x080fe20000400000 */
[----:B------:R-:W-:Y:S01]  /*12000*/  FMUL R3, R17, R80 ;  /* 0x0000005011037220 */ /* 0x000fe20000400000 */
[--C-:B------:R-:W-:Y:S01]  /*12010*/  HADD2.F32 R85, -RZ, R97.reuse.H0_H0 ;  /* 0x20000061ff557230 */ /* 0x100fe20000004100 */
[----:B------:R-:W-:Y:S01]  /*12020*/  ISETP.GE.AND P5, PT, R120, R149, PT ;  /* 0x000000957800720c */ /* 0x000fe20003fa6270 */
[----:B------:R-:W-:Y:S01]  /*12030*/  FFMA R0, R82, R83, R0 ;  /* 0x0000005352007223 */ /* 0x000fe20000000000 */
[----:B------:R-:W-:Y:S01]  /*12040*/  HADD2.F32 R83, -RZ, R96.H1_H1 ;  /* 0x30000060ff537230 */ /* 0x000fe20000004100 */
[----:B------:R-:W-:Y:S01]  /*12050*/  LEA R120, P0, R113, R152, 0x1 ;  /* 0x0000009871787211 */ /* 0x000fe200078008ff */
[----:B-123--:R-:W-:Y:S01]  /*12060*/  FMUL R4, R18, R80 ;  /* 0x0000005012047220 */ /* 0x00efe20000400000 */
[----:B------:R-:W-:Y:S01]  /*12070*/  HADD2.F32 R84, -RZ, R97.H1_H1 ;  /* 0x30000061ff547230 */ /* 0x000fe20000004100 */
[----:B------:R-:W-:Y:S01]  /*12080*/  ISETP.GE.OR P5, PT, R151, R148, P5 ;  /* 0x000000949700720c */ /* 0x000fe20002fa6670 */
[C---:B------:R-:W-:Y:S01]  /*12090*/  FFMA R3, R82.reuse, R83, R3 ;  /* 0x0000005352037223 */ /* 0x040fe20000000003 */
[----:B------:R-:W-:Y:S01]  /*120a0*/  LEA.HI.X R121, R113, R153, RZ, 0x1, P0 ;  /* 0x0000009971797211 */ /* 0x000fe200000f0cff */
[----:B------:R-:W-:Y:S01]  /*120b0*/  FFMA R4, R82, R85, R4 ;  /* 0x0000005552047223 */ /* 0x000fe20000000004 */
[CC--:B------:R-:W-:Y:S01]  /*120c0*/  ISETP.GE.AND P0, PT, R122.reuse, R149.reuse, PT ;  /* 0x000000957a00720c */ /* 0x0c0fe20003f06270 */
[----:B------:R-:W-:Y:S01]  /*120d0*/  FMUL R5, R19, R80 ;  /* 0x0000005013057220 */ /* 0x000fe20000400000 */
[----:B------:R-:W-:Y:S01]  /*120e0*/  IADD3 R112, PT, PT, R122, 0x8, RZ ;  /* 0x000000087a707810 */ /* 0x000fe20007ffe0ff */
[--C-:B------:R-:W-:Y:S01]  /*120f0*/  HADD2.F32 R83, -RZ, R98.reuse.H0_H0 ;  /* 0x20000062ff537230 */ /* 0x100fe20000004100 */
[----:B------:R-:W-:Y:S01]  /*12100*/  ISETP.GE.OR P0, PT, R151, R148, P0 ;  /* 0x000000949700720c */ /* 0x000fe20000706670 */
[----:B------:R-:W-:Y:S01]  /*12110*/  FFMA R5, R82, R84, R5 ;  /* 0x0000005452057223 */ /* 0x000fe20000000005 */
[----:B------:R-:W-:Y:S01]  /*12120*/  ISETP.GE.AND P6, PT, R112, R149, PT ;  /* 0x000000957000720c */ /* 0x000fe20003fc6270 */
[-C--:B------:R-:W-:Y:S01]  /*12130*/  FMUL R6, R20, R80.reuse ;  /* 0x0000005014067220 */ /* 0x080fe20000400000 */
[----:B------:R-:W-:Y:S02]  /*12140*/  HADD2.F32 R84, -RZ, R98.H1_H1 ;  /* 0x30000062ff547230 */ /* 0x000fe40000004100 */
[----:B------:R-:W-:Y:S01]  /*12150*/  FMUL R7, R21, R80 ;  /* 0x0000005015077220 */ /* 0x000fe20000400000 */
[--C-:B------:R-:W-:Y:S01]  /*12160*/  HADD2.F32 R85, -RZ, R99.reuse.H0_H0 ;  /* 0x20000063ff557230 */ /* 0x100fe20000004100 */
[----:B------:R-:W-:Y:S01]  /*12170*/  F2FP.F16.F32.PACK_AB R113, R5, R4 ;  /* 0x000000040571723e */ /* 0x000fe200000000ff */
[C---:B------:R-:W-:Y:S01]  /*12180*/  FFMA R6, R82.reuse, R83, R6 ;  /* 0x0000005352067223 */ /* 0x040fe20000000006 */
[----:B------:R-:W-:Y:S01]  /*12190*/  ISETP.GE.OR P6, PT, R151, R148, P6 ;  /* 0x000000949700720c */ /* 0x000fe200037c6670 */
[----:B------:R-:W-:Y:S01]  /*121a0*/  FFMA R7, R82, R84, R7 ;  /* 0x0000005452077223 */ /* 0x000fe20000000007 */
[-C--:B------:R-:W-:Y:S01]  /*121b0*/  FMUL R8, R22, R80.reuse ;  /* 0x0000005016087220 */ /* 0x080fe20000400000 */
[C---:B------:R-:W-:Y:S01]  /*121c0*/  IADD3 R114, PT, PT, R122.reuse, 0x18, RZ ;  /* 0x000000187a727810 */ /* 0x040fe20007ffe0ff */
[----:B------:R-:W-:Y:S01]  /*121d0*/  HADD2.F32 R86, -RZ, R99.H1_H1 ;  /* 0x30000063ff567230 */ /* 0x000fe20000004100 */
[----:B------:R-:W-:Y:S01]  /*121e0*/  IADD3 R112, PT, PT, R122, 0x20, RZ ;  /* 0x000000207a707810 */ /* 0x000fe20007ffe0ff */
[----:B------:R-:W-:Y:S01]  /*121f0*/  FFMA R8, R82, R85, R8 ;  /* 0x0000005552087223 */ /* 0x000fe20000000008 */
[-C--:B------:R-:W-:Y:S01]  /*12200*/  ISETP.GE.AND P4, PT, R114, R149.reuse, PT ;  /* 0x000000957200720c */ /* 0x080fe20003f86270 */
[----:B------:R-:W-:Y:S01]  /*12210*/  FMUL R9, R23, R80 ;  /* 0x0000005017097220 */ /* 0x000fe20000400000 */
[-C--:B------:R-:W-:Y:S01]  /*12220*/  ISETP.GE.AND P3, PT, R112, R149.reuse, PT ;  /* 0x000000957000720c */ /* 0x080fe20003f66270 */
[--C-:B------:R-:W-:Y:S01]  /*12230*/  HADD2.F32 R83, -RZ, R88.reuse.H0_H0 ;  /* 0x20000058ff537230 */ /* 0x100fe20000004100 */
[----:B------:R-:W-:Y:S01]  /*12240*/  ISETP.GE.OR P4, PT, R151, R148, P4 ;  /* 0x000000949700720c */ /* 0x000fe20002786670 */
[----:B------:R-:W-:Y:S01]  /*12250*/  FFMA R9, R82, R86, R9 ;  /* 0x0000005652097223 */ /* 0x000fe20000000009 */
[----:B------:R-:W-:Y:S01]  /*12260*/  IADD3 R114, PT, PT, R122, 0x28, RZ ;  /* 0x000000287a727810 */ /* 0x000fe20007ffe0ff */
[-C--:B------:R-:W-:Y:S01]  /*12270*/  FMUL R10, R24, R80.reuse ;  /* 0x00000050180a7220 */ /* 0x080fe20000400000 */
[----:B------:R-:W-:Y:S01]  /*12280*/  IADD3 R112, PT, PT, R122, 0x30, RZ ;  /* 0x000000307a707810 */ /* 0x000fe20007ffe0ff */
[----:B------:R-:W-:Y:S01]  /*12290*/  HADD2.F32 R84, -RZ, R88.H1_H1 ;  /* 0x30000058ff547230 */ /* 0x000fe20000004100 */
[----:B------:R-:W-:Y:S01]  /*122a0*/  ISETP.GE.AND P2, PT, R114, R149, PT ;  /* 0x000000957200720c */ /* 0x000fe20003f46270 */
[----:B------:R-:W-:Y:S01]  /*122b0*/  FFMA R10, R82, R83, R10 ;  /* 0x00000053520a7223 */ /* 0x000fe2000000000a */
[----:B------:R-:W-:Y:S01]  /*122c0*/  ISETP.GE.AND P1, PT, R112, R149, PT ;  /* 0x000000957000720c */ /* 0x000fe20003f26270 */
[----:B------:R-:W-:Y:S01]  /*122d0*/  FMUL R11, R25, R80 ;  /* 0x00000050190b7220 */ /* 0x000fe20000400000 */
[----:B------:R-:W-:Y:S01]  /*122e0*/  F2FP.F16.F32.PACK_AB R112, R3, R0 ;  /* 0x000000000370723e */ /* 0x000fe200000000ff */
[--C-:B------:R-:W-:Y:S01]  /*122f0*/  HADD2.F32 R83, -RZ, R89.reuse.H0_H0 ;  /* 0x20000059ff537230 */ /* 0x100fe20000004100 */
[----:B------:R-:W-:Y:S01]  /*12300*/  F2FP.F16.F32.PACK_AB R114, R7, R6 ;  /* 0x000000060772723e */ /* 0x000fe200000000ff */
[----:B------:R-:W-:Y:S01]  /*12310*/  FFMA R11, R82, R84, R11 ;  /* 0x00000054520b7223 */ /* 0x000fe2000000000b */
[----:B------:R-:W-:Y:S01]  /*12320*/  F2FP.F16.F32.PACK_AB R115, R9, R8 ;  /* 0x000000080973723e */ /* 0x000fe200000000ff */
[----:B------:R-:W-:Y:S01]  /*12330*/  FMUL R12, R26, R80 ;  /* 0x000000501a0c7220 */ /* 0x000fe20000400000 */
[----:B------:R-:W-:Y:S01]  /*12340*/  HADD2.F32 R85, -RZ, R89.H1_H1 ;  /* 0x30000059ff557230 */ /* 0x000fe20000004100 */
[----:B------:R-:W-:Y:S01]  /*12350*/  ISETP.GE.OR P3, PT, R151, R148, P3 ;  /* 0x000000949700720c */ /* 0x000fe20001f66670 */
[----:B------:R-:W-:Y:S01]  /*12360*/  FMUL R14, R27, R80 ;  /* 0x000000501b0e7220 */ /* 0x000fe20000400000 */
[----:B------:R1:W-:Y:S01]  /*12370*/  @!P0 ST.E.128 desc[UR40][R120.64], R112 ;  /* 0x0000007078008985 */ /* 0x0003e2000c101d28 */
[CC--:B------:R-:W-:Y:S01]  /*12380*/  ISETP.GE.OR P2, PT, R151.reuse, R148.reuse, P2 ;  /* 0x000000949700720c */ /* 0x0c0fe20001746670 */
[C---:B------:R-:W-:Y:S01]  /*12390*/  FFMA R12, R82.reuse, R83, R12 ;  /* 0x00000053520c7223 */ /* 0x040fe2000000000c */
[--C-:B------:R-:W-:Y:S01]  /*123a0*/  HADD2.F32 R84, -RZ, R90.reuse.H0_H0 ;  /* 0x2000005aff547230 */ /* 0x100fe20000004100 */
[----:B------:R-:W-:Y:S01]  /*123b0*/  ISETP.GE.OR P1, PT, R151, R148, P1 ;  /* 0x000000949700720c */ /* 0x000fe20000f26670 */
[----:B------:R-:W-:Y:S01]  /*123c0*/  FFMA R14, R82, R85, R14 ;  /* 0x00000055520e7223 */ /* 0x000fe2000000000e */
[-C--:B------:R-:W-:Y:S01]  /*123d0*/  FMUL R15, R28, R80.reuse ;  /* 0x000000501c0f7220 */ /* 0x080fe20000400000 */
[----:B------:R-:W-:Y:S02]  /*123e0*/  HADD2.F32 R83, -RZ, R90.H1_H1 ;  /* 0x3000005aff537230 */ /* 0x000fe40000004100 */
[----:B------:R-:W-:Y:S01]  /*123f0*/  FMUL R16, R29, R80 ;  /* 0x000000501d107220 */ /* 0x000fe20000400000 */
[--C-:B------:R-:W-:Y:S02]  /*12400*/  HADD2.F32 R86, -RZ, R91.reuse.H0_H0 ;  /* 0x2000005bff567230 */ /* 0x100fe40000004100 */
[----:B------:R-:W-:Y:S01]  /*12410*/  FFMA R15, R82, R84, R15 ;  /* 0x00000054520f7223 */ /* 0x000fe2000000000f */
[-C--:B------:R-:W-:Y:S01]  /*12420*/  FMUL R17, R30, R80.reuse ;  /* 0x000000501e117220 */ /* 0x080fe20000400000 */
[----:B------:R-:W-:Y:S02]  /*12430*/  HADD2.F32 R85, -RZ, R91.H1_H1 ;  /* 0x3000005bff557230 */ /* 0x000fe40000004100 */
[C---:B------:R-:W-:Y:S01]  /*12440*/  FFMA R16, R82.reuse, R83, R16 ;  /* 0x0000005352107223 */ /* 0x040fe20000000010 */
[----:B------:R-:W-:Y:S01]  /*12450*/  FMUL R18, R31, R80 ;  /* 0x000000501f127220 */ /* 0x000fe20000400000 */
[----:B------:R-:W-:Y:S01]  /*12460*/  FFMA R17, R82, R86, R17 ;  /* 0x0000005652117223 */ /* 0x000fe20000000011 */
[--C-:B------:R-:W-:Y:S02]  /*12470*/  HADD2.F32 R83, -RZ, R92.reuse.H0_H0 ;  /* 0x2000005cff537230 */ /* 0x100fe40000004100 */
[-C--:B------:R-:W-:Y:S01]  /*12480*/  FMUL R19, R32, R80.reuse ;  /* 0x0000005020137220 */ /* 0x080fe20000400000 */
[C---:B------:R-:W-:Y:S01]  /*12490*/  FFMA R18, R82.reuse, R85, R18 ;  /* 0x0000005552127223 */ /* 0x040fe20000000012 */
[----:B------:R-:W-:Y:S02]  /*124a0*/  HADD2.F32 R85, -RZ, R92.H1_H1 ;  /* 0x3000005cff557230 */ /* 0x000fe40000004100 */
[-C--:B------:R-:W-:Y:S01]  /*124b0*/  FMUL R20, R33, R80.reuse ;  /* 0x0000005021147220 */ /* 0x080fe20000400000 */
        /* <DEDUP_REMOVED lines=9> */
[----:B------:R-:W-:Y:S02]  /*12550*/  HADD2.F32 R83, -RZ, R94.H1_H1 ;  /* 0x3000005eff537230 */ /* 0x000fe40000004100 */
[----:B------:R-:W-:Y:S01]  /*12560*/  FFMA R22, R82, R85, R22 ;  /* 0x0000005552167223 */ /* 0x000fe20000000016 */
[----:B------:R-:W-:Y:S01]  /*12570*/  FMUL R24, R37, R80 ;  /* 0x0000005025187220 */ /* 0x000fe20000400000 */
[----:B-1----:R-:W-:Y:S01]  /*12580*/  F2FP.F16.F32.PACK_AB R112, R11, R10 ;  /* 0x0000000a0b70723e */ /* 0x002fe200000000ff */
[--C-:B------:R-:W-:Y:S01]  /*12590*/  HADD2.F32 R86, -RZ, R95.reuse.H0_H0 ;  /* 0x2000005fff567230 */ /* 0x100fe20000004100 */
[----:B------:R-:W-:Y:S01]  /*125a0*/  F2FP.F16.F32.PACK_AB R113, R14, R12 ;  /* 0x0000000c0e71723e */ /* 0x000fe200000000ff */
[----:B------:R-:W-:Y:S01]  /*125b0*/  FFMA R23, R82, R84, R23 ;  /* 0x0000005452177223 */ /* 0x000fe20000000017 */
[----:B------:R-:W-:Y:S01]  /*125c0*/  F2FP.F16.F32.PACK_AB R114, R16, R15 ;  /* 0x0000000f1072723e */ /* 0x000fe200000000ff */
[----:B------:R-:W-:Y:S01]  /*125d0*/  FFMA R24, R82, R83, R24 ;  /* 0x0000005352187223 */ /* 0x000fe20000000018 */
[----:B------:R-:W-:Y:S01]  /*125e0*/  F2FP.F16.F32.PACK_AB R115, R18, R17 ;  /* 0x000000111273723e */ /* 0x000fe200000000ff */
[-C--:B------:R-:W-:Y:S01]  /*125f0*/  FMUL R25, R38, R80.reuse ;  /* 0x0000005026197220 */ /* 0x080fe20000400000 */
[----:B------:R-:W-:Y:S02]  /*12600*/  HADD2.F32 R85, -RZ, R95.H1_H1 ;  /* 0x3000005fff557230 */ /* 0x000fe40000004100 */
[----:B------:R-:W-:Y:S01]  /*12610*/  FMUL R26, R39, R80 ;  /* 0x00000050271a7220 */ /* 0x000fe20000400000 */
[--C-:B------:R-:W-:Y:S01]  /*12620*/  HADD2.F32 R83, -RZ, R100.reuse.H0_H0 ;  /* 0x20000064ff537230 */ /* 0x100fe20000004100 */
[----:B------:R1:W-:Y:S01]  /*12630*/  @!P6 ST.E.128 desc[UR40][R120.64+0x10], R112 ;  /* 0x000010707800e985 */ /* 0x0003e2000c101d28 */
[C---:B------:R-:W-:Y:S01]  /*12640*/  FFMA R25, R82.reuse, R86, R25 ;  /* 0x0000005652197223 */ /* 0x040fe20000000019 */
[----:B------:R-:W-:Y:S01]  /*12650*/  FFMA R26, R82, R85, R26 ;  /* 0x00000055521a7223 */ /* 0x000fe2000000001a */
[-C--:B------:R-:W-:Y:S01]  /*12660*/  FMUL R27, R40, R80.reuse ;  /* 0x00000050281b7220 */ /* 0x080fe20000400000 */
[----:B------:R-:W-:Y:S02]  /*12670*/  HADD2.F32 R85, -RZ, R100.H1_H1 ;  /* 0x30000064ff557230 */ /* 0x000fe40000004100 */
[-C--:B------:R-:W-:Y:S01]  /*12680*/  FMUL R28, R41, R80.reuse ;  /* 0x00000050291c7220 */ /* 0x080fe20000400000 */
[-C--:B------:R-:W-:Y:S01]  /*12690*/  FMUL R29, R42, R80.reuse ;  /* 0x000000502a1d7220 */ /* 0x080fe20000400000 */
[C---:B------:R-:W-:Y:S01]  /*126a0*/  FFMA R27, R82.reuse, R83, R27 ;  /* 0x00000053521b7223 */ /* 0x040fe2000000001b */
[--C-:B------:R-:W-:Y:S02]  /*126b0*/  HADD2.F32 R83, -RZ, R101.reuse.H0_H0 ;  /* 0x20000065ff537230 */ /* 0x100fe40000004100 */
[C---:B------:R-:W-:Y:S01]  /*126c0*/  FFMA R28, R82.reuse, R85, R28 ;  /* 0x00000055521c7223 */ /* 0x040fe2000000001c */
[----:B------:R-:W-:Y:S02]  /*126d0*/  HADD2.F32 R85, -RZ, R101.H1_H1 ;  /* 0x30000065ff557230 */ /* 0x000fe40000004100 */
[-C--:B------:R-:W-:Y:S01]  /*126e0*/  FMUL R30, R43, R80.reuse ;  /* 0x000000502b1e7220 */ /* 0x080fe20000400000 */
[--C-:B------:R-:W-:Y:S02]  /*126f0*/  HADD2.F32 R84, -RZ, R102.reuse.H0_H0 ;  /* 0x20000066ff547230 */ /* 0x100fe40000004100 */
[----:B------:R-:W-:Y:S01]  /*12700*/  FFMA R29, R82, R83, R29 ;  /* 0x00000053521d7223 */ /* 0x000fe2000000001d */
[-C--:B------:R-:W-:Y:S01]  /*12710*/  FMUL R31, R44, R80.reuse ;  /* 0x000000502c1f7220 */ /* 0x080fe20000400000 */
[----:B------:R-:W-:Y:S02]  /*12720*/  HADD2.F32 R83, -RZ, R102.H1_H1 ;  /* 0x30000066ff537230 */ /* 0x000fe40000004100 */
[C---:B------:R-:W-:Y:S01]  /*12730*/  FFMA R30, R82.reuse, R85, R30 ;  /* 0x00000055521e7223 */ /* 0x040fe2000000001e */
        /* <DEDUP_REMOVED lines=8> */
[----:B------:R-:W-:Y:S01]  /*127c0*/  IADD3 R122, PT, PT, R122, 0x38, RZ ;  /* 0x000000387a7a7810 */ /* 0x000fe20007ffe0ff */
[--C-:B------:R-:W-:Y:S02]  /*127d0*/  HADD2.F32 R83, -RZ, R108.reuse.H0_H0 ;  /* 0x2000006cff537230 */ /* 0x100fe40000004100 */
[----:B------:R-:W-:Y:S01]  /*127e0*/  FFMA R34, R82, R85, R34 ;  /* 0x0000005552227223 */ /* 0x000fe20000000022 */
[-C--:B------:R-:W-:Y:S01]  /*127f0*/  FMUL R35, R48, R80.reuse ;  /* 0x0000005030237220 */ /* 0x080fe20000400000 */
[----:B------:R-:W-:Y:S01]  /*12800*/  ISETP.GE.AND P0, PT, R122, R149, PT ;  /* 0x000000957a00720c */ /* 0x000fe20003f06270 */
[----:B------:R-:W-:Y:S02]  /*12810*/  HADD2.F32 R85, -RZ, R108.H1_H1 ;  /* 0x3000006cff557230 */ /* 0x000fe40000004100 */
[-C--:B------:R-:W-:Y:S01]  /*12820*/  FMUL R36, R49, R80.reuse ;  /* 0x0000005031247220 */ /* 0x080fe20000400000 */
[----:B------:R-:W-:Y:S01]  /*12830*/  FFMA R35, R82, R83, R35 ;  /* 0x0000005352237223 */ /* 0x000fe20000000023 */
[----:B-1----:R-:W-:Y:S01]  /*12840*/  F2FP.F16.F32.PACK_AB R112, R20, R19 ;  /* 0x000000131470723e */ /* 0x002fe200000000ff */
[--C-:B------:R-:W-:Y:S01]  /*12850*/  HADD2.F32 R83, -RZ, R109.reuse.H0_H0 ;  /* 0x2000006dff537230 */ /* 0x100fe20000004100 */
[----:B------:R-:W-:Y:S01]  /*12860*/  F2FP.F16.F32.PACK_AB R113, R22, R21 ;  /* 0x000000151671723e */ /* 0x000fe200000000ff */
[----:B------:R-:W-:Y:S01]  /*12870*/  FFMA R36, R82, R85, R36 ;  /* 0x0000005552247223 */ /* 0x000fe20000000024 */
[----:B------:R-:W-:Y:S01]  /*12880*/  F2FP.F16.F32.PACK_AB R114, R24, R23 ;  /* 0x000000171872723e */ /* 0x000fe200000000ff */
[----:B------:R-:W-:Y:S01]  /*12890*/  FMUL R37, R50, R80 ;  /* 0x0000005032257220 */ /* 0x000fe20000400000 */
[----:B------:R-:W-:Y:S01]  /*128a0*/  F2FP.F16.F32.PACK_AB R115, R26, R25 ;  /* 0x000000191a73723e */ /* 0x000fe200000000ff */
[----:B------:R-:W-:Y:S01]  /*128b0*/  HADD2.F32 R85, -RZ, R109.H1_H1 ;  /* 0x3000006dff557230 */ /* 0x000fe20000004100 */
[----:B------:R-:W-:Y:S01]  /*128c0*/  ISETP.GE.OR P0, PT, R151, R148, P0 ;  /* 0x000000949700720c */ /* 0x000fe20000706670 */
[----:B------:R-:W-:Y:S01]  /*128d0*/  FFMA R37, R82, R83, R37 ;  /* 0x0000005352257223 */ /* 0x000fe20000000025 */
[-C--:B------:R-:W-:Y:S01]  /*128e0*/  FMUL R38, R51, R80.reuse ;  /* 0x0000005033267220 */ /* 0x080fe20000400000 */
[----:B------:R1:W-:Y:S01]  /*128f0*/  @!P5 ST.E.128 desc[UR40][R120.64+0x20], R112 ;  /* 0x000020707800d985 */ /* 0x0003e2000c101d28 */
[--C-:B------:R-:W-:Y:S02]  /*12900*/  HADD2.F32 R84, -RZ, R110.reuse.H0_H0 ;  /* 0x2000006eff547230 */ /* 0x100fe40000004100 */
        /* <DEDUP_REMOVED lines=11> */
[-C--:B------:R-:W-:Y:S01]  /*129c0*/  FMUL R45, R58, R80.reuse ;  /* 0x000000503a2d7220 */ /* 0x080fe20000400000 */
[-C--:B------:R-:W-:Y:S01]  /*129d0*/  FMUL R46, R59, R80.reuse ;  /* 0x000000503b2e7220 */ /* 0x080fe20000400000 */
[----:B------:R-:W-:Y:S01]  /*129e0*/  FFMA R42, R82, R85, R42 ;  /* 0x00000055522a7223 */ /* 0x000fe2000000002a */
[----:B------:R-:W-:Y:S02]  /*129f0*/  HADD2.F32 R84, -RZ, R118.H0_H0 ;  /* 0x20000076ff547230 */ /* 0x000fe40000004100 */
[-C--:B------:R-:W-:Y:S01]  /*12a00*/  FMUL R47, R60, R80.reuse ;  /* 0x000000503c2f7220 */ /* 0x080fe20000400000 */
[-C--:B------:R-:W-:Y:S01]  /*12a10*/  FMUL R48, R61, R80.reuse ;  /* 0x000000503d307220 */ /* 0x080fe20000400000 */
[----:B------:R-:W-:Y:S02]  /*12a20*/  HADD2.F32 R86, -RZ, R119.H0_H0 ;  /* 0x20000077ff567230 */ /* 0x000fe40000004100 */
[-C--:B------:R-:W-:Y:S01]  /*12a30*/  FMUL R49, R62, R80.reuse ;  /* 0x000000503e317220 */ /* 0x080fe20000400000 */
        /* <DEDUP_REMOVED lines=12> */
[----:B-1----:R-:W-:Y:S01]  /*12b00*/  F2FP.F16.F32.PACK_AB R112, R28, R27 ;  /* 0x0000001b1c70723e */ /* 0x002fe200000000ff */
[-C--:B------:R-:W-:Y:S01]  /*12b10*/  FMUL R64, R77, R80.reuse ;  /* 0x000000504d407220 */ /* 0x080fe20000400000 */
[----:B------:R-:W-:Y:S01]  /*12b20*/  F2FP.F16.F32.PACK_AB R113, R30, R29 ;  /* 0x0000001d1e71723e */ /* 0x000fe200000000ff */
[-C--:B------:R-:W-:Y:S01]  /*12b30*/  FMUL R65, R78, R80.reuse ;  /* 0x000000504e417220 */ /* 0x080fe20000400000 */
[----:B------:R-:W-:Y:S01]  /*12b40*/  F2FP.F16.F32.PACK_AB R114, R32, R31 ;  /* 0x0000001f2072723e */ /* 0x000fe200000000ff */
[-C--:B------:R-:W-:Y:S01]  /*12b50*/  FMUL R66, R79, R80.reuse ;  /* 0x000000504f427220 */ /* 0x080fe20000400000 */
[----:B------:R-:W-:Y:S01]  /*12b60*/  F2FP.F16.F32.PACK_AB R115, R34, R33 ;  /* 0x000000212273723e */ /* 0x000fe200000000ff */
[--C-:B------:R-:W-:Y:S02]  /*12b70*/  HADD2.F32 R83, -RZ, R116.reuse.H0_H0 ;  /* 0x20000074ff537230 */ /* 0x100fe40000004100 */
[-C--:B------:R-:W-:Y:S01]  /*12b80*/  FMUL R43, R56, R80.reuse ;  /* 0x00000050382b7220 */ /* 0x080fe20000400000 */
[----:B------:R-:W-:Y:S02]  /*12b90*/  HADD2.F32 R85, -RZ, R116.H1_H1 ;  /* 0x30000074ff557230 */ /* 0x000fe40000004100 */
[-C--:B------:R-:W-:Y:S01]  /*12ba0*/  FMUL R44, R57, R80.reuse ;  /* 0x00000050392c7220 */ /* 0x080fe20000400000 */
[----:B------:R1:W-:Y:S01]  /*12bb0*/  @!P4 ST.E.128 desc[UR40][R120.64+0x30], R112 ;  /* 0x000030707800c985 */ /* 0x0003e2000c101d28 */
[C---:B------:R-:W-:Y:S01]  /*12bc0*/  FFMA R43, R82.reuse, R83, R43 ;  /* 0x00000053522b7223 */ /* 0x040fe2000000002b */
[--C-:B------:R-:W-:Y:S02]  /*12bd0*/  HADD2.F32 R83, -RZ, R117.reuse.H0_H0 ;  /* 0x20000075ff537230 */ /* 0x100fe40000004100 */
[----:B------:R-:W-:Y:S01]  /*12be0*/  FFMA R44, R82, R85, R44 ;  /* 0x00000055522c7223 */ /* 0x000fe2000000002c */
[----:B------:R-:W-:Y:S02]  /*12bf0*/  HADD2.F32 R85, -RZ, R117.H1_H1 ;  /* 0x30000075ff557230 */ /* 0x000fe40000004100 */
[-C--:B------:R-:W-:Y:S01]  /*12c00*/  FMUL R56, R69, R80.reuse ;  /* 0x0000005045387220 */ /* 0x080fe20000400000 */
[----:B------:R-:W-:Y:S01]  /*12c10*/  FMUL R57, R70, R80 ;  /* 0x0000005046397220 */ /* 0x000fe20000400000 */
[----:B------:R-:W-:Y:S01]  /*12c20*/  FFMA R45, R82, R83, R45 ;  /* 0x00000053522d7223 */ /* 0x000fe2000000002d */
[----:B------:R-:W-:Y:S01]  /*12c30*/  F2FP.F16.F32.PACK_AB R122, R44, R43 ;  /* 0x0000002b2c7a723e */ /* 0x000fe200000000ff */
[----:B------:R-:W-:Y:S02]  /*12c40*/  HADD2.F32 R83, -RZ, R118.H1_H1 ;  /* 0x30000076ff537230 */ /* 0x000fe40000004100 */
[C---:B------:R-:W-:Y:S01]  /*12c50*/  FFMA R46, R82.reuse, R85, R46 ;  /* 0x00000055522e7223 */ /* 0x040fe2000000002e */
[C---:B------:R-:W-:Y:S01]  /*12c60*/  FFMA R47, R82.reuse, R84, R47 ;  /* 0x00000054522f7223 */ /* 0x040fe2000000002f */
[----:B------:R-:W-:Y:S01]  /*12c70*/  MOV R156, R122 ;  /* 0x0000007a009c7202 */ /* 0x000fe20000000f00 */
[----:B------:R-:W-:Y:S02]  /*12c80*/  HADD2.F32 R85, -RZ, R119.H1_H1 ;  /* 0x30000077ff557230 */ /* 0x000fe40000004100 */
[----:B------:R-:W-:Y:S01]  /*12c90*/  FFMA R48, R82, R83, R48 ;  /* 0x0000005352307223 */ /* 0x000fe20000000030 */
[----:B------:R-:W-:Y:S01]  /*12ca0*/  F2FP.F16.F32.PACK_AB R157, R46, R45 ;  /* 0x0000002d2e9d723e */ /* 0x000fe200000000ff */
[--C-:B------:R-:W-:Y:S02]  /*12cb0*/  HADD2.F32 R84, -RZ, R124.reuse.H0_H0 ;  /* 0x2000007cff547230 */ /* 0x100fe40000004100 */
[C---:B------:R-:W-:Y:S01]  /*12cc0*/  FFMA R49, R82.reuse, R86, R49 ;  /* 0x0000005652317223 */ /* 0x040fe20000000031 */
[----:B------:R-:W-:Y:S01]  /*12cd0*/  FFMA R50, R82, R85, R50 ;  /* 0x0000005552327223 */ /* 0x000fe20000000032 */
[----:B------:R-:W-:Y:S01]  /*12ce0*/  F2FP.F16.F32.PACK_AB R158, R48, R47 ;  /* 0x0000002f309e723e */ /* 0x000fe200000000ff */
[----:B------:R-:W-:Y:S02]  /*12cf0*/  HADD2.F32 R83, -RZ, R124.H1_H1 ;  /* 0x3000007cff537230 */ /* 0x000fe40000004100 */
[----:B------:R-:W-:Y:S01]  /*12d00*/  FFMA R51, R82, R84, R51 ;  /* 0x0000005452337223 */ /* 0x000fe20000000033 */
[--C-:B------:R-:W-:Y:S01]  /*12d10*/  HADD2.F32 R84, -RZ, R125.reuse.H0_H0 ;  /* 0x2000007dff547230 */ /* 0x100fe20000004100 */
[----:B------:R-:W-:Y:S01]  /*12d20*/  F2FP.F16.F32.PACK_AB R159, R50, R49 ;  /* 0x00000031329f723e */ /* 0x000fe200000000ff */
[----:B------:R-:W-:Y:S02]  /*12d30*/  HADD2.F32 R85, -RZ, R125.H1_H1 ;  /* 0x3000007dff557230 */ /* 0x000fe40000004100 */
[C---:B------:R-:W-:Y:S01]  /*12d40*/  FFMA R52, R82.reuse, R83, R52 ;  /* 0x0000005352347223 */ /* 0x040fe20000000034 */
[--C-:B------:R-:W-:Y:S02]  /*12d50*/  HADD2.F32 R86, -RZ, R126.reuse.H0_H0 ;  /* 0x2000007eff567230 */ /* 0x100fe40000004100 */
[C---:B------:R-:W-:Y:S01]  /*12d60*/  FFMA R53, R82.reuse, R84, R53 ;  /* 0x0000005452357223 */ /* 0x040fe20000000035 */
[----:B------:R-:W-:Y:S01]  /*12d70*/  @!P2 ST.E.128 desc[UR40][R120.64+0x50], R156 ;  /* 0x0000509c7800a985 */ /* 0x000fe2000c101d28 */
[----:B------:R-:W-:Y:S01]  /*12d80*/  ISETP.NE.AND P2, PT, R87, RZ, PT ;  /* 0x000000ff5700720c */ /* 0x000fe20003f45270 */
[----:B------:R-:W-:Y:S01]  /*12d90*/  FFMA R54, R82, R85, R54 ;  /* 0x0000005552367223 */ /* 0x000fe20000000036 */
[----:B------:R-:W-:Y:S01]  /*12da0*/  F2FP.F16.F32.PACK_AB R128, R52, R51 ;  /* 0x000000333480723e */ /* 0x000fe200000000ff */
[----:B------:R-:W-:Y:S01]  /*12db0*/  FFMA R55, R82, R86, R55 ;  /* 0x0000005652377223 */ /* 0x000fe20000000037 */
[----:B-1----:R-:W-:Y:S01]  /*12dc0*/  F2FP.F16.F32.PACK_AB R112, R36, R35 ;  /* 0x000000232470723e */ /* 0x002fe200000000ff */
[----:B------:R-:W-:Y:S01]  /*12dd0*/  HADD2.F32 R83, -RZ, R126.H1_H1 ;  /* 0x3000007eff537230 */ /* 0x000fe20000004100 */
[----:B------:R-:W-:Y:S01]  /*12de0*/  F2FP.F16.F32.PACK_AB R113, R38, R37 ;  /* 0x000000252671723e */ /* 0x000fe200000000ff */
[--C-:B------:R-:W-:Y:S01]  /*12df0*/  HADD2.F32 R84, -RZ, R127.reuse.H0_H0 ;  /* 0x2000007fff547230 */ /* 0x100fe20000004100 */
[----:B------:R-:W-:Y:S01]  /*12e00*/  F2FP.F16.F32.PACK_AB R114, R40, R39 ;  /* 0x000000272872723e */ /* 0x000fe200000000ff */
[--C-:B------:R-:W-:Y:S01]  /*12e10*/  HADD2.F32 R85, -RZ, R132.reuse.H1_H1 ;  /* 0x30000084ff557230 */ /* 0x100fe20000004100 */
[----:B------:R-:W-:Y:S01]  /*12e20*/  F2FP.F16.F32.PACK_AB R115, R42, R41 ;  /* 0x000000292a73723e */ /* 0x000fe200000000ff */
[----:B------:R-:W-:Y:S01]  /*12e30*/  FFMA R56, R82, R83, R56 ;  /* 0x0000005352387223 */ /* 0x000fe20000000038 */
[----:B------:R-:W-:Y:S01]  /*12e40*/  F2FP.F16.F32.PACK_AB R129, R54, R53 ;  /* 0x000000353681723e */ /* 0x000fe200000000ff */
[----:B------:R-:W-:Y:S01]  /*12e50*/  FFMA R57, R82, R84, R57 ;  /* 0x0000005452397223 */ /* 0x000fe20000000039 */
[----:B------:R-:W-:Y:S01]  /*12e60*/  HADD2.F32 R83, -RZ, R127.H1_H1 ;  /* 0x3000007fff537230 */ /* 0x000fe20000004100 */
[----:B------:R1:W-:Y:S01]  /*12e70*/  @!P3 ST.E.128 desc[UR40][R120.64+0x40], R112 ;  /* 0x000040707800b985 */ /* 0x0003e2000c101d28 */
[----:B------:R-:W-:Y:S01]  /*12e80*/  F2FP.F16.F32.PACK_AB R130, R56, R55 ;  /* 0x000000373882723e */ /* 0x000fe200000000ff */
[----:B------:R-:W-:Y:S02]  /*12e90*/  HADD2.F32 R84, -RZ, R132.H0_H0 ;  /* 0x20000084ff547230 */ /* 0x000fe40000004100 */
[----:B------:R-:W-:Y:S02]  /*12ea0*/  HFMA2 R13, -RZ, RZ, 0, 7.62939453125e-06 ;  /* 0x00000080ff0d7431 */ /* 0x000fe400000001ff */
[C---:B------:R-:W-:Y:S01]  /*12eb0*/  FFMA R58, R82.reuse, R83, R58 ;  /* 0x00000053523a7223 */ /* 0x040fe2000000003a */
[--C-:B------:R-:W-:Y:S01]  /*12ec0*/  HADD2.F32 R86, -RZ, R133.reuse.H0_H0 ;  /* 0x20000085ff567230 */ /* 0x100fe20000004100 */
[----:B------:R-:W-:Y:S01]  /*12ed0*/  BSSY.RECONVERGENT B0, `(.L_x_251) ;  /* 0x000005a000007945 */ /* 0x000fe20003800200 */
[----:B------:R-:W-:Y:S02]  /*12ee0*/  HADD2.F32 R83, -RZ, R133.H1_H1 ;  /* 0x30000085ff537230 */ /* 0x000fe40000004100 */
[----:B------:R-:W-:Y:S01]  /*12ef0*/  FFMA R59, R82, R84, R59 ;  /* 0x00000054523b7223 */ /* 0x000fe2000000003b */
[----:B------:R-:W-:Y:S01]  /*12f00*/  F2FP.F16.F32.PACK_AB R131, R58, R57 ;  /* 0x000000393a83723e */ /* 0x000fe200000000ff */
[C---:B------:R-:W-:Y:S01]  /*12f10*/  FFMA R60, R82.reuse, R85, R60 ;  /* 0x00000055523c7223 */ /* 0x040fe2000000003c */
[C---:B------:R-:W-:Y:S01]  /*12f20*/  FFMA R61, R82.reuse, R86, R61 ;  /* 0x00000056523d7223 */ /* 0x040fe2000000003d */
[----:B------:R-:W-:Y:S01]  /*12f30*/  FFMA R62, R82, R83, R62 ;  /* 0x00000053523e7223 */ /* 0x000fe2000000003e */
[--C-:B------:R-:W-:Y:S01]  /*12f40*/  HADD2.F32 R84, -RZ, R134.reuse.H0_H0 ;  /* 0x20000086ff547230 */ /* 0x100fe20000004100 */
[----:B------:R-:W-:Y:S01]  /*12f50*/  @!P1 ST.E.128 desc[UR40][R120.64+0x60], R128 ;  /* 0x0000608078009985 */ /* 0x000fe2000c101d28 */
[----:B------:R-:W-:Y:S01]  /*12f60*/  FSETP.NEU.AND P1, PT, R106, RZ, PT ;  /* 0x000000ff6a00720b */ /* 0x000fe20003f2d000 */
[----:B------:R-:W-:Y:S01]  /*12f70*/  HADD2.F32 R83, -RZ, R134.H1_H1 ;  /* 0x30000086ff537230 */ /* 0x000fe20000004100 */
[----:B------:R-:W-:Y:S01]  /*12f80*/  CS2R R16, SRZ ;  /* 0x0000000000107805 */ /* 0x000fe2000001ff00 */
[--C-:B------:R-:W-:Y:S02]  /*12f90*/  HADD2.F32 R86, -RZ, R135.reuse.H0_H0 ;  /* 0x20000087ff567230 */ /* 0x100fe40000004100 */
[C---:B------:R-:W-:Y:S01]  /*12fa0*/  FFMA R63, R82.reuse, R84, R63 ;  /* 0x00000054523f7223 */ /* 0x040fe2000000003f */
[----:B------:R-:W-:Y:S02]  /*12fb0*/  HADD2.F32 R85, -RZ, R135.H1_H1 ;  /* 0x30000087ff557230 */ /* 0x000fe40000004100 */
[C---:B------:R-:W-:Y:S01]  /*12fc0*/  FFMA R64, R82.reuse, R83, R64 ;  /* 0x0000005352407223 */ /* 0x040fe20000000040 */
[----:B------:R-:W-:Y:S01]  /*12fd0*/  CS2R R18, SRZ ;  /* 0x0000000000127805 */ /* 0x000fe2000001ff00 */
[C---:B------:R-:W-:Y:S01]  /*12fe0*/  FFMA R65, R82.reuse, R86, R65 ;  /* 0x0000005652417223 */ /* 0x040fe20000000041 */
[----:B------:R-:W-:Y:S01]  /*12ff0*/  CS2R R20, SRZ ;  /* 0x0000000000147805 */ /* 0x000fe2000001ff00 */
[----:B------:R-:W-:Y:S01]  /*13000*/  FFMA R66, R82, R85, R66 ;  /* 0x0000005552427223 */ /* 0x000fe20000000042 */
[----:B------:R-:W-:Y:S02]  /*13010*/  CS2R R22, SRZ ;  /* 0x0000000000167805 */ /* 0x000fe4000001ff00 */
[----:B------:R-:W-:Y:S02]  /*13020*/  CS2R R24, SRZ ;  /* 0x0000000000187805 */ /* 0x000fe4000001ff00 */
[----:B------:R-:W-:Y:S02]  /*13030*/  CS2R R26, SRZ ;  /* 0x00000000001a7805 */ /* 0x000fe4000001ff00 */
[----:B------:R-:W-:Y:S02]  /*13040*/  CS2R R28, SRZ ;  /* 0x00000000001c7805 */ /* 0x000fe4000001ff00 */
[----:B------:R-:W-:Y:S02]  /*13050*/  CS2R R30, SRZ ;  /* 0x00000000001e7805 */ /* 0x000fe4000001ff00 */
[----:B------:R-:W-:Y:S02]  /*13060*/  CS2R R32, SRZ ;  /* 0x0000000000207805 */ /* 0x000fe4000001ff00 */
[----:B------:R-:W-:Y:S02]  /*13070*/  CS2R R34, SRZ ;  /* 0x0000000000227805 */ /* 0x000fe4000001ff00 */
[----:B-1----:R-:W-:Y:S02]  /*13080*/  F2FP.F16.F32.PACK_AB R112, R60, R59 ;  /* 0x0000003b3c70723e */ /* 0x002fe400000000ff */
[----:B------:R-:W-:Y:S02]  /*13090*/  CS2R R36, SRZ ;  /* 0x0000000000247805 */ /* 0x000fe4000001ff00 */
[----:B------:R-:W-:Y:S02]  /*130a0*/  F2FP.F16.F32.PACK_AB R113, R62, R61 ;  /* 0x0000003d3e71723e */ /* 0x000fe400000000ff */
[----:B------:R-:W-:Y:S02]  /*130b0*/  CS2R R38, SRZ ;  /* 0x0000000000267805 */ /* 0x000fe4000001ff00 */
[----:B------:R-:W-:Y:S02]  /*130c0*/  F2FP.F16.F32.PACK_AB R114, R64, R63 ;  /* 0x0000003f4072723e */ /* 0x000fe400000000ff */
[----:B------:R-:W-:Y:S02]  /*130d0*/  CS2R R40, SRZ ;  /* 0x0000000000287805 */ /* 0x000fe4000001ff00 */
[----:B------:R-:W-:Y:S02]  /*130e0*/  F2FP.F16.F32.PACK_AB R115, R66, R65 ;  /* 0x000000414273723e */ /* 0x000fe400000000ff */
[----:B------:R-:W-:Y:S02]  /*130f0*/  CS2R R42, SRZ ;  /* 0x00000000002a7805 */ /* 0x000fe4000001ff00 */
[----:B------:R-:W-:Y:S02]  /*13100*/  CS2R R44, SRZ ;  /* 0x00000000002c7805 */ /* 0x000fe4000001ff00 */
[----:B------:R-:W-:Y:S02]  /*13110*/  CS2R R46, SRZ ;  /* 0x00000000002e7805 */ /* 0x000fe4000001ff00 */
[----:B------:R-:W-:Y:S01]  /*13120*/  CS2R R48, SRZ ;  /* 0x0000000000307805 */ /* 0x000fe2000001ff00 */
[----:B------:R1:W-:Y:S01]  /*13130*/  @!P0 ST.E.128 desc[UR40][R120.64+0x70], R112 ;  /* 0x0000707078008985 */ /* 0x0003e2000c101d28 */
[----:B------:R-:W-:Y:S02]  /*13140*/  ISETP.GE.AND P0, PT, R107, 0x1, PT ;  /* 0x000000016b00780c */ /* 0x000fe40003f06270 */
        /* <DEDUP_REMOVED lines=14> */
[----:B-1----:R-:W-:Y:S04]  /*13230*/  SEL R113, R13, 0x40, !P2 ;  /* 0x000000400d717807 */ /* 0x002fe80005000000 */
[----:B------:R-:W-:Y:S01]  /*13240*/  IADD3 R112, PT, PT, R113, UR36, RZ ;  /* 0x0000002471707c10 */ /* 0x000fe2000fffe0ff */
[----:B------:R-:W-:Y:S06]  /*13250*/  @!P1 BRA `(.L_x_252) ;  /* 0x0000000000849947 */ /* 0x000fec0003800000 */
[CC--:B------:R-:W-:Y:S01]  /*13260*/  ISETP.GE.AND P2, PT, R112.reuse, R149.reuse, PT ;  /* 0x000000957000720c */ /* 0x0c0fe20003f46270 */
[C---:B------:R-:W-:Y:S01]  /*13270*/  VIADD R4, R112.reuse, 0x8 ;  /* 0x0000000870047836 */ /* 0x040fe20000000000 */
[----:B------:R-:W-:Y:S01]  /*13280*/  LEA R8, P3, R113, R104, 0x1 ;  /* 0x0000006871087211 */ /* 0x000fe200078608ff */
[C---:B------:R-:W-:Y:S01]  /*13290*/  VIADD R0, R112.reuse, 0x10 ;  /* 0x0000001070007836 */ /* 0x040fe20000000000 */
[CC--:B------:R-:W-:Y:S01]  /*132a0*/  ISETP.GE.OR P2, PT, R151.reuse, R148.reuse, P2 ;  /* 0x000000949700720c */ /* 0x0c0fe20001746670 */
[----:B------:R-:W-:Y:S01]  /*132b0*/  VIADD R6, R112, 0x18 ;  /* 0x0000001870067836 */ /* 0x000fe20000000000 */
[-C--:B------:R-:W-:Y:S01]  /*132c0*/  ISETP.GE.AND P1, PT, R4, R149.reuse, PT ;  /* 0x000000950400720c */ /* 0x080fe20003f26270 */
[----:B------:R-:W-:Y:S01]  /*132d0*/  VIADD R4, R112, 0x20 ;  /* 0x0000002070047836 */ /* 0x000fe20000000000 */
[----:B------:R-:W-:Y:S01]  /*132e0*/  ISETP.GE.AND P6, PT, R0, R149, PT ;  /* 0x000000950000720c */ /* 0x000fe20003fc6270 */
[----:B------:R-:W-:Y:S01]  /*132f0*/  VIADD R0, R112, 0x28 ;  /* 0x0000002870007836 */ /* 0x000fe20000000000 */
[-C--:B------:R-:W-:Y:S02]  /*13300*/  ISETP.GE.OR P1, PT, R151, R148.reuse, P1 ;  /* 0x000000949700720c */ /* 0x080fe40000f26670 */
[----:B------:R-:W-:Y:S02]  /*13310*/  LEA.HI.X R9, R113, R105, RZ, 0x1, P3 ;  /* 0x0000006971097211 */ /* 0x000fe400018f0cff */
[-C--:B------:R-:W-:Y:S01]  /*13320*/  ISETP.GE.AND P4, PT, R4, R149.reuse, PT ;  /* 0x000000950400720c */ /* 0x080fe20003f86270 */
[----:B------:R-:W-:Y:S01]  /*13330*/  VIADD R4, R112, 0x30 ;  /* 0x0000003070047836 */ /* 0x000fe20000000000 */
[-C--:B------:R-:W-:Y:S01]  /*13340*/  ISETP.GE.AND P3, PT, R0, R149.reuse, PT ;  /* 0x000000950000720c */ /* 0x080fe20003f66270 */
[----:B------:R1:W5:Y:S01]  /*13350*/  @!P2 LD.E.128 R96, desc[UR40][R8.64] ;  /* 0x000000280860a980 */ /* 0x000362000c101d00 */
[----:B------:R-:W-:Y:S01]  /*13360*/  VIADD R0, R112, 0x38 ;  /* 0x0000003870007836 */ /* 0x000fe20000000000 */
[CC--:B------:R-:W-:Y:S02]  /*13370*/  ISETP.GE.OR P6, PT, R151.reuse, R148.reuse, P6 ;  /* 0x000000949700720c */ /* 0x0c0fe400037c6670 */
[CC--:B------:R-:W-:Y:S02]  /*13380*/  ISETP.GE.OR P4, PT, R151.reuse, R148.reuse, P4 ;  /* 0x000000949700720c */ /* 0x0c0fe40002786670 */
[----:B------:R1:W5:Y:S01]  /*13390*/  @!P1 LD.E.128 R88, desc[UR40][R8.64+0x10] ;  /* 0x0000102808589980 */ /* 0x000362000c101d00 */
[-C--:B------:R-:W-:Y:S02]  /*133a0*/  ISETP.GE.AND P5, PT, R6, R149.reuse, PT ;  /* 0x000000950600720c */ /* 0x080fe40003fa6270 */
[-C--:B------:R-:W-:Y:S02]  /*133b0*/  ISETP.GE.AND P2, PT, R4, R149.reuse, PT ;  /* 0x000000950400720c */ /* 0x080fe40003f46270 */
[----:B------:R-:W-:Y:S02]  /*133c0*/  ISETP.GE.AND P1, PT, R0, R149, PT ;  /* 0x000000950000720c */ /* 0x000fe40003f26270 */
[CC--:B------:R-:W-:Y:S02]  /*133d0*/  ISETP.GE.OR P5, PT, R151.reuse, R148.reuse, P5 ;  /* 0x000000949700720c */ /* 0x0c0fe40002fa6670 */
[----:B------:R1:W5:Y:S01]  /*133e0*/  @!P6 LD.E.128 R92, desc[UR40][R8.64+0x20] ;  /* 0x00002028085ce980 */ /* 0x000362000c101d00 */
[CC--:B------:R-:W-:Y:S02]  /*133f0*/  ISETP.GE.OR P3, PT, R151.reuse, R148.reuse, P3 ;  /* 0x000000949700720c */ /* 0x0c0fe40001f66670 */
[CC--:B------:R-:W-:Y:S01]  /*13400*/  ISETP.GE.OR P2, PT, R151.reuse, R148.reuse, P2 ;  /* 0x000000949700720c */ /* 0x0c0fe20001746670 */
[----:B------:R1:W5:Y:S01]  /*13410*/  @!P4 LD.E.128 R108, desc[UR40][R8.64+0x40] ;  /* 0x00004028086cc980 */ /* 0x000362000c101d00 */
[----:B------:R-:W-:Y:S06]  /*13420*/  ISETP.GE.OR P1, PT, R151, R148, P1 ;  /* 0x000000949700720c */ /* 0x000fec0000f26670 */
[----:B------:R1:W5:Y:S04]  /*13430*/  @!P5 LD.E.128 R100, desc[UR40][R8.64+0x30] ;  /* 0x000030280864d980 */ /* 0x000368000c101d00 */
[----:B------:R1:W5:Y:S04]  /*13440*/  @!P3 LD.E.128 R116, desc[UR40][R8.64+0x50] ;  /* 0x000050280874b980 */ /* 0x000368000c101d00 */
[----:B------:R1:W5:Y:S04]  /*13450*/  @!P2 LD.E.128 R124, desc[UR40][R8.64+0x60] ;  /* 0x00006028087ca980 */ /* 0x000368000c101d00 */
[----:B------:R1:W5:Y:S02]  /*13460*/  @!P1 LD.E.128 R132, desc[UR40][R8.64+0x70] ;  /* 0x0000702808849980 */ /* 0x000364000c101d00 */
.L_x_252:
[----:B------:R-:W-:Y:S05]  /*13470*/  BSYNC.RECONVERGENT B0 ;  /* 0x0000000000007941 */ /* 0x000fea0003800200 */
.L_x_251:
[----:B------:R-:W-:Y:S01]  /*13480*/  CS2R R78, SRZ ;  /* 0x00000000004e7805 */ /* 0x000fe2000001ff00 */
[----:B------:R-:W-:Y:S06]  /*13490*/  @!P0 BRA `(.L_x_253) ;  /* 0x0000000000688947 */ /* 0x000fec0003800000 */
[----:B------:R-:W-:Y:S05]  /*134a0*/  IMAD.IADD R16, R81, 0x1, R113 ;  /* 0x0000000151107824 */ /* 0x000fea00078e0271 */
[----:B------:R-:W-:Y:S04]  /*134b0*/  SHF.R.U32.HI R0, RZ, 0x15, R16 ;  /* 0x00000015ff007819 */ /* 0x000fe80000011610 */
[----:B------:R-:W-:Y:S11]  /*134c0*/  LOP3.LUT P0, RZ, R0, 0x3, R137, 0x48, !PT ;  /* 0x0000000300ff7812 */ /* 0x000ff60007804889 */
[----:B------:R-:W-:Y:S02]  /*134d0*/  @!UPT UIADD3 URZ, UPT, UPT, URZ, URZ, URZ ;  /* 0x000000fffffff290 */ /* 0x000fe4000fffe0ff */
[----:B------:R-:W-:Y:S05]  /*134e0*/  @!P0 BRA `(.L_x_254) ;  /* 0x0000000000408947 */ /* 0x000fea0003800000 */
[----:B------:R-:W2:Y:S01]  /*134f0*/  LDCU.64 UR8, c[0x4][0xb0] ;  /* 0x01001600ff0877ac */ /* 0x000ea20008000a00 */
[----:B------:R-:W-:Y:S01]  /*13500*/  MOV R15, 0x0 ;  /* 0x00000000000f7802 */ /* 0x000fe20000000f00 */
[----:B------:R-:W-:Y:S02]  /*13510*/  HFMA2 R12, -RZ, RZ, 0, 5.9604644775390625e-08 ;  /* 0x00000001ff0c7431 */ /* 0x000fe400000001ff */
[----:B-1----:R-:W-:Y:S02]  /*13520*/  IMAD.MOV.U32 R8, RZ, RZ, 0x192 ;  /* 0x00000192ff087424 */ /* 0x002fe400078e00ff */
[----:B------:R-:W-:Y:S01]  /*13530*/  IMAD.MOV.U32 R13, RZ, RZ, RZ ;  /* 0x000000ffff0d7224 */ /* 0x000fe200078e00ff */
[----:B------:R-:W1:Y:S01]  /*13540*/  LDCU.64 UR6, c[0x4][0xb8] ;  /* 0x01001700ff0677ac */ /* 0x000e620008000a00 */
[----:B------:R-:W3:Y:S01]  /*13550*/  LDC.64 R14, c[0x4][R15] ;  /* 0x010000000f0e7b82 */ /* 0x000ee20000000a00 */
[----:B------:R-:W4:Y:S01]  /*13560*/  LDCU.64 UR4, c[0x4][0x20] ;  /* 0x01000400ff0477ac */ /* 0x000f220008000a00 */
[----:B--2---:R-:W-:Y:S01]  /*13570*/  MOV R5, UR9 ;  /* 0x0000000900057c02 */ /* 0x004fe20008000f00 */
[----:B------:R-:W-:Y:S01]  /*13580*/  IMAD.U32 R4, RZ, RZ, UR8 ;  /* 0x00000008ff047e24 */ /* 0x000fe2000f8e00ff */
[----:B-1----:R-:W-:Y:S01]  /*13590*/  MOV R7, UR7 ;  /* 0x0000000700077c02 */ /* 0x002fe20008000f00 */
[----:B------:R-:W-:Y:S01]  /*135a0*/  IMAD.U32 R6, RZ, RZ, UR6 ;  /* 0x00000006ff067e24 */ /* 0x000fe2000f8e00ff */
[----:B----4-:R-:W-:Y:S01]  /*135b0*/  MOV R11, UR5 ;  /* 0x00000005000b7c02 */ /* 0x010fe20008000f00 */
[----:B------:R-:W-:Y:S02]  /*135c0*/  IMAD.U32 R10, RZ, RZ, UR4 ;  /* 0x00000004ff0a7e24 */ /* 0x000fe4000f8e00ff */
[----:B------:R-:W-:Y:S07]  /*135d0*/  LEPC R20, `(.L_x_254) ;  /* 0x000000001014794e */ /* 0x000fee0000000000 */
[----:B---3-5:R-:W-:Y:S05]  /*135e0*/  CALL.ABS.NOINC R14 ;  /* 0x000000000e007343 */ /* 0x028fea0003c00000 */
.L_x_254:
[----:B------:R-:W-:Y:S05]  /*135f0*/  WARPSYNC.ALL ;  /* 0x0000000000007948 */ /* 0x000fea0003800000 */
[----:B------:R-:W-:Y:S11]  /*13600*/  R2UR UR4, R16 ;  /* 0x00000000100472ca */ /* 0x000ff600000e0000 */
[----:B------:R-:W-:Y:S02]  /*13610*/  @!UPT UIADD3 URZ, UPT, UPT, URZ, URZ, URZ ;  /* 0x000000fffffff290 */ /* 0x000fe4000fffe0ff */
[----:B------:R-:W2:Y:S02]  /*13620*/  LDTM.x64 R16, tmem[UR4] ;  /* 0x00000004001079ee */ /* 0x000ea40008340000 */
[----:B--2---:R-:W-:Y:S01]  /*13630*/  NOP ;  /* 0x0000000000007918 */ /* 0x004fe20000000000 */
.L_x_253:
        /* <DEDUP_REMOVED lines=8> */
[----:B------:R-:W-:Y:S01]  /*136c0*/  IADD3 R68, PT, PT, R112, 0x8, RZ ;  /* 0x0000000870447810 */ /* 0x000fe20007ffe0ff */
[-C--:B------:R-:W-:Y:S01]  /*136d0*/  FMUL R54, R67, R80.reuse ;  /* 0x0000005043367220 */ /* 0x080fe20000400000 */
[--C-:B-----5:R-:W-:Y:S02]  /*136e0*/  HADD2.F32 R67, -RZ, R96.reuse.H0_H0 ;  /* 0x20000060ff437230 */ /* 0x120fe40000004100 */
[-C--:B------:R-:W-:Y:S01]  /*136f0*/  FMUL R6, R20, R80.reuse ;  /* 0x0000005014067220 */ /* 0x080fe20000400000 */
[----:B------:R-:W-:Y:S01]  /*13700*/  ISETP.GE.AND P6, PT, R68, R149, PT ;  /* 0x000000954400720c */ /* 0x000fe20003fc6270 */
[----:B------:R-:W-:Y:S01]  /*13710*/  FMUL R3, R17, R80 ;  /* 0x0000005011037220 */ /* 0x000fe20000400000 */
[----:B------:R-:W-:Y:S01]  /*13720*/  IADD3 R68, PT, PT, R112, 0x20, RZ ;  /* 0x0000002070447810 */ /* 0x000fe20007ffe0ff */
[----:B------:R-:W-:Y:S01]  /*13730*/  FFMA R0, R82, R67, R0 ;  /* 0x0000004352007223 */ /* 0x000fe20000000000 */
[----:B------:R-:W-:Y:S01]  /*13740*/  HADD2.F32 R67, -RZ, R96.H1_H1 ;  /* 0x30000060ff437230 */ /* 0x000fe20000004100 */
[----:B------:R-:W-:Y:S01]  /*13750*/  ISETP.GE.OR P6, PT, R151, R148, P6 ;  /* 0x000000949700720c */ /* 0x000fe200037c6670 */
[-C--:B------:R-:W-:Y:S01]  /*13760*/  FMUL R4, R18, R80.reuse ;  /* 0x0000005012047220 */ /* 0x080fe20000400000 */
[-C--:B------:R-:W-:Y:S01]  /*13770*/  FMUL R20, R33, R80.reuse ;  /* 0x0000005021147220 */ /* 0x080fe20000400000 */
[----:B------:R-:W-:Y:S01]  /*13780*/  ISETP.GE.AND P3, PT, R68, R149, PT ;  /* 0x000000954400720c */ /* 0x000fe20003f66270 */
[-C--:B------:R-:W-:Y:S01]  /*13790*/  FMUL R18, R31, R80.reuse ;  /* 0x000000501f127220 */ /* 0x080fe20000400000 */
[-C--:B------:R-:W-:Y:S01]  /*137a0*/  FMUL R33, R46, R80.reuse ;  /* 0x000000502e217220 */ /* 0x080fe20000400000 */
[-C--:B------:R-:W-:Y:S01]  /*137b0*/  FMUL R17, R30, R80.reuse ;  /* 0x000000501e117220 */ /* 0x080fe20000400000 */
[-C--:B------:R-:W-:Y:S01]  /*137c0*/  FMUL R31, R44, R80.reuse ;  /* 0x000000502c1f7220 */ /* 0x080fe20000400000 */
[-C--:B------:R-:W-:Y:S01]  /*137d0*/  FMUL R46, R59, R80.reuse ;  /* 0x000000503b2e7220 */ /* 0x080fe20000400000 */
[----:B------:R-:W-:Y:S01]  /*137e0*/  IADD3 R68, PT, PT, R112, 0x28, RZ ;  /* 0x0000002870447810 */ /* 0x000fe20007ffe0ff */
[-C--:B------:R-:W-:Y:S01]  /*137f0*/  FMUL R30, R43, R80.reuse ;  /* 0x000000502b1e7220 */ /* 0x080fe20000400000 */
[-C--:B------:R-:W-:Y:S01]  /*13800*/  FMUL R44, R57, R80.reuse ;  /* 0x00000050392c7220 */ /* 0x080fe20000400000 */
[-C--:B------:R-:W-:Y:S01]  /*13810*/  FMUL R59, R72, R80.reuse ;  /* 0x00000050483b7220 */ /* 0x080fe20000400000 */
[----:B------:R-:W-:Y:S01]  /*13820*/  IADD3 R72, PT, PT, R112, 0x10, RZ ;  /* 0x0000001070487810 */ /* 0x000fe20007ffe0ff */
[----:B------:R-:W-:Y:S01]  /*13830*/  FFMA R3, R82, R67, R3 ;  /* 0x0000004352037223 */ /* 0x000fe20000000003 */
[----:B------:R-:W-:Y:S02]  /*13840*/  HADD2.F32 R67, -RZ, R99.H0_H0 ;  /* 0x20000063ff437230 */ /* 0x000fe40000004100 */
[-C--:B------:R-:W-:Y:S01]  /*13850*/  FMUL R43, R56, R80.reuse ;  /* 0x00000050382b7220 */ /* 0x080fe20000400000 */
[-C--:B------:R-:W-:Y:S01]  /*13860*/  FMUL R57, R70, R80.reuse ;  /* 0x0000005046397220 */ /* 0x080fe20000400000 */
[----:B------:R-:W-:Y:S01]  /*13870*/  IADD3 R70, PT, PT, R112, 0x18, RZ ;  /* 0x0000001870467810 */ /* 0x000fe20007ffe0ff */
[-C--:B------:R-:W-:Y:S01]  /*13880*/  FMUL R56, R69, R80.reuse ;  /* 0x0000005045387220 */ /* 0x080fe20000400000 */
[--C-:B------:R-:W-:Y:S01]  /*13890*/  HADD2.F32 R69, -RZ, R97.reuse.H0_H0 ;  /* 0x20000061ff457230 */ /* 0x100fe20000004100 */
[-C--:B------:R-:W-:Y:S01]  /*138a0*/  ISETP.GE.AND P2, PT, R68, R149.reuse, PT ;  /* 0x000000954400720c */ /* 0x080fe20003f46270 */
[----:B------:R-:W-:Y:S01]  /*138b0*/  HADD2.F32 R68, -RZ, R97.H1_H1 ;  /* 0x30000061ff447230 */ /* 0x000fe20000004100 */
[-C--:B------:R-:W-:Y:S01]  /*138c0*/  ISETP.GE.AND P5, PT, R72, R149.reuse, PT ;  /* 0x000000954800720c */ /* 0x080fe20003fa6270 */
[----:B------:R-:W-:Y:S01]  /*138d0*/  FMUL R5, R19, R80 ;  /* 0x0000005013057220 */ /* 0x000fe20000400000 */
[----:B------:R-:W-:Y:S01]  /*138e0*/  F2FP.F16.F32.PACK_AB R72, R3, R0 ;  /* 0x000000000348723e */ /* 0x000fe200000000ff */
[--C-:B------:R-:W-:Y:S01]  /*138f0*/  HADD2.F32 R3, -RZ, R98.reuse.H0_H0 ;  /* 0x20000062ff037230 */ /* 0x100fe20000004100 */
[----:B------:R-:W-:Y:S01]  /*13900*/  ISETP.GE.AND P4, PT, R70, R149, PT ;  /* 0x000000954600720c */ /* 0x000fe20003f86270 */
[----:B------:R-:W-:Y:S01]  /*13910*/  FFMA R4, R82, R69, R4 ;  /* 0x0000004552047223 */ /* 0x000fe20000000004 */
[----:B------:R-:W-:Y:S01]  /*13920*/  IADD3 R70, PT, PT, R112, 0x30, RZ ;  /* 0x0000003070467810 */ /* 0x000fe20007ffe0ff */
[----:B------:R-:W-:Y:S01]  /*13930*/  FFMA R5, R82, R68, R5 ;  /* 0x0000004452057223 */ /* 0x000fe20000000005 */
[----:B------:R-:W-:Y:S02]  /*13940*/  HADD2.F32 R68, -RZ, R98.H1_H1 ;  /* 0x30000062ff447230 */ /* 0x000fe40000004100 */
[-C--:B------:R-:W-:Y:S01]  /*13950*/  FMUL R7, R21, R80.reuse ;  /* 0x0000005015077220 */ /* 0x080fe20000400000 */
[----:B------:R-:W-:Y:S01]  /*13960*/  ISETP.GE.AND P1, PT, R70, R149, PT ;  /* 0x000000954600720c */ /* 0x000fe20003f26270 */
[----:B------:R-:W-:Y:S02]  /*13970*/  HADD2.F32 R70, -RZ, R99.H1_H1 ;  /* 0x30000063ff467230 */ /* 0x000fe40000004100 */
[----:B------:R-:W-:Y:S01]  /*13980*/  FFMA R6, R82, R3, R6 ;  /* 0x0000000352067223 */ /* 0x000fe20000000006 */
[--C-:B------:R-:W-:Y:S02]  /*13990*/  HADD2.F32 R3, -RZ, R88.reuse.H0_H0 ;  /* 0x20000058ff037230 */ /* 0x100fe40000004100 */
[-C--:B-1----:R-:W-:Y:S01]  /*139a0*/  FMUL R8, R22, R80.reuse ;  /* 0x0000005016087220 */ /* 0x082fe20000400000 */
[-C--:B------:R-:W-:Y:S01]  /*139b0*/  FMUL R9, R23, R80.reuse ;  /* 0x0000005017097220 */ /* 0x080fe20000400000 */
[----:B------:R-:W-:Y:S01]  /*139c0*/  FMUL R10, R24, R80 ;  /* 0x00000050180a7220 */ /* 0x000fe20000400000 */
[C---:B------:R-:W-:Y:S01]  /*139d0*/  FFMA R7, R82.reuse, R68, R7 ;  /* 0x0000004452077223 */ /* 0x040fe20000000007 */
[----:B------:R-:W-:Y:S02]  /*139e0*/  HADD2.F32 R68, -RZ, R88.H1_H1 ;  /* 0x30000058ff447230 */ /* 0x000fe40000004100 */
[----:B------:R-:W-:Y:S01]  /*139f0*/  FFMA R8, R82, R67, R8 ;  /* 0x0000004352087223 */ /* 0x000fe20000000008 */
[----:B------:R-:W-:Y:S01]  /*13a00*/  FMUL R21, R34, R80 ;  /* 0x0000005022157220 */ /* 0x000fe20000400000 */
[C---:B------:R-:W-:Y:S01]  /*13a10*/  FFMA R9, R82.reuse, R70, R9 ;  /* 0x0000004652097223 */ /* 0x040fe20000000009 */
[-C--:B------:R-:W-:Y:S01]  /*13a20*/  FMUL R34, R47, R80.reuse ;  /* 0x000000502f227220 */ /* 0x080fe20000400000 */
[----:B------:R-:W-:Y:S01]  /*13a30*/  FFMA R10, R82, R3, R10 ;  /* 0x00000003520a7223 */ /* 0x000fe2000000000a */
[--C-:B------:R-:W-:Y:S02]  /*13a40*/  HADD2.F32 R3, -RZ, R89.reuse.H0_H0 ;  /* 0x20000059ff037230 */ /* 0x100fe40000004100 */
[-C--:B------:R-:W-:Y:S01]  /*13a50*/  FMUL R47, R60, R80.reuse ;  /* 0x000000503c2f7220 */ /* 0x080fe20000400000 */
[-C--:B------:R-:W-:Y:S01]  /*13a60*/  FMUL R60, R73, R80.reuse ;  /* 0x00000050493c7220 */ /* 0x080fe20000400000 */
[----:B------:R-:W-:Y:S01]  /*13a70*/  FMUL R11, R25, R80 ;  /* 0x00000050190b7220 */ /* 0x000fe20000400000 */
[----:B------:R-:W-:Y:S01]  /*13a80*/  F2FP.F16.F32.PACK_AB R73, R5, R4 ;  /* 0x000000040549723e */ /* 0x000fe200000000ff */
[----:B------:R-:W-:Y:S02]  /*13a90*/  HADD2.F32 R5, -RZ, R89.H1_H1 ;  /* 0x30000059ff057230 */ /* 0x000fe40000004100 */
[-C--:B------:R-:W-:Y:S01]  /*13aa0*/  FMUL R12, R26, R80.reuse ;  /* 0x000000501a0c7220 */ /* 0x080fe20000400000 */
[--C-:B------:R-:W-:Y:S02]  /*13ab0*/  HADD2.F32 R4, -RZ, R90.reuse.H0_H0 ;  /* 0x2000005aff047230 */ /* 0x100fe40000004100 */
[-C--:B------:R-:W-:Y:S01]  /*13ac0*/  FMUL R22, R35, R80.reuse ;  /* 0x0000005023167220 */ /* 0x080fe20000400000 */
[-C--:B------:R-:W-:Y:S01]  /*13ad0*/  FMUL R14, R27, R80.reuse ;  /* 0x000000501b0e7220 */ /* 0x080fe20000400000 */
[----:B------:R-:W-:Y:S01]  /*13ae0*/  FMUL R35, R48, R80 ;  /* 0x0000005030237220 */ /* 0x000fe20000400000 */
[----:B------:R-:W-:Y:S01]  /*13af0*/  FFMA R11, R82, R68, R11 ;  /* 0x00000044520b7223 */ /* 0x000fe2000000000b */
[-C--:B------:R-:W-:Y:S01]  /*13b00*/  FMUL R48, R61, R80.reuse ;  /* 0x000000503d307220 */ /* 0x080fe20000400000 */
[----:B------:R-:W-:Y:S01]  /*13b10*/  FMUL R61, R74, R80 ;  /* 0x000000504a3d7220 */ /* 0x000fe20000400000 */
[C---:B------:R-:W-:Y:S01]  /*13b20*/  FFMA R12, R82.reuse, R3, R12 ;  /* 0x00000003520c7223 */ /* 0x040fe2000000000c */
[----:B------:R-:W-:Y:S01]  /*13b30*/  HADD2.F32 R3, -RZ, R90.H1_H1 ;  /* 0x3000005aff037230 */ /* 0x000fe20000004100 */
[----:B------:R-:W-:Y:S01]  /*13b40*/  F2FP.F16.F32.PACK_AB R74, R7, R6 ;  /* 0x00000006074a723e */ /* 0x000fe200000000ff */
[--C-:B------:R-:W-:Y:S01]  /*13b50*/  HADD2.F32 R6, -RZ, R91.reuse.H0_H0 ;  /* 0x2000005bff067230 */ /* 0x100fe20000004100 */
[CC--:B------:R-:W-:Y:S01]  /*13b60*/  ISETP.GE.OR P5, PT, R151.reuse, R148.reuse, P5 ;  /* 0x000000949700720c */ /* 0x0c0fe20002fa6670 */
[C---:B------:R-:W-:Y:S01]  /*13b70*/  FFMA R14, R82.reuse, R5, R14 ;  /* 0x00000005520e7223 */ /* 0x040fe2000000000e */
[----:B------:R-:W-:Y:S01]  /*13b80*/  HADD2.F32 R5, -RZ, R91.H1_H1 ;  /* 0x3000005bff057230 */ /* 0x000fe20000004100 */
[C---:B------:R-:W-:Y:S01]  /*13b90*/  ISETP.GE.OR P4, PT, R151.reuse, R148, P4 ;  /* 0x000000949700720c */ /* 0x040fe20002786670 */
[C---:B------:R-:W-:Y:S01]  /*13ba0*/  FFMA R15, R82.reuse, R4, R15 ;  /* 0x00000004520f7223 */ /* 0x040fe2000000000f */
[----:B------:R-:W-:Y:S01]  /*13bb0*/  HADD2.F32 R4, -RZ, R94.H0_H0 ;  /* 0x2000005eff047230 */ /* 0x000fe20000004100 */
[----:B------:R-:W-:Y:S01]  /*13bc0*/  ISETP.GE.OR P3, PT, R151, R148, P3 ;  /* 0x000000949700720c */ /* 0x000fe20001f66670 */
[----:B------:R-:W-:Y:S01]  /*13bd0*/  FMUL R24, R37, R80 ;  /* 0x0000005025187220 */ /* 0x000fe20000400000 */
[----:B------:R-:W-:Y:S01]  /*13be0*/  FFMA R16, R82, R3, R16 ;  /* 0x0000000352107223 */ /* 0x000fe20000000010 */
[--C-:B------:R-:W-:Y:S01]  /*13bf0*/  HADD2.F32 R3, -RZ, R92.reuse.H0_H0 ;  /* 0x2000005cff037230 */ /* 0x100fe20000004100 */
[C---:B------:R-:W-:Y:S01]  /*13c00*/  ISETP.GE.OR P2, PT, R151.reuse, R148, P2 ;  /* 0x000000949700720c */ /* 0x040fe20001746670 */
[----:B------:R-:W-:Y:S01]  /*13c10*/  FMUL R37, R50, R80 ;  /* 0x0000005032257220 */ /* 0x000fe20000400000 */
[----:B------:R-:W-:Y:S01]  /*13c20*/  FFMA R17, R82, R6, R17 ;  /* 0x0000000652117223 */ /* 0x000fe20000000011 */
[----:B------:R-:W-:Y:S01]  /*13c30*/  HADD2.F32 R6, -RZ, R95.H0_H0 ;  /* 0x2000005fff067230 */ /* 0x000fe20000004100 */
[----:B------:R-:W-:Y:S01]  /*13c40*/  ISETP.GE.OR P1, PT, R151, R148, P1 ;  /* 0x000000949700720c */ /* 0x000fe20000f26670 */
[-C--:B------:R-:W-:Y:S01]  /*13c50*/  FMUL R23, R36, R80.reuse ;  /* 0x0000005024177220 */ /* 0x080fe20000400000 */
[-C--:B------:R-:W-:Y:S01]  /*13c60*/  FMUL R50, R63, R80.reuse ;  /* 0x000000503f327220 */ /* 0x080fe20000400000 */
[----:B------:R-:W-:Y:S01]  /*13c70*/  FMUL R63, R76, R80 ;  /* 0x000000504c3f7220 */ /* 0x000fe20000400000 */
[----:B------:R-:W-:Y:S01]  /*13c80*/  FFMA R18, R82, R5, R18 ;  /* 0x0000000552127223 */ /* 0x000fe20000000012 */
[----:B------:R-:W-:Y:S01]  /*13c90*/  HADD2.F32 R5, -RZ, R92.H1_H1 ;  /* 0x3000005cff057230 */ /* 0x000fe20000004100 */
[----:B------:R-:W-:Y:S01]  /*13ca0*/  LEA R76, P0, R113, R152, 0x1 ;  /* 0x00000098714c7211 */ /* 0x000fe200078008ff */
[-C--:B------:R-:W-:Y:S01]  /*13cb0*/  FMUL R36, R49, R80.reuse ;  /* 0x0000005031247220 */ /* 0x080fe20000400000 */
[-C--:B------:R-:W-:Y:S01]  /*13cc0*/  FMUL R25, R38, R80.reuse ;  /* 0x0000005026197220 */ /* 0x080fe20000400000 */
[-C--:B------:R-:W-:Y:S01]  /*13cd0*/  FMUL R49, R62, R80.reuse ;  /* 0x000000503e317220 */ /* 0x080fe20000400000 */
[-C--:B------:R-:W-:Y:S01]  /*13ce0*/  FMUL R62, R75, R80.reuse ;  /* 0x000000504b3e7220 */ /* 0x080fe20000400000 */
[----:B------:R-:W-:Y:S01]  /*13cf0*/  FMUL R38, R51, R80 ;  /* 0x0000005033267220 */ /* 0x000fe20000400000 */
[----:B------:R-:W-:Y:S01]  /*13d00*/  F2FP.F16.F32.PACK_AB R75, R9, R8 ;  /* 0x00000008094b723e */ /* 0x000fe200000000ff */
[----:B------:R-:W-:Y:S01]  /*13d10*/  FMUL R51, R64, R80 ;  /* 0x0000005040337220 */ /* 0x000fe20000400000 */
[----:B------:R-:W-:Y:S01]  /*13d20*/  F2FP.F16.F32.PACK_AB R8, R11, R10 ;  /* 0x0000000a0b08723e */ /* 0x000fe200000000ff */
[-C--:B------:R-:W-:Y:S01]  /*13d30*/  FMUL R64, R77, R80.reuse ;  /* 0x000000504d407220 */ /* 0x080fe20000400000 */
[----:B------:R-:W-:Y:S01]  /*13d40*/  LEA.HI.X R77, R113, R153, RZ, 0x1, P0 ;  /* 0x00000099714d7211 */ /* 0x000fe200000f0cff */
[----:B------:R-:W-:Y:S01]  /*13d50*/  FMUL R19, R32, R80 ;  /* 0x0000005020137220 */ /* 0x000fe20000400000 */
[----:B------:R-:W-:Y:S01]  /*13d60*/  F2FP.F16.F32.PACK_AB R9, R14, R12 ;  /* 0x0000000c0e09723e */ /* 0x000fe200000000ff */
[-C--:B------:R-:W-:Y:S01]  /*13d70*/  FMUL R26, R39, R80.reuse ;  /* 0x00000050271a7220 */ /* 0x080fe20000400000 */
[----:B------:R-:W-:Y:S01]  /*13d80*/  F2FP.F16.F32.PACK_AB R10, R16, R15 ;  /* 0x0000000f100a723e */ /* 0x000fe200000000ff */
[----:B------:R-:W-:Y:S01]  /*13d90*/  FFMA R19, R82, R3, R19 ;  /* 0x0000000352137223 */ /* 0x000fe20000000013 */
[--C-:B------:R-:W-:Y:S01]  /*13da0*/  HADD2.F32 R3, -RZ, R93.reuse.H0_H0 ;  /* 0x2000005dff037230 */ /* 0x100fe20000004100 */
[----:B------:R-:W-:Y:S01]  /*13db0*/  F2FP.F16.F32.PACK_AB R11, R18, R17 ;  /* 0x00000011120b723e */ /* 0x000fe200000000ff */
[----:B------:R-:W-:Y:S01]  /*13dc0*/  FFMA R20, R82, R5, R20 ;  /* 0x0000000552147223 */ /* 0x000fe20000000014 */
[----:B------:R-:W-:Y:S02]  /*13dd0*/  HADD2.F32 R5, -RZ, R93.H1_H1 ;  /* 0x3000005dff057230 */ /* 0x000fe40000004100 */
[----:B------:R-:W-:Y:S01]  /*13de0*/  FMUL R27, R40, R80 ;  /* 0x00000050281b7220 */ /* 0x000fe20000400000 */
[C---:B------:R-:W-:Y:S01]  /*13df0*/  FFMA R21, R82.reuse, R3, R21 ;  /* 0x0000000352157223 */ /* 0x040fe20000000015 */
[----:B------:R-:W-:Y:S01]  /*13e00*/  HADD2.F32 R3, -RZ, R94.H1_H1 ;  /* 0x3000005eff037230 */ /* 0x000fe20000004100 */
[----:B------:R1:W-:Y:S01]  /*13e10*/  @!P6 ST.E.128 desc[UR40][R76.64+0x10], R8 ;  /* 0x000010084c00e985 */ /* 0x0003e2000c101d28 */
[C---:B------:R-:W-:Y:S01]  /*13e20*/  FFMA R22, R82.reuse, R5, R22 ;  /* 0x0000000552167223 */ /* 0x040fe20000000016 */
[----:B------:R-:W-:Y:S02]  /*13e30*/  HADD2.F32 R5, -RZ, R95.H1_H1 ;  /* 0x3000005fff057230 */ /* 0x000fe40000004100 */
[C---:B------:R-:W-:Y:S01]  /*13e40*/  FFMA R23, R82.reuse, R4, R23 ;  /* 0x0000000452177223 */ /* 0x040fe20000000017 */
[----:B------:R-:W-:Y:S02]  /*13e50*/  HADD2.F32 R4, -RZ, R102.H0_H0 ;  /* 0x20000066ff047230 */ /* 0x000fe40000004100 */
[C---:B------:R-:W-:Y:S01]  /*13e60*/  FFMA R24, R82.reuse, R3, R24 ;  /* 0x0000000352187223 */ /* 0x040fe20000000018 */
[--C-:B------:R-:W-:Y:S02]  /*13e70*/  HADD2.F32 R3, -RZ, R100.reuse.H0_H0 ;  /* 0x20000064ff037230 */ /* 0x100fe40000004100 */
[----:B------:R-:W-:Y:S01]  /*13e80*/  FFMA R25, R82, R6, R25 ;  /* 0x0000000652197223 */ /* 0x000fe20000000019 */
[----:B------:R-:W-:Y:S01]  /*13e90*/  HADD2.F32 R6, -RZ, R103.H0_H0 ;  /* 0x20000067ff067230 */ /* 0x000fe20000004100 */
[----:B------:R-:W-:Y:S01]  /*13ea0*/  ISETP.GE.AND P0, PT, R112, R149, PT ;  /* 0x000000957000720c */ /* 0x000fe20003f06270 */
[----:B------:R-:W-:Y:S01]  /*13eb0*/  FFMA R26, R82, R5, R26 ;  /* 0x00000005521a7223 */ /* 0x000fe2000000001a */
[----:B------:R-:W-:Y:S01]  /*13ec0*/  HADD2.F32 R5, -RZ, R100.H1_H1 ;  /* 0x30000064ff057230 */ /* 0x000fe20000004100 */
[----:B------:R-:W-:Y:S01]  /*13ed0*/  IADD3 R112, PT, PT, R112, 0x38, RZ ;  /* 0x0000003870707810 */ /* 0x000fe20007ffe0ff */
[C---:B------:R-:W-:Y:S01]  /*13ee0*/  FFMA R27, R82.reuse, R3, R27 ;  /* 0x00000003521b7223 */ /* 0x040fe2000000001b */
[--C-:B------:R-:W-:Y:S01]  /*13ef0*/  HADD2.F32 R3, -RZ, R101.reuse.H0_H0 ;  /* 0x20000065ff037230 */ /* 0x100fe20000004100 */
[----:B------:R-:W-:Y:S01]  /*13f00*/  ISETP.GE.OR P0, PT, R151, R148, P0 ;  /* 0x000000949700720c */ /* 0x000fe20000706670 */
[C---:B------:R-:W-:Y:S01]  /*13f10*/  FFMA R28, R82.reuse, R5, R28 ;  /* 0x00000005521c7223 */ /* 0x040fe2000000001c */
[----:B------:R-:W-:Y:S02]  /*13f20*/  HADD2.F32 R5, -RZ, R101.H1_H1 ;  /* 0x30000065ff057230 */ /* 0x000fe40000004100 */
[-C--:B------:R-:W-:Y:S01]  /*13f30*/  FMUL R32, R45, R80.reuse ;  /* 0x000000502d207220 */ /* 0x080fe20000400000 */
[----:B------:R-:W-:Y:S01]  /*13f40*/  FFMA R29, R82, R3, R29 ;  /* 0x00000003521d7223 */ /* 0x000fe2000000001d */
[----:B------:R-:W-:Y:S02]  /*13f50*/  HADD2.F32 R3, -RZ, R102.H1_H1 ;  /* 0x30000066ff037230 */ /* 0x000fe40000004100 */
[----:B------:R-:W-:Y:S01]  /*13f60*/  FMUL R39, R52, R80 ;  /* 0x0000005034277220 */ /* 0x000fe20000400000 */
[C---:B------:R-:W-:Y:S01]  /*13f70*/  FFMA R30, R82.reuse, R5, R30 ;  /* 0x00000005521e7223 */ /* 0x040fe2000000001e */
[C---:B------:R-:W-:Y:S01]  /*13f80*/  FFMA R31, R82.reuse, R4, R31 ;  /* 0x00000004521f7223 */ /* 0x040fe2000000001f */
[----:B------:R-:W-:Y:S02]  /*13f90*/  HADD2.F32 R5, -RZ, R103.H1_H1 ;  /* 0x30000067ff057230 */ /* 0x000fe40000004100 */
[C---:B------:R-:W-:Y:S01]  /*13fa0*/  FFMA R32, R82.reuse, R3, R32 ;  /* 0x0000000352207223 */ /* 0x040fe20000000020 */
[----:B------:R-:W-:Y:S01]  /*13fb0*/  FFMA R33, R82, R6, R33 ;  /* 0x0000000652217223 */ /* 0x000fe20000000021 */
[--C-:B------:R-:W-:Y:S01]  /*13fc0*/  HADD2.F32 R3, -RZ, R108.reuse.H0_H0 ;  /* 0x2000006cff037230 */ /* 0x100fe20000004100 */
[----:B------:R-:W-:Y:S01]  /*13fd0*/  @!P0 ST.E.128 desc[UR40][R76.64], R72 ;  /* 0x000000484c008985 */ /* 0x000fe2000c101d28 */
[----:B------:R-:W-:Y:S01]  /*13fe0*/  ISETP.GE.AND P0, PT, R112, R149, PT ;  /* 0x000000957000720c */ /* 0x000fe20003f06270 */
[C---:B------:R-:W-:Y:S01]  /*13ff0*/  FFMA R34, R82.reuse, R5, R34 ;  /* 0x0000000552227223 */ /* 0x040fe20000000022 */
[----:B------:R-:W-:Y:S02]  /*14000*/  HADD2.F32 R5, -RZ, R108.H1_H1 ;  /* 0x3000006cff057230 */ /* 0x000fe40000004100 */
[----:B------:R-:W-:Y:S01]  /*14010*/  FFMA R35, R82, R3, R35 ;  /* 0x0000000352237223 */ /* 0x000fe20000000023 */
[----:B-1----:R-:W-:Y:S01]  /*14020*/  F2FP.F16.F32.PACK_AB R8, R20, R19 ;  /* 0x000000131408723e */ /* 0x002fe200000000ff */
[--C-:B------:R-:W-:Y:S01]  /*14030*/  HADD2.F32 R3, -RZ, R109.reuse.H0_H0 ;  /* 0x2000006dff037230 */ /* 0x100fe20000004100 */
[----:B------:R-:W-:Y:S01]  /*14040*/  F2FP.F16.F32.PACK_AB R9, R22, R21 ;  /* 0x000000151609723e */ /* 0x000fe200000000ff */
[----:B------:R-:W-:Y:S01]  /*14050*/  FFMA R36, R82, R5, R36 ;  /* 0x0000000552247223 */ /* 0x000fe20000000024 */
[----:B------:R-:W-:Y:S01]  /*14060*/  F2FP.F16.F32.PACK_AB R10, R24, R23 ;  /* 0x00000017180a723e */ /* 0x000fe200000000ff */
[----:B------:R-:W-:Y:S01]  /*14070*/  HADD2.F32 R5, -RZ, R109.H1_H1 ;  /* 0x3000006dff057230 */ /* 0x000fe20000004100 */
[----:B------:R-:W-:Y:S01]  /*14080*/  F2FP.F16.F32.PACK_AB R11, R26, R25 ;  /* 0x000000191a0b723e */ /* 0x000fe200000000ff */
[C---:B------:R-:W-:Y:S01]  /*14090*/  FFMA R37, R82.reuse, R3, R37 ;  /* 0x0000000352257223 */ /* 0x040fe20000000025 */
[----:B------:R-:W-:Y:S01]  /*140a0*/  ISETP.GE.OR P0, PT, R151, R148, P0 ;  /* 0x000000949700720c */ /* 0x000fe20000706670 */
[--C-:B------:R-:W-:Y:S02]  /*140b0*/  HADD2.F32 R4, -RZ, R110.reuse.H0_H0 ;  /* 0x2000006eff047230 */ /* 0x100fe40000004100 */
[C---:B------:R-:W-:Y:S01]  /*140c0*/  FFMA R38, R82.reuse, R5, R38 ;  /* 0x0000000552267223 */ /* 0x040fe20000000026 */
[----:B------:R1:W-:Y:S01]  /*140d0*/  @!P5 ST.E.128 desc[UR40][R76.64+0x20], R8 ;  /* 0x000020084c00d985 */ /* 0x0003e2000c101d28 */
[----:B------:R-:W-:Y:S02]  /*140e0*/  HADD2.F32 R3, -RZ, R110.H1_H1 ;  /* 0x3000006eff037230 */ /* 0x000fe40000004100 */
[----:B------:R-:W-:Y:S01]  /*140f0*/  FMUL R40, R53, R80 ;  /* 0x0000005035287220 */ /* 0x000fe20000400000 */
[--C-:B------:R-:W-:Y:S02]  /*14100*/  HADD2.F32 R6, -RZ, R111.reuse.H0_H0 ;  /* 0x2000006fff067230 */ /* 0x100fe40000004100 */
[C---:B------:R-:W-:Y:S01]  /*14110*/  FFMA R39, R82.reuse, R4, R39 ;  /* 0x0000000452277223 */ /* 0x040fe20000000027 */
[----:B------:R-:W-:Y:S02]  /*14120*/  HADD2.F32 R5, -RZ, R111.H1_H1 ;  /* 0x3000006fff057230 */ /* 0x000fe40000004100 */
[C---:B------:R-:W-:Y:S01]  /*14130*/  FFMA R40, R82.reuse, R3, R40 ;  /* 0x0000000352287223 */ /* 0x040fe20000000028 */
[--C-:B------:R-:W-:Y:S02]  /*14140*/  HADD2.F32 R3, -RZ, R116.reuse.H0_H0 ;  /* 0x20000074ff037230 */ /* 0x100fe40000004100 */
[----:B------:R-:W-:Y:S01]  /*14150*/  FFMA R41, R82, R6, R41 ;  /* 0x0000000652297223 */ /* 0x000fe20000000029 */
[-C--:B------:R-:W-:Y:S01]  /*14160*/  FMUL R45, R58, R80.reuse ;  /* 0x000000503a2d7220 */ /* 0x080fe20000400000 */
[C---:B------:R-:W-:Y:S01]  /*14170*/  FFMA R42, R82.reuse, R5, R42 ;  /* 0x00000005522a7223 */ /* 0x040fe2000000002a */
[----:B------:R-:W-:Y:S02]  /*14180*/  HADD2.F32 R5, -RZ, R116.H1_H1 ;  /* 0x30000074ff057230 */ /* 0x000fe40000004100 */
[C---:B------:R-:W-:Y:S01]  /*14190*/  FFMA R43, R82.reuse, R3, R43 ;  /* 0x00000003522b7223 */ /* 0x040fe2000000002b */
[--C-:B------:R-:W-:Y:S02]  /*141a0*/  HADD2.F32 R3, -RZ, R117.reuse.H0_H0 ;  /* 0x20000075ff037230 */ /* 0x100fe40000004100 */
[-C--:B------:R-:W-:Y:S01]  /*141b0*/  FMUL R58, R71, R80.reuse ;  /* 0x00000050473a7220 */ /* 0x080fe20000400000 */
[--C-:B------:R-:W-:Y:S02]  /*141c0*/  HADD2.F32 R4, -RZ, R118.reuse.H0_H0 ;  /* 0x20000076ff047230 */ /* 0x100fe40000004100 */
[C---:B------:R-:W-:Y:S01]  /*141d0*/  FFMA R44, R82.reuse, R5, R44 ;  /* 0x00000005522c7223 */ /* 0x040fe2000000002c */
[----:B------:R-:W-:Y:S02]  /*141e0*/  HADD2.F32 R5, -RZ, R117.H1_H1 ;  /* 0x30000075ff057230 */ /* 0x000fe40000004100 */
[----:B------:R-:W-:Y:S01]  /*141f0*/  FFMA R45, R82, R3, R45 ;  /* 0x00000003522d7223 */ /* 0x000fe2000000002d */
[----:B------:R-:W-:Y:S02]  /*14200*/  HADD2.F32 R3, -RZ, R118.H1_H1 ;  /* 0x30000076ff037230 */ /* 0x000fe40000004100 */
[----:B------:R-:W-:Y:S01]  /*14210*/  FMUL R52, R65, R80 ;  /* 0x0000005041347220 */ /* 0x000fe20000400000 */
[----:B------:R-:W-:Y:S01]  /*14220*/  F2FP.F16.F32.PACK_AB R44, R44, R43 ;  /* 0x0000002b2c2c723e */ /* 0x000fe200000000ff */
[C---:B------:R-:W-:Y:S01]  /*14230*/  FFMA R46, R82.reuse, R5, R46 ;  /* 0x00000005522e7223 */ /* 0x040fe2000000002e */
[--C-:B------:R-:W-:Y:S02]  /*14240*/  HADD2.F32 R6, -RZ, R119.reuse.H0_H0 ;  /* 0x20000077ff067230 */ /* 0x100fe40000004100 */
[C---:B------:R-:W-:Y:S01]  /*14250*/  FFMA R47, R82.reuse, R4, R47 ;  /* 0x00000004522f7223 */ /* 0x040fe2000000002f */
[----:B------:R-:W-:Y:S02]  /*14260*/  HADD2.F32 R5, -RZ, R119.H1_H1 ;  /* 0x30000077ff057230 */ /* 0x000fe40000004100 */
[----:B------:R-:W-:Y:S01]  /*14270*/  FFMA R48, R82, R3, R48 ;  /* 0x0000000352307223 */ /* 0x000fe20000000030 */
[----:B------:R-:W-:Y:S01]  /*14280*/  F2FP.F16.F32.PACK_AB R45, R46, R45 ;  /* 0x0000002d2e2d723e */ /* 0x000fe200000000ff */
[--C-:B------:R-:W-:Y:S02]  /*14290*/  HADD2.F32 R4, -RZ, R124.reuse.H0_H0 ;  /* 0x2000007cff047230 */ /* 0x100fe40000004100 */
[C---:B------:R-:W-:Y:S01]  /*142a0*/  FFMA R49, R82.reuse, R6, R49 ;  /* 0x0000000652317223 */ /* 0x040fe20000000031 */
[----:B------:R-:W-:Y:S01]  /*142b0*/  FFMA R50, R82, R5, R50 ;  /* 0x0000000552327223 */ /* 0x000fe20000000032 */
[----:B------:R-:W-:Y:S01]  /*142c0*/  F2FP.F16.F32.PACK_AB R46, R48, R47 ;  /* 0x0000002f302e723e */ /* 0x000fe200000000ff */
[----:B------:R-:W-:Y:S01]  /*142d0*/  FMUL R65, R78, R80 ;  /* 0x000000504e417220 */ /* 0x000fe20000400000 */
[----:B-1----:R-:W-:Y:S01]  /*142e0*/  F2FP.F16.F32.PACK_AB R8, R28, R27 ;  /* 0x0000001b1c08723e */ /* 0x002fe200000000ff */
[----:B------:R-:W-:Y:S01]  /*142f0*/  FFMA R51, R82, R4, R51 ;  /* 0x0000000452337223 */ /* 0x000fe20000000033 */
[----:B------:R-:W-:Y:S01]  /*14300*/  F2FP.F16.F32.PACK_AB R9, R30, R29 ;  /* 0x0000001d1e09723e */ /* 0x000fe200000000ff */
[----:B------:R-:W-:Y:S01]  /*14310*/  HADD2.F32 R3, -RZ, R124.H1_H1 ;  /* 0x3000007cff037230 */ /* 0x000fe20000004100 */
[----:B------:R-:W-:Y:S01]  /*14320*/  F2FP.F16.F32.PACK_AB R10, R32, R31 ;  /* 0x0000001f200a723e */ /* 0x000fe200000000ff */
[--C-:B------:R-:W-:Y:S01]  /*14330*/  HADD2.F32 R4, -RZ, R125.reuse.H0_H0 ;  /* 0x2000007dff047230 */ /* 0x100fe20000004100 */
[----:B------:R-:W-:Y:S01]  /*14340*/  F2FP.F16.F32.PACK_AB R11, R34, R33 ;  /* 0x00000021220b723e */ /* 0x000fe200000000ff */
[-C--:B------:R-:W-:Y:S01]  /*14350*/  FMUL R53, R66, R80.reuse ;  /* 0x0000005042357220 */ /* 0x080fe20000400000 */
[----:B------:R-:W-:Y:S01]  /*14360*/  F2FP.F16.F32.PACK_AB R47, R50, R49 ;  /* 0x00000031322f723e */ /* 0x000fe200000000ff */
[C---:B------:R-:W-:Y:S01]  /*14370*/  FFMA R52, R82.reuse, R3, R52 ;  /* 0x0000000352347223 */ /* 0x040fe20000000034 */
[----:B------:R-:W-:Y:S01]  /*14380*/  FMUL R66, R79, R80 ;  /* 0x000000504f427220 */ /* 0x000fe20000400000 */
[----:B------:R1:W-:Y:S01]  /*14390*/  @!P4 ST.E.128 desc[UR40][R76.64+0x30], R8 ;  /* 0x000030084c00c985 */ /* 0x0003e2000c101d28 */
[----:B------:R-:W-:Y:S02]  /*143a0*/  HADD2.F32 R5, -RZ, R125.H1_H1 ;  /* 0x3000007dff057230 */ /* 0x000fe40000004100 */
[----:B------:R-:W-:Y:S01]  /*143b0*/  FFMA R53, R82, R4, R53 ;  /* 0x0000000452357223 */ /* 0x000fe20000000035 */
[----:B------:R-:W-:Y:S01]  /*143c0*/  F2FP.F16.F32.PACK_AB R51, R52, R51 ;  /* 0x000000333433723e */ /* 0x000fe200000000ff */
[--C-:B------:R-:W-:Y:S02]  /*143d0*/  HADD2.F32 R6, -RZ, R126.reuse.H0_H0 ;  /* 0x2000007eff067230 */ /* 0x100fe40000004100 */
[----:B------:R-:W-:Y:S02]  /*143e0*/  HFMA2 R83, -RZ, RZ, 0, 3.814697265625e-06 ;  /* 0x00000040ff537431 */ /* 0x000fe400000001ff */
[----:B------:R-:W-:Y:S02]  /*143f0*/  HADD2.F32 R3, -RZ, R126.H1_H1 ;  /* 0x3000007eff037230 */ /* 0x000fe40000004100 */
[C---:B------:R-:W-:Y:S01]  /*14400*/  FFMA R54, R82.reuse, R5, R54 ;  /* 0x0000000552367223 */ /* 0x040fe20000000036 */
[--C-:B------:R-:W-:Y:S02]  /*14410*/  HADD2.F32 R4, -RZ, R127.reuse.H0_H0 ;  /* 0x2000007fff047230 */ /* 0x100fe40000004100 */
[C---:B------:R-:W-:Y:S01]  /*14420*/  FFMA R55, R82.reuse, R6, R55 ;  /* 0x0000000652377223 */ /* 0x040fe20000000037 */
[--C-:B------:R-:W-:Y:S02]  /*14430*/  HADD2.F32 R5, -RZ, R132.reuse.H1_H1 ;  /* 0x30000084ff057230 */ /* 0x100fe40000004100 */
[----:B------:R-:W-:Y:S01]  /*14440*/  FFMA R56, R82, R3, R56 ;  /* 0x0000000352387223 */ /* 0x000fe20000000038 */
[----:B------:R-:W-:Y:S01]  /*14450*/  F2FP.F16.F32.PACK_AB R54, R54, R53 ;  /* 0x000000353636723e */ /* 0x000fe200000000ff */
[----:B------:R-:W-:Y:S02]  /*14460*/  HADD2.F32 R3, -RZ, R127.H1_H1 ;  /* 0x3000007fff037230 */ /* 0x000fe40000004100 */
[----:B------:R-:W-:Y:S01]  /*14470*/  FFMA R57, R82, R4, R57 ;  /* 0x0000000452397223 */ /* 0x000fe20000000039 */
[----:B------:R-:W-:Y:S01]  /*14480*/  HADD2.F32 R4, -RZ, R132.H0_H0 ;  /* 0x20000084ff047230 */ /* 0x000fe20000004100 */
[----:B------:R-:W-:Y:S01]  /*14490*/  F2FP.F16.F32.PACK_AB R56, R56, R55 ;  /* 0x000000373838723e */ /* 0x000fe200000000ff */
[--C-:B------:R-:W-:Y:S02]  /*144a0*/  HADD2.F32 R6, -RZ, R133.reuse.H0_H0 ;  /* 0x20000085ff067230 */ /* 0x100fe40000004100 */
[C---:B------:R-:W-:Y:S01]  /*144b0*/  FFMA R58, R82.reuse, R3, R58 ;  /* 0x00000003523a7223 */ /* 0x040fe2000000003a */
[----:B------:R-:W-:Y:S02]  /*144c0*/  HADD2.F32 R3, -RZ, R133.H1_H1 ;  /* 0x30000085ff037230 */ /* 0x000fe40000004100 */
[C---:B------:R-:W-:Y:S01]  /*144d0*/  FFMA R59, R82.reuse, R4, R59 ;  /* 0x00000004523b7223 */ /* 0x040fe2000000003b */
[C---:B------:R-:W-:Y:S01]  /*144e0*/  FFMA R60, R82.reuse, R5, R60 ;  /* 0x00000005523c7223 */ /* 0x040fe2000000003c */
[----:B------:R-:W-:Y:S01]  /*144f0*/  FFMA R61, R82, R6, R61 ;  /* 0x00000006523d7223 */ /* 0x000fe2000000003d */
[----:B------:R-:W-:Y:S01]  /*14500*/  F2FP.F16.F32.PACK_AB R7, R58, R57 ;  /* 0x000000393a07723e */ /* 0x000fe200000000ff */
[----:B------:R2:W-:Y:S01]  /*14510*/  @!P2 ST.E.128 desc[UR40][R76.64+0x50], R44 ;  /* 0x0000502c4c00a985 */ /* 0x0005e2000c101d28 */
[----:B------:R-:W-:Y:S01]  /*14520*/  ISETP.NE.AND P2, PT, R87, RZ, PT ;  /* 0x000000ff5700720c */ /* 0x000fe20003f45270 */
[--C-:B------:R-:W-:Y:S01]  /*14530*/  HADD2.F32 R4, -RZ, R134.reuse.H0_H0 ;  /* 0x20000086ff047230 */ /* 0x100fe20000004100 */
[----:B------:R-:W-:Y:S01]  /*14540*/  F2FP.F16.F32.PACK_AB R60, R60, R59 ;  /* 0x0000003b3c3c723e */ /* 0x000fe200000000ff */
[C---:B------:R-:W-:Y:S01]  /*14550*/  FFMA R62, R82.reuse, R3, R62 ;  /* 0x00000003523e7223 */ /* 0x040fe2000000003e */
[----:B------:R-:W-:Y:S01]  /*14560*/  SEL R83, R83, 0x80, !P2 ;  /* 0x0000008053537807 */ /* 0x000fe20005000000 */
[----:B------:R-:W-:Y:S02]  /*14570*/  HADD2.F32 R3, -RZ, R134.H1_H1 ;  /* 0x30000086ff037230 */ /* 0x000fe40000004100 */
[----:B------:R-:W-:Y:S01]  /*14580*/  FFMA R63, R82, R4, R63 ;  /* 0x00000004523f7223 */ /* 0x000fe2000000003f */
[----:B------:R-:W-:Y:S01]  /*14590*/  MOV R4, R51 ;  /* 0x0000003300047202 */ /* 0x000fe20000000f00 */
[--C-:B------:R-:W-:Y:S01]  /*145a0*/  HADD2.F32 R6, -RZ, R135.reuse.H0_H0 ;  /* 0x20000087ff067230 */ /* 0x100fe20000004100 */
[----:B------:R-:W-:Y:S01]  /*145b0*/  F2FP.F16.F32.PACK_AB R61, R62, R61 ;  /* 0x0000003d3e3d723e */ /* 0x000fe200000000ff */
[----:B------:R-:W-:Y:S02]  /*145c0*/  HADD2.F32 R5, -RZ, R135.H1_H1 ;  /* 0x30000087ff057230 */ /* 0x000fe40000004100 */
[----:B------:R-:W-:Y:S01]  /*145d0*/  FFMA R64, R82, R3, R64 ;  /* 0x0000000352407223 */ /* 0x000fe20000000040 */
[----:B-1----:R-:W-:Y:S01]  /*145e0*/  F2FP.F16.F32.PACK_AB R8, R36, R35 ;  /* 0x000000232408723e */ /* 0x002fe200000000ff */
[----:B------:R-:W-:Y:S01]  /*145f0*/  FFMA R65, R82, R6, R65 ;  /* 0x0000000652417223 */ /* 0x000fe20000000041 */
[----:B------:R-:W-:Y:S01]  /*14600*/  F2FP.F16.F32.PACK_AB R9, R38, R37 ;  /* 0x000000252609723e */ /* 0x000fe200000000ff */
[----:B------:R-:W-:Y:S01]  /*14610*/  FFMA R66, R82, R5, R66 ;  /* 0x0000000552427223 */ /* 0x000fe20000000042 */
[----:B------:R-:W-:Y:S01]  /*14620*/  F2FP.F16.F32.PACK_AB R62, R64, R63 ;  /* 0x0000003f403e723e */ /* 0x000fe200000000ff */
[----:B------:R-:W-:Y:S01]  /*14630*/  BSSY.RECONVERGENT B0, `(.L_x_255) ;  /* 0x000004d000007945 */ /* 0x000fe20003800200 */
[----:B------:R-:W-:Y:S02]  /*14640*/  F2FP.F16.F32.PACK_AB R10, R40, R39 ;  /* 0x00000027280a723e */ /* 0x000fe400000000ff */
[----:B------:R-:W-:Y:S02]  /*14650*/  CS2R R16, SRZ ;  /* 0x0000000000107805 */ /* 0x000fe4000001ff00 */
[----:B------:R-:W-:Y:S02]  /*14660*/  F2FP.F16.F32.PACK_AB R11, R42, R41 ;  /* 0x000000292a0b723e */ /* 0x000fe400000000ff */
[----:B------:R-:W-:Y:S02]  /*14670*/  CS2R R18, SRZ ;  /* 0x0000000000127805 */ /* 0x000fe4000001ff00 */
[----:B------:R-:W-:Y:S02]  /*14680*/  F2FP.F16.F32.PACK_AB R63, R66, R65 ;  /* 0x00000041423f723e */ /* 0x000fe400000000ff */
[----:B------:R-:W-:Y:S02]  /*14690*/  CS2R R20, SRZ ;  /* 0x0000000000147805 */ /* 0x000fe4000001ff00 */
[----:B------:R-:W-:Y:S01]  /*146a0*/  MOV R5, R54 ;  /* 0x0000003600057202 */ /* 0x000fe20000000f00 */
[----:B------:R-:W-:Y:S01]  /*146b0*/  @!P3 ST.E.128 desc[UR40][R76.64+0x40], R8 ;  /* 0x000040084c00b985 */ /* 0x000fe2000c101d28 */
[----:B------:R-:W-:Y:S02]  /*146c0*/  MOV R6, R56 ;  /* 0x0000003800067202 */ /* 0x000fe40000000f00 */
[----:B------:R-:W-:Y:S02]  /*146d0*/  CS2R R22, SRZ ;  /* 0x0000000000167805 */ /* 0x000fe4000001ff00 */
[----:B------:R-:W-:Y:S02]  /*146e0*/  CS2R R24, SRZ ;  /* 0x0000000000187805 */ /* 0x000fe4000001ff00 */
[----:B------:R-:W-:Y:S02]  /*146f0*/  CS2R R26, SRZ ;  /* 0x00000000001a7805 */ /* 0x000fe4000001ff00 */
[----:B------:R-:W-:Y:S02]  /*14700*/  CS2R R28, SRZ ;  /* 0x00000000001c7805 */ /* 0x000fe4000001ff00 */
[----:B------:R-:W-:Y:S02]  /*14710*/  CS2R R30, SRZ ;  /* 0x00000000001e7805 */ /* 0x000fe4000001ff00 */
[----:B------:R-:W-:Y:S01]  /*14720*/  CS2R R32, SRZ ;  /* 0x0000000000207805 */ /* 0x000fe2000001ff00 */
[----:B------:R-:W-:Y:S01]  /*14730*/  @!P1 ST.E.128 desc[UR40][R76.64+0x60], R4 ;  /* 0x000060044c009985 */ /* 0x000fe2000c101d28 */
[----:B------:R-:W-:Y:S02]  /*14740*/  FSETP.NEU.AND P1, PT, R106, RZ, PT ;  /* 0x000000ff6a00720b */ /* 0x000fe40003f2d000 */
[----:B------:R-:W-:Y:S02]  /*14750*/  CS2R R34, SRZ ;  /* 0x0000000000227805 */ /* 0x000fe4000001ff00 */
[----:B------:R-:W-:Y:S02]  /*14760*/  CS2R R36, SRZ ;  /* 0x0000000000247805 */ /* 0x000fe4000001ff00 */
[----:B------:R-:W-:Y:S02]  /*14770*/  CS2R R38, SRZ ;  /* 0x0000000000267805 */ /* 0x000fe4000001ff00 */
[----:B------:R-:W-:Y:S02]  /*14780*/  CS2R R40, SRZ ;  /* 0x0000000000287805 */ /* 0x000fe4000001ff00 */
[----:B------:R-:W-:Y:S02]  /*14790*/  CS2R R42, SRZ ;  /* 0x00000000002a7805 */ /* 0x000fe4000001ff00 */
[----:B--2---:R-:W-:Y:S01]  /*147a0*/  CS2R R44, SRZ ;  /* 0x00000000002c7805 */ /* 0x004fe2000001ff00 */
[----:B------:R1:W-:Y:S01]  /*147b0*/  @!P0 ST.E.128 desc[UR40][R76.64+0x70], R60 ;  /* 0x0000703c4c008985 */ /* 0x0003e2000c101d28 */
[----:B------:R-:W-:Y:S02]  /*147c0*/  ISETP.GE.AND P0, PT, R107, 0x1, PT ;  /* 0x000000016b00780c */ /* 0x000fe40003f06270 */
[----:B------:R-:W-:Y:S02]  /*147d0*/  CS2R R46, SRZ ;  /* 0x00000000002e7805 */ /* 0x000fe4000001ff00 */
[----:B------:R-:W-:Y:S02]  /*147e0*/  IADD3 R84, PT, PT, R83, UR36, RZ ;  /* 0x0000002453547c10 */ /* 0x000fe4000fffe0ff */
        /* <DEDUP_REMOVED lines=12> */
[----:B-1----:R-:W-:Y:S02]  /*148b0*/  CS2R R60, SRZ ;  /* 0x00000000003c7805 */ /* 0x002fe4000001ff00 */
[----:B------:R-:W-:Y:S02]  /*148c0*/  CS2R R62, SRZ ;  /* 0x00000000003e7805 */ /* 0x000fe4000001ff00 */
[----:B------:R-:W-:Y:S01]  /*148d0*/  CS2R R76, SRZ ;  /* 0x00000000004c7805 */ /* 0x000fe2000001ff00 */
        /* <DEDUP_REMOVED lines=34> */
.L_x_256:
[----:B------:R-:W-:Y:S05]  /*14b00*/  BSYNC.RECONVERGENT B0 ;  /* 0x0000000000007941 */ /* 0x000fea0003800200 */
.L_x_255:
        /* <DEDUP_REMOVED lines=23> */
.L_x_258:
[----:B------:R-:W-:Y:S05]  /*14c80*/  WARPSYNC.ALL ;  /* 0x0000000000007948 */ /* 0x000fea0003800000 */
[----:B------:R-:W-:Y:S11]  /*14c90*/  R2UR UR4, R16 ;  /* 0x00000000100472ca */ /* 0x000ff600000e0000 */
[----:B------:R-:W-:Y:S02]  /*14ca0*/  @!UPT UIADD3 URZ, UPT, UPT, URZ, URZ, URZ ;  /* 0x000000fffffff290 */ /* 0x000fe4000fffe0ff */
[----:B------:R-:W2:Y:S02]  /*14cb0*/  LDTM.x64 R16, tmem[UR4] ;  /* 0x00000004001079ee */ /* 0x000ea40008340000 */
[----:B--2---:R-:W-:Y:S01]  /*14cc0*/  NOP ;  /* 0x0000000000007918 */ /* 0x004fe20000000000 */
.L_x_257:
[----:B------:R-:W-:Y:S01]  /*14cd0*/  FSETP.NEU.AND P2, PT, R106, RZ, PT ;  /* 0x000000ff6a00720b */ /* 0x000fe20003f4d000 */
[-C--:B------:R-:W-:Y:S01]  /*14ce0*/  FMUL R15, R28, R80.reuse ;  /* 0x000000501c0f7220 */ /* 0x080fe20000400000 */
[----:B------:R-:W-:Y:S01]  /*14cf0*/  ISETP.NE.AND P3, PT, R87, RZ, PT ;  /* 0x000000ff5700720c */ /* 0x000fe20003f65270 */
[-C--:B------:R-:W-:Y:S01]  /*14d00*/  FMUL R28, R41, R80.reuse ;  /* 0x00000050291c7220 */ /* 0x080fe20000400000 */
[-C--:B------:R-:W-:Y:S01]  /*14d10*/  FMUL R41, R54, R80.reuse ;  /* 0x0000005036297220 */ /* 0x080fe20000400000 */
[-C--:B------:R-:W-:Y:S01]  /*14d20*/  FMUL R54, R67, R80.reuse ;  /* 0x0000005043367220 */ /* 0x080fe20000400000 */
[--C-:B-----5:R-:W-:Y:S01]  /*14d30*/  HADD2.F32 R67, -RZ, R96.reuse.H0_H0 ;  /* 0x20000060ff437230 */ /* 0x120fe20000004100 */
[----:B------:R-:W-:Y:S01]  /*14d40*/  SEL R155, RZ, 0xc0, !P3 ;  /* 0x000000c0ff9b7807 */ /* 0x000fe20005800000 */
[-C--:B------:R-:W-:Y:S01]  /*14d50*/  FMUL R0, R16, R80.reuse ;  /* 0x0000005010007220 */ /* 0x080fe20000400000 */
[-C--:B------:R-:W-:Y:S01]  /*14d60*/  FMUL R16, R29, R80.reuse ;  /* 0x000000501d107220 */ /* 0x080fe20000400000 */
[-C--:B------:R-:W-:Y:S01]  /*14d70*/  FMUL R29, R42, R80.reuse ;  /* 0x000000502a1d7220 */ /* 0x080fe20000400000 */
[-C--:B------:R-:W-:Y:S01]  /*14d80*/  FMUL R42, R55, R80.reuse ;  /* 0x00000050372a7220 */ /* 0x080fe20000400000 */
[----:B------:R-:W-:Y:S01]  /*14d90*/  FFMA R0, R82, R67, R0 ;  /* 0x0000004352007223 */ /* 0x000fe20000000000 */
[----:B------:R-:W-:Y:S01]  /*14da0*/  HADD2.F32 R67, -RZ, R96.H1_H1 ;  /* 0x30000060ff437230 */ /* 0x000fe20000004100 */
[----:B------:R-:W-:Y:S01]  /*14db0*/  ISETP.GE.AND P1, PT, R107, 0x1, PT ;  /* 0x000000016b00780c */ /* 0x000fe20003f26270 */
[-C--:B------:R-:W-:Y:S01]  /*14dc0*/  FMUL R55, R68, R80.reuse ;  /* 0x0000005044377220 */ /* 0x080fe20000400000 */
[-C--:B------:R-:W-:Y:S01]  /*14dd0*/  FMUL R4, R18, R80.reuse ;  /* 0x0000005012047220 */ /* 0x080fe20000400000 */
[----:B------:R-:W-:Y:S01]  /*14de0*/  IADD3 R68, PT, PT, R84, 0x8, RZ ;  /* 0x0000000854447810 */ /* 0x000fe20007ffe0ff */
[-C--:B------:R-:W-:Y:S01]  /*14df0*/  FMUL R3, R17, R80.reuse ;  /* 0x0000005011037220 */ /* 0x080fe20000400000 */
[-C--:B------:R-:W-:Y:S01]  /*14e00*/  FMUL R18, R31, R80.reuse ;  /* 0x000000501f127220 */ /* 0x080fe20000400000 */
[-C--:B------:R-:W-:Y:S01]  /*14e10*/  FMUL R31, R44, R80.reuse ;  /* 0x000000502c1f7220 */ /* 0x080fe20000400000 */
[-C--:B------:R-:W-:Y:S01]  /*14e20*/  FMUL R44, R57, R80.reuse ;  /* 0x00000050392c7220 */ /* 0x080fe20000400000 */
[----:B------:R-:W-:Y:S01]  /*14e30*/  ISETP.GE.AND P6, PT, R68, R149, PT ;  /* 0x000000954400720c */ /* 0x000fe20003fc6270 */
        /* <DEDUP_REMOVED lines=8> */
[-C--:B------:R-:W-:Y:S01]  /*14ec0*/  FMUL R30, R43, R80.reuse ;  /* 0x000000502b1e7220 */ /* 0x080fe20000400000 */
[-C--:B------:R-:W-:Y:S01]  /*14ed0*/  FMUL R33, R46, R80.reuse ;  /* 0x000000502e217220 */ /* 0x080fe20000400000 */
[-C--:B------:R-:W-:Y:S01]  /*14ee0*/  FMUL R43, R56, R80.reuse ;  /* 0x00000050382b7220 */ /* 0x080fe20000400000 */
[-C--:B------:R-:W-:Y:S01]  /*14ef0*/  FMUL R46, R59, R80.reuse ;  /* 0x000000503b2e7220 */ /* 0x080fe20000400000 */
[-C--:B------:R-:W-:Y:S01]  /*14f00*/  FMUL R56, R69, R80.reuse ;  /* 0x0000005045387220 */ /* 0x080fe20000400000 */
[--C-:B------:R-:W-:Y:S02]  /*14f10*/  HADD2.F32 R69, -RZ, R97.reuse.H0_H0 ;  /* 0x20000061ff457230 */ /* 0x100fe40000004100 */
[-C--:B------:R-:W-:Y:S01]  /*14f20*/  FMUL R59, R72, R80.reuse ;  /* 0x00000050483b7220 */ /* 0x080fe20000400000 */
[-C--:B------:R-:W-:Y:S01]  /*14f30*/  ISETP.GE.AND P5, PT, R68, R149.reuse, PT ;  /* 0x000000954400720c */ /* 0x080fe20003fa6270 */
[----:B------:R-:W-:Y:S01]  /*14f40*/  HADD2.F32 R68, -RZ, R97.H1_H1 ;  /* 0x30000061ff447230 */ /* 0x000fe20000004100 */
[----:B------:R-:W-:Y:S01]  /*14f50*/  ISETP.GE.AND P4, PT, R70, R149, PT ;  /* 0x000000954600720c */ /* 0x000fe20003f86270 */
[----:B------:R-:W-:Y:S01]  /*14f60*/  FMUL R5, R19, R80 ;  /* 0x0000005013057220 */ /* 0x000fe20000400000 */
[----:B------:R-:W-:Y:S01]  /*14f70*/  F2FP.F16.F32.PACK_AB R72, R3, R0 ;  /* 0x000000000348723e */ /* 0x000fe200000000ff */
[--C-:B------:R-:W-:Y:S01]  /*14f80*/  HADD2.F32 R3, -RZ, R98.reuse.H0_H0 ;  /* 0x20000062ff037230 */ /* 0x100fe20000004100 */
[----:B------:R-:W-:Y:S01]  /*14f90*/  LEA R70, P0, R83, R152, 0x1 ;  /* 0x0000009853467211 */ /* 0x000fe200078008ff */
[----:B------:R-:W-:Y:S02]  /*14fa0*/  HADD2.F32 R0, -RZ, R98.H1_H1 ;  /* 0x30000062ff007230 */ /* 0x000fe40000004100 */
[-C--:B------:R-:W-:Y:S01]  /*14fb0*/  FMUL R19, R32, R80.reuse ;  /* 0x0000005020137220 */ /* 0x080fe20000400000 */
[-C--:B------:R-:W-:Y:S01]  /*14fc0*/  FMUL R32, R45, R80.reuse ;  /* 0x000000502d207220 */ /* 0x080fe20000400000 */
[-C--:B------:R-:W-:Y:S01]  /*14fd0*/  FMUL R45, R58, R80.reuse ;  /* 0x000000503a2d7220 */ /* 0x080fe20000400000 */
[----:B------:R-:W-:Y:S01]  /*14fe0*/  FMUL R58, R71, R80 ;  /* 0x00000050473a7220 */ /* 0x000fe20000400000 */
[----:B------:R-:W-:Y:S01]  /*14ff0*/  LEA.HI.X R71, R83, R153, RZ, 0x1, P0 ;  /* 0x0000009953477211 */ /* 0x000fe200000f0cff */
[C---:B------:R-:W-:Y:S01]  /*15000*/  FFMA R4, R82.reuse, R69, R4 ;  /* 0x0000004552047223 */ /* 0x040fe20000000004 */
[----:B------:R-:W-:Y:S01]  /*15010*/  FFMA R5, R82, R68, R5 ;  /* 0x0000004452057223 */ /* 0x000fe20000000005 */
[----:B------:R-:W-:Y:S01]  /*15020*/  HADD2.F32 R68, -RZ, R99.H1_H1 ;  /* 0x30000063ff447230 */ /* 0x000fe20000004100 */
[----:B------:R-:W-:Y:S01]  /*15030*/  ISETP.GE.AND P0, PT, R84, R149, PT ;  /* 0x000000955400720c */ /* 0x000fe20003f06270 */
[-C--:B------:R-:W-:Y:S01]  /*15040*/  FMUL R7, R21, R80.reuse ;  /* 0x0000005015077220 */ /* 0x080fe20000400000 */
[----:B------:R-:W-:Y:S01]  /*15050*/  FFMA R6, R82, R3, R6 ;  /* 0x0000000352067223 */ /* 0x000fe20000000006 */
[--C-:B------:R-:W-:Y:S02]  /*15060*/  HADD2.F32 R3, -RZ, R88.reuse.H0_H0 ;  /* 0x20000058ff037230 */ /* 0x100fe40000004100 */
[-C--:B-1----:R-:W-:Y:S01]  /*15070*/  FMUL R8, R22, R80.reuse ;  /* 0x0000005016087220 */ /* 0x082fe20000400000 */
[-C--:B------:R-:W-:Y:S01]  /*15080*/  FMUL R9, R23, R80.reuse ;  /* 0x0000005017097220 */ /* 0x080fe20000400000 */
[----:B------:R-:W-:Y:S01]  /*15090*/  FMUL R10, R24, R80 ;  /* 0x00000050180a7220 */ /* 0x000fe20000400000 */
[----:B------:R-:W-:Y:S01]  /*150a0*/  ISETP.GE.OR P0, PT, R151, R148, P0 ;  /* 0x000000949700720c */ /* 0x000fe20000706670 */
[C---:B------:R-:W-:Y:S01]  /*150b0*/  FFMA R7, R82.reuse, R0, R7 ;  /* 0x0000000052077223 */ /* 0x040fe20000000007 */
[----:B------:R-:W-:Y:S02]  /*150c0*/  HADD2.F32 R0, -RZ, R88.H1_H1 ;  /* 0x30000058ff007230 */ /* 0x000fe40000004100 */
[C---:B------:R-:W-:Y:S01]  /*150d0*/  FFMA R8, R82.reuse, R67, R8 ;  /* 0x0000004352087223 */ /* 0x040fe20000000008 */
[C---:B------:R-:W-:Y:S01]  /*150e0*/  FFMA R9, R82.reuse, R68, R9 ;  /* 0x0000004452097223 */ /* 0x040fe20000000009 */
[----:B------:R-:W-:Y:S01]  /*150f0*/  FFMA R10, R82, R3, R10 ;  /* 0x00000003520a7223 */ /* 0x000fe2000000000a */
        /* <DEDUP_REMOVED lines=14> */
[----:B------:R-:W-:Y:S01]  /*151e0*/  FMUL R62, R75, R80 ;  /* 0x000000504b3e7220 */ /* 0x000fe20000400000 */
[----:B------:R-:W-:Y:S01]  /*151f0*/  F2FP.F16.F32.PACK_AB R73, R5, R4 ;  /* 0x000000040549723e */ /* 0x000fe200000000ff */
[----:B------:R-:W-:Y:S01]  /*15200*/  HADD2.F32 R5, -RZ, R90.H1_H1 ;  /* 0x3000005aff057230 */ /* 0x000fe20000004100 */
[----:B------:R-:W-:Y:S01]  /*15210*/  F2FP.F16.F32.PACK_AB R74, R7, R6 ;  /* 0x00000006074a723e */ /* 0x000fe200000000ff */
[----:B------:R-:W-:Y:S01]  /*15220*/  HADD2.F32 R7, -RZ, R119.H1_H1 ;  /* 0x30000077ff077230 */ /* 0x000fe20000004100 */
[----:B------:R-:W-:Y:S01]  /*15230*/  F2FP.F16.F32.PACK_AB R75, R9, R8 ;  /* 0x00000008094b723e */ /* 0x000fe200000000ff */
[----:B------:R-:W-:Y:S02]  /*15240*/  HADD2.F32 R6, -RZ, R134.H0_H0 ;  /* 0x20000086ff067230 */ /* 0x000fe40000004100 */
[C---:B------:R-:W-:Y:S01]  /*15250*/  FFMA R11, R82.reuse, R0, R11 ;  /* 0x00000000520b7223 */ /* 0x040fe2000000000b */
[----:B------:R-:W-:Y:S02]  /*15260*/  HADD2.F32 R0, -RZ, R90.H0_H0 ;  /* 0x2000005aff007230 */ /* 0x000fe40000004100 */
[----:B------:R-:W-:Y:S01]  /*15270*/  FFMA R12, R82, R3, R12 ;  /* 0x00000003520c7223 */ /* 0x000fe2000000000c */
[----:B------:R-:W-:Y:S01]  /*15280*/  HADD2.F32 R3, -RZ, R89.H1_H1 ;  /* 0x30000059ff037230 */ /* 0x000fe20000004100 */
[----:B------:R-:W-:Y:S01]  /*15290*/  IADD3 R4, PT, PT, R84, 0x20, RZ ;  /* 0x0000002054047810 */ /* 0x000fe20007ffe0ff */
[----:B------:R-:W-:Y:S01]  /*152a0*/  FMUL R14, R27, R80 ;  /* 0x000000501b0e7220 */ /* 0x000fe20000400000 */
[----:B------:R-:W-:Y:S01]  /*152b0*/  @!P0 ST.E.128 desc[UR40][R70.64], R72 ;  /* 0x0000004846008985 */ /* 0x000fe2000c101d28 */
[----:B------:R-:W-:Y:S01]  /*152c0*/  ISETP.GE.OR P6, PT, R151, R148, P6 ;  /* 0x000000949700720c */ /* 0x000fe200037c6670 */
[----:B------:R-:W-:Y:S01]  /*152d0*/  FMUL R24, R37, R80 ;  /* 0x0000005025187220 */ /* 0x000fe20000400000 */
[----:B------:R-:W-:Y:S01]  /*152e0*/  ISETP.GE.AND P0, PT, R4, R149, PT ;  /* 0x000000950400720c */ /* 0x000fe20003f06270 */
[--C-:B------:R-:W-:Y:S02]  /*152f0*/  HADD2.F32 R4, -RZ, R91.reuse.H0_H0 ;  /* 0x2000005bff047230 */ /* 0x100fe40000004100 */
[C---:B------:R-:W-:Y:S01]  /*15300*/  FFMA R14, R82.reuse, R3, R14 ;  /* 0x00000003520e7223 */ /* 0x040fe2000000000e */
[----:B------:R-:W-:Y:S02]  /*15310*/  HADD2.F32 R3, -RZ, R91.H1_H1 ;  /* 0x3000005bff037230 */ /* 0x000fe40000004100 */
[C---:B------:R-:W-:Y:S01]  /*15320*/  FFMA R15, R82.reuse, R0, R15 ;  /* 0x00000000520f7223 */ /* 0x040fe2000000000f */
[----:B------:R-:W-:Y:S02]  /*15330*/  HADD2.F32 R0, -RZ, R92.H0_H0 ;  /* 0x2000005cff007230 */ /* 0x000fe40000004100 */
[C---:B------:R-:W-:Y:S01]  /*15340*/  FFMA R16, R82.reuse, R5, R16 ;  /* 0x0000000552107223 */ /* 0x040fe20000000010 */
[----:B------:R-:W-:Y:S01]  /*15350*/  HADD2.F32 R5, -RZ, R94.H1_H1 ;  /* 0x3000005eff057230 */ /* 0x000fe20000004100 */
[----:B------:R-:W-:Y:S01]  /*15360*/  F2FP.F16.F32.PACK_AB R8, R11, R10 ;  /* 0x0000000a0b08723e */ /* 0x000fe200000000ff */
[C---:B------:R-:W-:Y:S01]  /*15370*/  FFMA R17, R82.reuse, R4, R17 ;  /* 0x0000000452117223 */ /* 0x040fe20000000011 */
[----:B------:R-:W-:Y:S01]  /*15380*/  FFMA R18, R82, R3, R18 ;  /* 0x0000000352127223 */ /* 0x000fe20000000012 */
[----:B------:R-:W-:Y:S01]  /*15390*/  HADD2.F32 R3, -RZ, R92.H1_H1 ;  /* 0x3000005cff037230 */ /* 0x000fe20000004100 */
[----:B------:R-:W-:Y:S01]  /*153a0*/  F2FP.F16.F32.PACK_AB R9, R14, R12 ;  /* 0x0000000c0e09723e */ /* 0x000fe200000000ff */
[----:B------:R-:W-:Y:S01]  /*153b0*/  FFMA R19, R82, R0, R19 ;  /* 0x0000000052137223 */ /* 0x000fe20000000013 */
[--C-:B------:R-:W-:Y:S01]  /*153c0*/  HADD2.F32 R0, -RZ, R93.reuse.H0_H0 ;  /* 0x2000005dff007230 */ /* 0x100fe20000004100 */
[----:B------:R-:W-:Y:S01]  /*153d0*/  F2FP.F16.F32.PACK_AB R10, R16, R15 ;  /* 0x0000000f100a723e */ /* 0x000fe200000000ff */
[----:B------:R-:W-:Y:S01]  /*153e0*/  FFMA R20, R82, R3, R20 ;  /* 0x0000000352147223 */ /* 0x000fe20000000014 */
[----:B------:R-:W-:Y:S01]  /*153f0*/  HADD2.F32 R3, -RZ, R93.H1_H1 ;  /* 0x3000005dff037230 */ /* 0x000fe20000004100 */
[----:B------:R-:W-:Y:S01]  /*15400*/  F2FP.F16.F32.PACK_AB R11, R18, R17 ;  /* 0x00000011120b723e */ /* 0x000fe200000000ff */
[----:B------:R-:W-:Y:S01]  /*15410*/  FFMA R21, R82, R0, R21 ;  /* 0x0000000052157223 */ /* 0x000fe20000000015 */
[----:B------:R-:W-:Y:S01]  /*15420*/  HADD2.F32 R0, -RZ, R94.H0_H0 ;  /* 0x2000005eff007230 */ /* 0x000fe20000004100 */
[----:B------:R-:W-:Y:S01]  /*15430*/  IADD3 R4, PT, PT, R84, 0x28, RZ ;  /* 0x0000002854047810 */ /* 0x000fe20007ffe0ff */
[----:B------:R-:W-:Y:S01]  /*15440*/  FFMA R22, R82, R3, R22 ;  /* 0x0000000352167223 */ /* 0x000fe20000000016 */
[--C-:B------:R-:W-:Y:S01]  /*15450*/  HADD2.F32 R3, -RZ, R95.reuse.H1_H1 ;  /* 0x3000005fff037230 */ /* 0x100fe20000004100 */
[----:B------:R-:W-:Y:S01]  /*15460*/  ISETP.GE.OR P5, PT, R151, R148, P5 ;  /* 0x000000949700720c */ /* 0x000fe20002fa6670 */
[----:B------:R1:W-:Y:S01]  /*15470*/  @!P6 ST.E.128 desc[UR40][R70.64+0x10], R8 ;  /* 0x000010084600e985 */ /* 0x0003e2000c101d28 */
[----:B------:R-:W-:Y:S01]  /*15480*/  ISETP.GE.AND P6, PT, R4, R149, PT ;  /* 0x000000950400720c */ /* 0x000fe20003fc6270 */
[----:B------:R-:W-:Y:S02]  /*15490*/  HADD2.F32 R4, -RZ, R95.H0_H0 ;  /* 0x2000005fff047230 */ /* 0x000fe40000004100 */
[-C--:B------:R-:W-:Y:S01]  /*154a0*/  FMUL R25, R38, R80.reuse ;  /* 0x0000005026197220 */ /* 0x080fe20000400000 */
[----:B------:R-:W-:Y:S01]  /*154b0*/  FMUL R26, R39, R80 ;  /* 0x00000050271a7220 */ /* 0x000fe20000400000 */
[C---:B------:R-:W-:Y:S01]  /*154c0*/  FFMA R23, R82.reuse, R0, R23 ;  /* 0x0000000052177223 */ /* 0x040fe20000000017 */
[----:B------:R-:W-:Y:S01]  /*154d0*/  HADD2.F32 R0, -RZ, R100.H0_H0 ;  /* 0x20000064ff007230 */ /* 0x000fe20000004100 */
[CC--:B------:R-:W-:Y:S01]  /*154e0*/  ISETP.GE.OR P4, PT, R151.reuse, R148.reuse, P4 ;  /* 0x000000949700720c */ /* 0x0c0fe20002786670 */
[C---:B------:R-:W-:Y:S01]  /*154f0*/  FFMA R24, R82.reuse, R5, R24 ;  /* 0x0000000552187223 */ /* 0x040fe20000000018 */
[----:B------:R-:W-:Y:S01]  /*15500*/  HADD2.F32 R5, -RZ, R102.H1_H1 ;  /* 0x30000066ff057230 */ /* 0x000fe20000004100 */
[----:B------:R-:W-:Y:S01]  /*15510*/  ISETP.GE.OR P0, PT, R151, R148, P0 ;  /* 0x000000949700720c */ /* 0x000fe20000706670 */
[C---:B------:R-:W-:Y:S01]  /*15520*/  FFMA R25, R82.reuse, R4, R25 ;  /* 0x0000000452197223 */ /* 0x040fe20000000019 */
[----:B------:R-:W-:Y:S01]  /*15530*/  FFMA R26, R82, R3, R26 ;  /* 0x00000003521a7223 */ /* 0x000fe2000000001a */
[----:B------:R-:W-:Y:S01]  /*15540*/  HADD2.F32 R3, -RZ, R100.H1_H1 ;  /* 0x30000064ff037230 */ /* 0x000fe20000004100 */
[----:B------:R-:W-:Y:S01]  /*15550*/  IADD3 R4, PT, PT, R84, 0x30, RZ ;  /* 0x0000003054047810 */ /* 0x000fe20007ffe0ff */
[-C--:B------:R-:W-:Y:S01]  /*15560*/  FMUL R27, R40, R80.reuse ;  /* 0x00000050281b7220 */ /* 0x080fe20000400000 */
[-C--:B------:R-:W-:Y:S01]  /*15570*/  FMUL R37, R50, R80.reuse ;  /* 0x0000005032257220 */ /* 0x080fe20000400000 */
[-C--:B------:R-:W-:Y:S01]  /*15580*/  FMUL R38, R51, R80.reuse ;  /* 0x0000005033267220 */ /* 0x080fe20000400000 */
[----:B------:R-:W-:Y:S01]  /*15590*/  FMUL R39, R52, R80 ;  /* 0x0000005034277220 */ /* 0x000fe20000400000 */
[----:B------:R-:W-:Y:S01]  /*155a0*/  FFMA R27, R82, R0, R27 ;  /* 0x00000000521b7223 */ /* 0x000fe2000000001b */
[--C-:B------:R-:W-:Y:S01]  /*155b0*/  HADD2.F32 R0, -RZ, R101.reuse.H0_H0 ;  /* 0x20000065ff007230 */ /* 0x100fe20000004100 */
[----:B------:R-:W-:Y:S01]  /*155c0*/  IADD3 R84, PT, PT, R84, 0x38, RZ ;  /* 0x0000003854547810 */ /* 0x000fe20007ffe0ff */
[C---:B------:R-:W-:Y:S01]  /*155d0*/  FFMA R28, R82.reuse, R3, R28 ;  /* 0x00000003521c7223 */ /* 0x040fe2000000001c */
[----:B------:R-:W-:Y:S01]  /*155e0*/  HADD2.F32 R3, -RZ, R101.H1_H1 ;  /* 0x30000065ff037230 */ /* 0x000fe20000004100 */
[----:B------:R-:W-:Y:S01]  /*155f0*/  ISETP.GE.OR P6, PT, R151, R148, P6 ;  /* 0x000000949700720c */ /* 0x000fe200037c6670 */
[C---:B------:R-:W-:Y:S01]  /*15600*/  FFMA R29, R82.reuse, R0, R29 ;  /* 0x00000000521d7223 */ /* 0x040fe2000000001d */
[----:B------:R-:W-:Y:S01]  /*15610*/  HADD2.F32 R0, -RZ, R102.H0_H0 ;  /* 0x20000066ff007230 */ /* 0x000fe20000004100 */
[----:B------:R-:W-:Y:S01]  /*15620*/  IADD3 R150, PT, PT, R155, UR36, RZ ;  /* 0x000000249b967c10 */ /* 0x000fe2000fffe0ff */
[C---:B------:R-:W-:Y:S01]  /*15630*/  FFMA R30, R82.reuse, R3, R30 ;  /* 0x00000003521e7223 */ /* 0x040fe2000000001e */
[--C-:B------:R-:W-:Y:S02]  /*15640*/  HADD2.F32 R3, -RZ, R103.reuse.H1_H1 ;  /* 0x30000067ff037230 */ /* 0x100fe40000004100 */
[----:B------:R-:W-:Y:S01]  /*15650*/  FMUL R40, R53, R80 ;  /* 0x0000005035287220 */ /* 0x000fe20000400000 */
[C---:B------:R-:W-:Y:S01]  /*15660*/  FFMA R31, R82.reuse, R0, R31 ;  /* 0x00000000521f7223 */ /* 0x040fe2000000001f */
[----:B------:R-:W-:Y:S01]  /*15670*/  FFMA R32, R82, R5, R32 ;  /* 0x0000000552207223 */ /* 0x000fe20000000020 */
[----:B-1----:R-:W-:Y:S01]  /*15680*/  F2FP.F16.F32.PACK_AB R8, R20, R19 ;  /* 0x000000131408723e */ /* 0x002fe200000000ff */
[----:B------:R-:W-:Y:S01]  /*15690*/  HADD2.F32 R0, -RZ, R108.H0_H0 ;  /* 0x2000006cff007230 */ /* 0x000fe20000004100 */
[----:B------:R-:W-:Y:S01]  /*156a0*/  F2FP.F16.F32.PACK_AB R9, R22, R21 ;  /* 0x000000151609723e */ /* 0x000fe200000000ff */
[----:B------:R-:W-:Y:S01]  /*156b0*/  HADD2.F32 R5, -RZ, R110.H1_H1 ;  /* 0x3000006eff057230 */ /* 0x000fe20000004100 */
[----:B------:R-:W-:Y:S01]  /*156c0*/  F2FP.F16.F32.PACK_AB R10, R24, R23 ;  /* 0x00000017180a723e */ /* 0x000fe200000000ff */
[-C--:B------:R-:W-:Y:S01]  /*156d0*/  FMUL R50, R63, R80.reuse ;  /* 0x000000503f327220 */ /* 0x080fe20000400000 */
[----:B------:R-:W-:Y:S01]  /*156e0*/  F2FP.F16.F32.PACK_AB R11, R26, R25 ;  /* 0x000000191a0b723e */ /* 0x000fe200000000ff */
[-C--:B------:R-:W-:Y:S01]  /*156f0*/  FMUL R51, R64, R80.reuse ;  /* 0x0000005040337220 */ /* 0x080fe20000400000 */
[-C--:B------:R-:W-:Y:S01]  /*15700*/  FMUL R52, R65, R80.reuse ;  /* 0x0000005041347220 */ /* 0x080fe20000400000 */
[-C--:B------:R-:W-:Y:S01]  /*15710*/  FMUL R53, R66, R80.reuse ;  /* 0x0000005042357220 */ /* 0x080fe20000400000 */
[-C--:B------:R-:W-:Y:S01]  /*15720*/  FMUL R63, R76, R80.reuse ;  /* 0x000000504c3f7220 */ /* 0x080fe20000400000 */
[----:B------:R1:W-:Y:S01]  /*15730*/  @!P5 ST.E.128 desc[UR40][R70.64+0x20], R8 ;  /* 0x000020084600d985 */ /* 0x0003e2000c101d28 */
[----:B------:R-:W-:Y:S01]  /*15740*/  ISETP.GE.AND P5, PT, R4, R149, PT ;  /* 0x000000950400720c */ /* 0x000fe20003fa6270 */
[----:B------:R-:W-:Y:S02]  /*15750*/  HADD2.F32 R4, -RZ, R103.H0_H0 ;  /* 0x20000067ff047230 */ /* 0x000fe40000004100 */
[-C--:B------:R-:W-:Y:S01]  /*15760*/  FMUL R64, R77, R80.reuse ;  /* 0x000000504d407220 */ /* 0x080fe20000400000 */
[----:B------:R-:W-:Y:S01]  /*15770*/  FMUL R65, R78, R80 ;  /* 0x000000504e417220 */ /* 0x000fe20000400000 */
[----:B------:R-:W-:Y:S01]  /*15780*/  ISETP.GE.OR P5, PT, R151, R148, P5 ;  /* 0x000000949700720c */ /* 0x000fe20002fa6670 */
[----:B------:R-:W-:Y:S01]  /*15790*/  FMUL R66, R79, R80 ;  /* 0x000000504f427220 */ /* 0x000fe20000400000 */
[C---:B------:R-:W-:Y:S01]  /*157a0*/  FFMA R33, R82.reuse, R4, R33 ;  /* 0x0000000452217223 */ /* 0x040fe20000000021 */
[----:B------:R-:W-:Y:S02]  /*157b0*/  HADD2.F32 R4, -RZ, R111.H0_H0 ;  /* 0x2000006fff047230 */ /* 0x000fe40000004100 */
[C---:B------:R-:W-:Y:S01]  /*157c0*/  FFMA R34, R82.reuse, R3, R34 ;  /* 0x0000000352227223 */ /* 0x040fe20000000022 */
[----:B------:R-:W-:Y:S02]  /*157d0*/  HADD2.F32 R3, -RZ, R108.H1_H1 ;  /* 0x3000006cff037230 */ /* 0x000fe40000004100 */
[C---:B------:R-:W-:Y:S01]  /*157e0*/  FFMA R35, R82.reuse, R0, R35 ;  /* 0x0000000052237223 */ /* 0x040fe20000000023 */
[--C-:B------:R-:W-:Y:S02]  /*157f0*/  HADD2.F32 R0, -RZ, R109.reuse.H0_H0 ;  /* 0x2000006dff007230 */ /* 0x100fe40000004100 */
[----:B------:R-:W-:Y:S01]  /*15800*/  HFMA2 R16, -RZ, RZ, 0, 0 ;  /* 0x00000000ff107431 */ /* 0x000fe200000001ff */
[----:B------:R-:W-:Y:S01]  /*15810*/  BSSY.RECONVERGENT B0, `(.L_x_259) ;  /* 0x0000079000007945 */ /* 0x000fe20003800200 */
[C---:B------:R-:W-:Y:S01]  /*15820*/  FFMA R36, R82.reuse, R3, R36 ;  /* 0x0000000352247223 */ /* 0x040fe20000000024 */
[----:B------:R-:W-:Y:S02]  /*15830*/  HADD2.F32 R3, -RZ, R109.H1_H1 ;  /* 0x3000006dff037230 */ /* 0x000fe40000004100 */
[C---:B------:R-:W-:Y:S01]  /*15840*/  FFMA R37, R82.reuse, R0, R37 ;  /* 0x0000000052257223 */ /* 0x040fe20000000025 */
[----:B------:R-:W-:Y:S02]  /*15850*/  HADD2.F32 R0, -RZ, R110.H0_H0 ;  /* 0x2000006eff007230 */ /* 0x000fe40000004100 */
[C---:B------:R-:W-:Y:S01]  /*15860*/  FFMA R38, R82.reuse, R3, R38 ;  /* 0x0000000352267223 */ /* 0x040fe20000000026 */
[----:B------:R-:W-:Y:S02]  /*15870*/  HADD2.F32 R3, -RZ, R111.H1_H1 ;  /* 0x3000006fff037230 */ /* 0x000fe40000004100 */
[C---:B------:R-:W-:Y:S01]  /*15880*/  FFMA R39, R82.reuse, R0, R39 ;  /* 0x0000000052277223 */ /* 0x040fe20000000027 */
[C---:B------:R-:W-:Y:S01]  /*15890*/  FFMA R40, R82.reuse, R5, R40 ;  /* 0x0000000552287223 */ /* 0x040fe20000000028 */
[C---:B------:R-:W-:Y:S01]  /*158a0*/  FFMA R41, R82.reuse, R4, R41 ;  /* 0x0000000452297223 */ /* 0x040fe20000000029 */
[--C-:B------:R-:W-:Y:S02]  /*158b0*/  HADD2.F32 R0, -RZ, R116.reuse.H0_H0 ;  /* 0x20000074ff007230 */ /* 0x100fe40000004100 */
[C---:B------:R-:W-:Y:S01]  /*158c0*/  FFMA R42, R82.reuse, R3, R42 ;  /* 0x00000003522a7223 */ /* 0x040fe2000000002a */
[----:B------:R-:W-:Y:S02]  /*158d0*/  HADD2.F32 R3, -RZ, R116.H1_H1 ;  /* 0x30000074ff037230 */ /* 0x000fe40000004100 */
[--C-:B------:R-:W-:Y:S02]  /*158e0*/  HADD2.F32 R5, -RZ, R118.reuse.H1_H1 ;  /* 0x30000076ff057230 */ /* 0x100fe40000004100 */
[----:B------:R-:W-:Y:S01]  /*158f0*/  FFMA R43, R82, R0, R43 ;  /* 0x00000000522b7223 */ /* 0x000fe2000000002b */
[--C-:B------:R-:W-:Y:S01]  /*15900*/  HADD2.F32 R0, -RZ, R117.reuse.H0_H0 ;  /* 0x20000075ff007230 */ /* 0x100fe20000004100 */
[----:B-1----:R-:W-:Y:S01]  /*15910*/  F2FP.F16.F32.PACK_AB R8, R28, R27 ;  /* 0x0000001b1c08723e */ /* 0x002fe200000000ff */
[----:B------:R-:W-:Y:S01]  /*15920*/  FFMA R44, R82, R3, R44 ;  /* 0x00000003522c7223 */ /* 0x000fe2000000002c */
[----:B------:R-:W-:Y:S01]  /*15930*/  F2FP.F16.F32.PACK_AB R9, R30, R29 ;  /* 0x0000001d1e09723e */ /* 0x000fe200000000ff */
[----:B------:R-:W-:Y:S01]  /*15940*/  HADD2.F32 R3, -RZ, R117.H1_H1 ;  /* 0x30000075ff037230 */ /* 0x000fe20000004100 */
[----:B------:R-:W-:Y:S01]  /*15950*/  F2FP.F16.F32.PACK_AB R10, R32, R31 ;  /* 0x0000001f200a723e */ /* 0x000fe200000000ff */
[----:B------:R-:W-:Y:S01]  /*15960*/  FFMA R45, R82, R0, R45 ;  /* 0x00000000522d7223 */ /* 0x000fe2000000002d */
[----:B------:R-:W-:Y:S01]  /*15970*/  F2FP.F16.F32.PACK_AB R11, R34, R33 ;  /* 0x00000021220b723e */ /* 0x000fe200000000ff */
[----:B------:R-:W-:Y:S02]  /*15980*/  HADD2.F32 R0, -RZ, R118.H0_H0 ;  /* 0x20000076ff007230 */ /* 0x000fe40000004100 */
[----:B------:R-:W-:Y:S01]  /*15990*/  FFMA R46, R82, R3, R46 ;  /* 0x00000003522e7223 */ /* 0x000fe2000000002e */
[----:B------:R-:W-:Y:S01]  /*159a0*/  HADD2.F32 R4, -RZ, R119.H0_H0 ;  /* 0x20000077ff047230 */ /* 0x000fe20000004100 */
[----:B------:R1:W-:Y:S01]  /*159b0*/  @!P4 ST.E.128 desc[UR40][R70.64+0x30], R8 ;  /* 0x000030084600c985 */ /* 0x0003e2000c101d28 */
[----:B------:R-:W-:Y:S01]  /*159c0*/  ISETP.GE.AND P4, PT, R84, R149, PT ;  /* 0x000000955400720c */ /* 0x000fe20003f86270 */
[C---:B------:R-:W-:Y:S01]  /*159d0*/  FFMA R47, R82.reuse, R0, R47 ;  /* 0x00000000522f7223 */ /* 0x040fe2000000002f */
[C---:B------:R-:W-:Y:S01]  /*159e0*/  FFMA R48, R82.reuse, R5, R48 ;  /* 0x0000000552307223 */ /* 0x040fe20000000030 */
[C---:B------:R-:W-:Y:S01]  /*159f0*/  FFMA R49, R82.reuse, R4, R49 ;  /* 0x0000000452317223 */ /* 0x040fe20000000031 */
[----:B------:R-:W-:Y:S01]  /*15a00*/  ISETP.GE.OR P4, PT, R151, R148, P4 ;  /* 0x000000949700720c */ /* 0x000fe20002786670 */
[C---:B------:R-:W-:Y:S01]  /*15a10*/  FFMA R50, R82.reuse, R7, R50 ;  /* 0x0000000752327223 */ /* 0x040fe20000000032 */
[----:B------:R-:W-:Y:S02]  /*15a20*/  HADD2.F32 R4, -RZ, R126.H0_H0 ;  /* 0x2000007eff047230 */ /* 0x000fe40000004100 */
[--C-:B------:R-:W-:Y:S02]  /*15a30*/  HADD2.F32 R0, -RZ, R124.reuse.H0_H0 ;  /* 0x2000007cff007230 */ /* 0x100fe40000004100 */
[----:B------:R-:W-:Y:S02]  /*15a40*/  HADD2.F32 R3, -RZ, R124.H1_H1 ;  /* 0x3000007cff037230 */ /* 0x000fe40000004100 */
[----:B------:R-:W-:Y:S02]  /*15a50*/  HADD2.F32 R5, -RZ, R126.H1_H1 ;  /* 0x3000007eff057230 */ /* 0x000fe40000004100 */
[C---:B------:R-:W-:Y:S01]  /*15a60*/  FFMA R51, R82.reuse, R0, R51 ;  /* 0x0000000052337223 */ /* 0x040fe20000000033 */
[--C-:B------:R-:W-:Y:S02]  /*15a70*/  HADD2.F32 R0, -RZ, R125.reuse.H0_H0 ;  /* 0x2000007dff007230 */ /* 0x100fe40000004100 */
[C---:B------:R-:W-:Y:S01]  /*15a80*/  FFMA R52, R82.reuse, R3, R52 ;  /* 0x0000000352347223 */ /* 0x040fe20000000034 */
[----:B------:R-:W-:Y:S02]  /*15a90*/  HADD2.F32 R3, -RZ, R125.H1_H1 ;  /* 0x3000007dff037230 */ /* 0x000fe40000004100 */
[----:B------:R-:W-:Y:S02]  /*15aa0*/  FFMA R53, R82, R0, R53 ;  /* 0x0000000052357223 */ /* 0x000fe40000000035 */
[----:B------:R-:W-:Y:S01]  /*15ab0*/  F2FP.F16.F32.PACK_AB R51, R52, R51 ;  /* 0x000000333433723e */ /* 0x000fe200000000ff */
[C---:B------:R-:W-:Y:S01]  /*15ac0*/  FFMA R54, R82.reuse, R3, R54 ;  /* 0x0000000352367223 */ /* 0x040fe20000000036 */
[----:B------:R-:W-:Y:S02]  /*15ad0*/  HADD2.F32 R0, -RZ, R127.H0_H0 ;  /* 0x2000007fff007230 */ /* 0x000fe40000004100 */
[C---:B------:R-:W-:Y:S01]  /*15ae0*/  FFMA R55, R82.reuse, R4, R55 ;  /* 0x0000000452377223 */ /* 0x040fe20000000037 */
[----:B------:R-:W-:Y:S02]  /*15af0*/  HADD2.F32 R4, -RZ, R133.H0_H0 ;  /* 0x20000085ff047230 */ /* 0x000fe40000004100 */
[----:B------:R-:W-:Y:S01]  /*15b00*/  FFMA R56, R82, R5, R56 ;  /* 0x0000000552387223 */ /* 0x000fe20000000038 */
[----:B------:R-:W-:Y:S01]  /*15b10*/  F2FP.F16.F32.PACK_AB R54, R54, R53 ;  /* 0x000000353636723e */ /* 0x000fe200000000ff */
[----:B------:R-:W-:Y:S01]  /*15b20*/  FFMA R57, R82, R0, R57 ;  /* 0x0000000052397223 */ /* 0x000fe20000000039 */
[----:B------:R-:W-:Y:S02]  /*15b30*/  HADD2.F32 R3, -RZ, R127.H1_H1 ;  /* 0x3000007fff037230 */ /* 0x000fe40000004100 */
[----:B------:R-:W-:Y:S01]  /*15b40*/  F2FP.F16.F32.PACK_AB R56, R56, R55 ;  /* 0x000000373838723e */ /* 0x000fe200000000ff */
[--C-:B------:R-:W-:Y:S01]  /*15b50*/  HADD2.F32 R0, -RZ, R132.reuse.H0_H0 ;  /* 0x20000084ff007230 */ /* 0x100fe20000004100 */
[----:B-1----:R-:W-:Y:S01]  /*15b60*/  F2FP.F16.F32.PACK_AB R8, R36, R35 ;  /* 0x000000232408723e */ /* 0x002fe200000000ff */
[----:B------:R-:W-:Y:S01]  /*15b70*/  FFMA R58, R82, R3, R58 ;  /* 0x00000003523a7223 */ /* 0x000fe2000000003a */
[----:B------:R-:W-:Y:S01]  /*15b80*/  F2FP.F16.F32.PACK_AB R9, R38, R37 ;  /* 0x000000252609723e */ /* 0x000fe200000000ff */
[----:B------:R-:W-:Y:S01]  /*15b90*/  HADD2.F32 R3, -RZ, R132.H1_H1 ;  /* 0x30000084ff037230 */ /* 0x000fe20000004100 */
[----:B------:R-:W-:Y:S01]  /*15ba0*/  F2FP.F16.F32.PACK_AB R10, R40, R39 ;  /* 0x00000027280a723e */ /* 0x000fe200000000ff */
[----:B------:R-:W-:Y:S01]  /*15bb0*/  HADD2.F32 R5, -RZ, R133.H1_H1 ;  /* 0x30000085ff057230 */ /* 0x000fe20000004100 */
[----:B------:R-:W-:Y:S01]  /*15bc0*/  F2FP.F16.F32.PACK_AB R11, R42, R41 ;  /* 0x000000292a0b723e */ /* 0x000fe200000000ff */
[----:B------:R-:W-:Y:S01]  /*15bd0*/  FFMA R59, R82, R0, R59 ;  /* 0x00000000523b7223 */ /* 0x000fe2000000003b */
[----:B------:R-:W-:Y:S01]  /*15be0*/  F2FP.F16.F32.PACK_AB R7, R58, R57 ;  /* 0x000000393a07723e */ /* 0x000fe200000000ff */
[C---:B------:R-:W-:Y:S01]  /*15bf0*/  FFMA R60, R82.reuse, R3, R60 ;  /* 0x00000003523c7223 */ /* 0x040fe2000000003c */
[C---:B------:R-:W-:Y:S01]  /*15c00*/  FFMA R61, R82.reuse, R4, R61 ;  /* 0x00000004523d7223 */ /* 0x040fe2000000003d */
[----:B------:R1:W-:Y:S01]  /*15c10*/  @!P0 ST.E.128 desc[UR40][R70.64+0x40], R8 ;  /* 0x0000400846008985 */ /* 0x0003e2000c101d28 */
[----:B------:R-:W-:Y:S02]  /*15c20*/  HADD2.F32 R3, -RZ, R134.H1_H1 ;  /* 0x30000086ff037230 */ /* 0x000fe40000004100 */
[C---:B------:R-:W-:Y:S01]  /*15c30*/  FFMA R62, R82.reuse, R5, R62 ;  /* 0x00000005523e7223 */ /* 0x040fe2000000003e */
[--C-:B------:R-:W-:Y:S02]  /*15c40*/  HADD2.F32 R0, -RZ, R135.reuse.H0_H0 ;  /* 0x20000087ff007230 */ /* 0x100fe40000004100 */
[C---:B------:R-:W-:Y:S01]  /*15c50*/  FFMA R63, R82.reuse, R6, R63 ;  /* 0x00000006523f7223 */ /* 0x040fe2000000003f */
[----:B------:R-:W-:Y:S02]  /*15c60*/  HADD2.F32 R5, -RZ, R135.H1_H1 ;  /* 0x30000087ff057230 */ /* 0x000fe40000004100 */
[----:B------:R-:W-:Y:S01]  /*15c70*/  FFMA R64, R82, R3, R64 ;  /* 0x0000000352407223 */ /* 0x000fe20000000040 */
[----:B------:R-:W-:Y:S01]  /*15c80*/  F2FP.F16.F32.PACK_AB R61, R62, R61 ;  /* 0x0000003d3e3d723e */ /* 0x000fe200000000ff */
[----:B------:R-:W-:Y:S01]  /*15c90*/  FFMA R65, R82, R0, R65 ;  /* 0x0000000052417223 */ /* 0x000fe20000000041 */
[----:B------:R-:W-:Y:S01]  /*15ca0*/  F2FP.F16.F32.PACK_AB R60, R60, R59 ;  /* 0x0000003b3c3c723e */ /* 0x000fe200000000ff */
[----:B------:R-:W-:Y:S01]  /*15cb0*/  FFMA R66, R82, R5, R66 ;  /* 0x0000000552427223 */ /* 0x000fe20000000042 */
[----:B------:R-:W-:Y:S02]  /*15cc0*/  F2FP.F16.F32.PACK_AB R62, R64, R63 ;  /* 0x0000003f403e723e */ /* 0x000fe400000000ff */
[----:B------:R-:W-:Y:S02]  /*15cd0*/  MOV R4, R51 ;  /* 0x0000003300047202 */ /* 0x000fe40000000f00 */
[----:B------:R-:W-:Y:S02]  /*15ce0*/  F2FP.F16.F32.PACK_AB R63, R66, R65 ;  /* 0x00000041423f723e */ /* 0x000fe400000000ff */
[----:B------:R-:W-:Y:S02]  /*15cf0*/  MOV R5, R54 ;  /* 0x0000003600057202 */ /* 0x000fe40000000f00 */
[----:B------:R-:W-:Y:S01]  /*15d00*/  MOV R6, R56 ;  /* 0x0000003800067202 */ /* 0x000fe20000000f00 */
[----:B------:R2:W-:Y:S08]  /*15d10*/  @!P4 ST.E.128 desc[UR40][R70.64+0x70], R60 ;  /* 0x0000703c4600c985 */ /* 0x0005f0000c101d28 */
[----:B------:R2:W-:Y:S01]  /*15d20*/  @!P5 ST.E.128 desc[UR40][R70.64+0x60], R4 ;  /* 0x000060044600d985 */ /* 0x0005e2000c101d28 */
[----:B-1----:R-:W-:Y:S02]  /*15d30*/  F2FP.F16.F32.PACK_AB R8, R44, R43 ;  /* 0x0000002b2c08723e */ /* 0x002fe400000000ff */
[----:B------:R-:W-:Y:S02]  /*15d40*/  F2FP.F16.F32.PACK_AB R9, R46, R45 ;  /* 0x0000002d2e09723e */ /* 0x000fe400000000ff */
[----:B------:R-:W-:Y:S02]  /*15d50*/  F2FP.F16.F32.PACK_AB R10, R48, R47 ;  /* 0x0000002f300a723e */ /* 0x000fe400000000ff */
[----:B------:R-:W-:Y:S05]  /*15d60*/  F2FP.F16.F32.PACK_AB R11, R50, R49 ;  /* 0x00000031320b723e */ /* 0x000fea00000000ff */
[----:B------:R2:W-:Y:S01]  /*15d70*/  @!P6 ST.E.128 desc[UR40][R70.64+0x50], R8 ;  /* 0x000050084600e985 */ /* 0x0005e2000c101d28 */
[----:B------:R-:W-:Y:S05]  /*15d80*/  @!P2 BRA `(.L_x_260) ;  /* 0x000000000084a947 */ /* 0x000fea0003800000 */
[C---:B--2---:R-:W-:Y:S01]  /*15d90*/  LEA R10, P2, R155.reuse, R104, 0x1 ;  /* 0x000000689b0a7211 */ /* 0x044fe200078408ff */
[C---:B------:R-:W-:Y:S01]  /*15da0*/  VIADD R0, R150.reuse, 0x8 ;  /* 0x0000000896007836 */ /* 0x040fe20000000000 */
[C---:B------:R-:W-:Y:S01]  /*15db0*/  ISETP.GE.AND P3, PT, R150.reuse, R149, PT ;  /* 0x000000959600720c */ /* 0x040fe20003f66270 */
[C---:B------:R-:W-:Y:S01]  /*15dc0*/  VIADD R4, R150.reuse, 0x20 ;  /* 0x0000002096047836 */ /* 0x040fe20000000000 */
[----:B------:R-:W-:Y:S01]  /*15dd0*/  LEA.HI.X R11, R155, R105, RZ, 0x1, P2 ;  /* 0x000000699b0b7211 */ /* 0x000fe200010f0cff */
[----:B------:R-:W-:Y:S01]  /*15de0*/  VIADD R8, R150, 0x10 ;  /* 0x0000001096087836 */ /* 0x000fe20000000000 */
[-C--:B------:R-:W-:Y:S01]  /*15df0*/  ISETP.GE.AND P0, PT, R0, R149.reuse, PT ;  /* 0x000000950000720c */ /* 0x080fe20003f06270 */
[C---:B------:R-:W-:Y:S01]  /*15e00*/  VIADD R0, R150.reuse, 0x28 ;  /* 0x0000002896007836 */ /* 0x040fe20000000000 */
[CC--:B------:R-:W-:Y:S01]  /*15e10*/  ISETP.GE.OR P2, PT, R151.reuse, R148.reuse, P3 ;  /* 0x000000949700720c */ /* 0x0c0fe20001f46670 */
[----:B------:R-:W-:Y:S01]  /*15e20*/  VIADD R6, R150, 0x18 ;  /* 0x0000001896067836 */ /* 0x000fe20000000000 */
[CC--:B------:R-:W-:Y:S02]  /*15e30*/  ISETP.GE.OR P0, PT, R151.reuse, R148.reuse, P0 ;  /* 0x000000949700720c */ /* 0x0c0fe40000706670 */
[-C--:B------:R-:W-:Y:S01]  /*15e40*/  ISETP.GE.AND P4, PT, R4, R149.reuse, PT ;  /* 0x000000950400720c */ /* 0x080fe20003f86270 */
[----:B------:R-:W-:Y:S01]  /*15e50*/  VIADD R4, R150, 0x30 ;  /* 0x0000003096047836 */ /* 0x000fe20000000000 */
[-C--:B------:R-:W-:Y:S01]  /*15e60*/  ISETP.GE.AND P3, PT, R0, R149.reuse, PT ;  /* 0x000000950000720c */ /* 0x080fe20003f66270 */
[----:B------:R-:W-:Y:S01]  /*15e70*/  VIADD R0, R150, 0x38 ;  /* 0x0000003896007836 */ /* 0x000fe20000000000 */
[CC--:B------:R-:W-:Y:S02]  /*15e80*/  ISETP.GE.OR P4, PT, R151.reuse, R148.reuse, P4 ;  /* 0x000000949700720c */ /* 0x0c0fe40002786670 */
[CC--:B------:R-:W-:Y:S02]  /*15e90*/  ISETP.GE.OR P3, PT, R151.reuse, R148.reuse, P3 ;  /* 0x000000949700720c */ /* 0x0c0fe40001f66670 */
[-C--:B------:R-:W-:Y:S01]  /*15ea0*/  ISETP.GE.AND P6, PT, R8, R149.reuse, PT ;  /* 0x000000950800720c */ /* 0x080fe20003fc6270 */
[----:B------:R1:W5:Y:S01]  /*15eb0*/  @!P2 LD.E.128 R96, desc[UR40][R10.64] ;  /* 0x000000280a60a980 */ /* 0x000362000c101d00 */
[-C--:B------:R-:W-:Y:S02]  /*15ec0*/  ISETP.GE.AND P5, PT, R6, R149.reuse, PT ;  /* 0x000000950600720c */ /* 0x080fe40003fa6270 */
[CC--:B------:R-:W-:Y:S01]  /*15ed0*/  ISETP.GE.OR P6, PT, R151.reuse, R148.reuse, P6 ;  /* 0x000000949700720c */ /* 0x0c0fe200037c6670 */
[----:B------:R1:W5:Y:S01]  /*15ee0*/  @!P0 LD.E.128 R88, desc[UR40][R10.64+0x10] ;  /* 0x000010280a588980 */ /* 0x000362000c101d00 */
[-C--:B------:R-:W-:Y:S02]  /*15ef0*/  ISETP.GE.AND P2, PT, R4, R149.reuse, PT ;  /* 0x000000950400720c */ /* 0x080fe40003f46270 */
[----:B------:R-:W-:Y:S01]  /*15f00*/  ISETP.GE.AND P0, PT, R0, R149, PT ;  /* 0x000000950000720c */ /* 0x000fe20003f06270 */
[----:B------:R1:W5:Y:S01]  /*15f10*/  @!P4 LD.E.128 R108, desc[UR40][R10.64+0x40] ;  /* 0x000040280a6cc980 */ /* 0x000362000c101d00 */
[CC--:B------:R-:W-:Y:S02]  /*15f20*/  ISETP.GE.OR P5, PT, R151.reuse, R148.reuse, P5 ;  /* 0x000000949700720c */ /* 0x0c0fe40002fa6670 */
[CC--:B------:R-:W-:Y:S01]  /*15f30*/  ISETP.GE.OR P2, PT, R151.reuse, R148.reuse, P2 ;  /* 0x000000949700720c */ /* 0x0c0fe20001746670 */
[----:B------:R1:W5:Y:S01]  /*15f40*/  @!P3 LD.E.128 R116, desc[UR40][R10.64+0x50] ;  /* 0x000050280a74b980 */ /* 0x000362000c101d00 */
[----:B------:R-:W-:Y:S03]  /*15f50*/  ISETP.GE.OR P0, PT, R151, R148, P0 ;  /* 0x000000949700720c */ /* 0x000fe60000706670 */
[----:B------:R1:W5:Y:S06]  /*15f60*/  @!P6 LD.E.128 R92, desc[UR40][R10.64+0x20] ;  /* 0x000020280a5ce980 */ /* 0x00036c000c101d00 */
[----:B------:R1:W5:Y:S04]  /*15f70*/  @!P5 LD.E.128 R100, desc[UR40][R10.64+0x30] ;  /* 0x000030280a64d980 */ /* 0x000368000c101d00 */
[----:B------:R1:W5:Y:S04]  /*15f80*/  @!P2 LD.E.128 R124, desc[UR40][R10.64+0x60] ;  /* 0x000060280a7ca980 */ /* 0x000368000c101d00 */
[----:B------:R1:W5:Y:S02]  /*15f90*/  @!P0 LD.E.128 R132, desc[UR40][R10.64+0x70] ;  /* 0x000070280a848980 */ /* 0x000364000c101d00 */
.L_x_260:
[----:B------:R-:W-:Y:S05]  /*15fa0*/  BSYNC.RECONVERGENT B0 ;  /* 0x0000000000007941 */ /* 0x000fea0003800200 */
.L_x_259:
[----:B------:R-:W-:Y:S01]  /*15fb0*/  IMAD.MOV.U32 R17, RZ, RZ, RZ ;  /* 0x000000ffff117224 */ /* 0x000fe200078e00ff */
        /* <DEDUP_REMOVED lines=21> */
[----:B--2---:R-:W-:Y:S02]  /*16110*/  CS2R R60, SRZ ;  /* 0x00000000003c7805 */ /* 0x004fe4000001ff00 */
        /* <DEDUP_REMOVED lines=18> */
[----:B------:R-:W-:Y:S02]  /*16240*/  IMAD.MOV.U32 R8, RZ, RZ, 0x192 ;  /* 0x00000192ff087424 */ /* 0x000fe400078e00ff */
[----:B------:R-:W-:Y:S01]  /*16250*/  IMAD.MOV.U32 R13, RZ, RZ, RZ ;  /* 0x000000ffff0d7224 */ /* 0x000fe200078e00ff */
[----:B------:R-:W3:Y:S01]  /*16260*/  LDCU.64 UR6, c[0x4][0xb8] ;  /* 0x01001700ff0677ac */ /* 0x000ee20008000a00 */
[----:B------:R-:W4:Y:S01]  /*16270*/  LDC.64 R14, c[0x4][R15] ;  /* 0x010000000f0e7b82 */ /* 0x000f220000000a00 */
[----:B------:R-:W1:Y:S01]  /*16280*/  LDCU.64 UR4, c[0x4][0x20] ;  /* 0x01000400ff0477ac */ /* 0x000e620008000a00 */
[----:B--2---:R-:W-:Y:S01]  /*16290*/  MOV R5, UR9 ;  /* 0x0000000900057c02 */ /* 0x004fe20008000f00 */
[----:B------:R-:W-:Y:S01]  /*162a0*/  IMAD.U32 R4, RZ, RZ, UR8 ;  /* 0x00000008ff047e24 */ /* 0x000fe2000f8e00ff */
[----:B---3--:R-:W-:Y:S01]  /*162b0*/  MOV R7, UR7 ;  /* 0x0000000700077c02 */ /* 0x008fe20008000f00 */
[----:B------:R-:W-:Y:S01]  /*162c0*/  IMAD.U32 R6, RZ, RZ, UR6 ;  /* 0x00000006ff067e24 */ /* 0x000fe2000f8e00ff */
[----:B-1----:R-:W-:Y:S01]  /*162d0*/  MOV R11, UR5 ;  /* 0x00000005000b7c02 */ /* 0x002fe20008000f00 */
[----:B------:R-:W-:Y:S02]  /*162e0*/  IMAD.U32 R10, RZ, RZ, UR4 ;  /* 0x00000004ff0a7e24 */ /* 0x000fe4000f8e00ff */
[----:B------:R-:W-:Y:S07]  /*162f0*/  LEPC R20, `(.L_x_262) ;  /* 0x000000001014794e */ /* 0x000fee0000000000 */
[----:B----45:R-:W-:Y:S05]  /*16300*/  CALL.ABS.NOINC R14 ;  /* 0x000000000e007343 */ /* 0x030fea0003c00000 */
.L_x_262:
[----:B------:R-:W-:Y:S05]  /*16310*/  WARPSYNC.ALL ;  /* 0x0000000000007948 */ /* 0x000fea0003800000 */
[----:B------:R-:W-:Y:S11]  /*16320*/  R2UR UR4, R16 ;  /* 0x00000000100472ca */ /* 0x000ff600000e0000 */
[----:B------:R-:W-:Y:S02]  /*16330*/  @!UPT UIADD3 URZ, UPT, UPT, URZ, URZ, URZ ;  /* 0x000000fffffff290 */ /* 0x000fe4000fffe0ff */
[----:B------:R-:W2:Y:S02]  /*16340*/  LDTM.x64 R16, tmem[UR4] ;  /* 0x00000004001079ee */ /* 0x000ea40008340000 */
[----:B--2---:R-:W-:Y:S01]  /*16350*/  NOP ;  /* 0x0000000000007918 */ /* 0x004fe20000000000 */
.L_x_261:
[----:B------:R-:W-:Y:S01]  /*16360*/  IADD3 R154, PT, PT, R150, 0x10, RZ ;  /* 0x00000010969a7810 */ /* 0x000fe20007ffe0ff */
[-C--:B------:R-:W-:Y:S01]  /*16370*/  FMUL R0, R16, R80.reuse ;  /* 0x0000005010007220 */ /* 0x080fe20000400000 */
[----:B------:R-:W-:Y:S01]  /*16380*/  R2UR UR12, R141 ;  /* 0x000000008d0c72ca */ /* 0x000fe200000e0000 */
[-C--:B------:R-:W-:Y:S01]  /*16390*/  FMUL R9, R23, R80.reuse ;  /* 0x0000005017097220 */ /* 0x080fe20000400000 */
[----:B------:R-:W-:Y:S01]  /*163a0*/  ISETP.GE.AND P5, PT, R154, R149, PT ;  /* 0x000000959a00720c */ /* 0x000fe20003fa6270 */
[----:B-1----:R-:W-:Y:S01]  /*163b0*/  FMUL R10, R24, R80 ;  /* 0x00000050180a7220 */ /* 0x002fe20000400000 */
[----:B------:R-:W-:Y:S01]  /*163c0*/  R2UR UR20, R140 ;  /* 0x000000008c1472ca */ /* 0x000fe200000e0000 */
[--C-:B-----5:R-:W-:Y:S01]  /*163d0*/  HADD2.F32 R84, -RZ, R91.reuse.H0_H0 ;  /* 0x2000005bff547230 */ /* 0x120fe20000004100 */
[----:B------:R-:W-:Y:S01]  /*163e0*/  ISETP.GE.OR P5, PT, R151, R148, P5 ;  /* 0x000000949700720c */ /* 0x000fe20002fa6670 */
[----:B------:R-:W-:Y:S02]  /*163f0*/  HADD2.F32 R83, -RZ, R91.H1_H1 ;  /* 0x3000005bff537230 */ /* 0x000fe40000004100 */
        /* <DEDUP_REMOVED lines=55> */
[----:B------:R-:W-:Y:S02]  /*16770*/  HADD2.F32 R68, -RZ, R96.H1_H1 ;  /* 0x30000060ff447230 */ /* 0x000fe40000004100 */
        /* <DEDUP_REMOVED lines=9> */
[----:B------:R-:W-:Y:S01]  /*16810*/  FMUL R59, R72, R80 ;  /* 0x00000050483b7220 */ /* 0x000fe20000400000 */
[--C-:B------:R-:W-:Y:S02]  /*16820*/  HADD2.F32 R77, -RZ, R89.reuse.H0_H0 ;  /* 0x20000059ff4d7230 */ /* 0x100fe40000004100 */
[C---:B------:R-:W-:Y:S01]  /*16830*/  FFMA R0, R82.reuse, R67, R0 ;  /* 0x0000004352007223 */ /* 0x040fe20000000000 */
[----:B------:R-:W-:Y:S02]  /*16840*/  HADD2.F32 R79, -RZ, R89.H1_H1 ;  /* 0x30000059ff4f7230 */ /* 0x000fe40000004100 */
[C---:B------:R-:W-:Y:S01]  /*16850*/  FFMA R3, R82.reuse, R68, R3 ;  /* 0x0000004452037223 */ /* 0x040fe20000000003 */
[--C-:B------:R-:W-:Y:S02]  /*16860*/  HADD2.F32 R69, -RZ, R97.reuse.H0_H0 ;  /* 0x20000061ff457230 */ /* 0x100fe40000004100 */
[----:B------:R-:W-:Y:S02]  /*16870*/  HADD2.F32 R70, -RZ, R97.H1_H1 ;  /* 0x30000061ff467230 */ /* 0x000fe40000004100 */
[----:B------:R-:W-:Y:S01]  /*16880*/  F2FP.F16.F32.PACK_AB R68, R3, R0 ;  /* 0x000000000344723e */ /* 0x000fe200000000ff */
[--C-:B------:R-:W-:Y:S02]  /*16890*/  HADD2.F32 R73, -RZ, R99.reuse.H0_H0 ;  /* 0x20000063ff497230 */ /* 0x100fe40000004100 */
[C---:B------:R-:W-:Y:S01]  /*168a0*/  FFMA R4, R82.reuse, R69, R4 ;  /* 0x0000004552047223 */ /* 0x040fe20000000004 */
[----:B------:R-:W-:Y:S02]  /*168b0*/  HADD2.F32 R74, -RZ, R99.H1_H1 ;  /* 0x30000063ff4a7230 */ /* 0x000fe40000004100 */
[----:B------:R-:W-:Y:S01]  /*168c0*/  FFMA R5, R82, R70, R5 ;  /* 0x0000004652057223 */ /* 0x000fe20000000005 */
[--C-:B------:R-:W-:Y:S02]  /*168d0*/  HADD2.F32 R78, -RZ, R90.reuse.H0_H0 ;  /* 0x2000005aff4e7230 */ /* 0x100fe40000004100 */
[----:B------:R-:W-:Y:S02]  /*168e0*/  HADD2.F32 R81, -RZ, R90.H1_H1 ;  /* 0x3000005aff517230 */ /* 0x000fe40000004100 */
[----:B------:R-:W-:Y:S01]  /*168f0*/  F2FP.F16.F32.PACK_AB R69, R5, R4 ;  /* 0x000000040545723e */ /* 0x000fe200000000ff */
[--C-:B------:R-:W-:Y:S01]  /*16900*/  HADD2.F32 R86, -RZ, R93.reuse.H0_H0 ;  /* 0x2000005dff567230 */ /* 0x100fe20000004100 */
[----:B------:R-:W-:Y:S01]  /*16910*/  IADD3 R4, PT, PT, R150, 0x28, RZ ;  /* 0x0000002896047810 */ /* 0x000fe20007ffe0ff */
[----:B------:R-:W-:Y:S02]  /*16920*/  HADD2.F32 R89, -RZ, R93.H1_H1 ;  /* 0x3000005dff597230 */ /* 0x000fe40000004100 */
[--C-:B------:R-:W-:Y:S01]  /*16930*/  HADD2.F32 R88, -RZ, R94.reuse.H0_H0 ;  /* 0x2000005eff587230 */ /* 0x100fe20000004100 */
[----:B------:R-:W-:Y:S01]  /*16940*/  ISETP.GE.AND P2, PT, R4, R149, PT ;  /* 0x000000950400720c */ /* 0x000fe20003f46270 */
[----:B------:R-:W-:Y:S02]  /*16950*/  HADD2.F32 R91, -RZ, R94.H1_H1 ;  /* 0x3000005eff5b7230 */ /* 0x000fe40000004100 */
[--C-:B------:R-:W-:Y:S01]  /*16960*/  HADD2.F32 R71, -RZ, R98.reuse.H0_H0 ;  /* 0x20000062ff477230 */ /* 0x100fe20000004100 */
[----:B------:R-:W-:Y:S01]  /*16970*/  ISETP.GE.OR P2, PT, R151, R148, P2 ;  /* 0x000000949700720c */ /* 0x000fe20001746670 */
[----:B------:R-:W-:Y:S02]  /*16980*/  HADD2.F32 R72, -RZ, R98.H1_H1 ;  /* 0x30000062ff487230 */ /* 0x000fe40000004100 */
[--C-:B------:R-:W-:Y:S02]  /*16990*/  HADD2.F32 R85, -RZ, R92.reuse.H0_H0 ;  /* 0x2000005cff557230 */ /* 0x100fe40000004100 */
[C---:B------:R-:W-:Y:S01]  /*169a0*/  FFMA R6, R82.reuse, R71, R6 ;  /* 0x0000004752067223 */ /* 0x040fe20000000006 */
[----:B------:R-:W-:Y:S02]  /*169b0*/  HADD2.F32 R87, -RZ, R92.H1_H1 ;  /* 0x3000005cff577230 */ /* 0x000fe40000004100 */
[C---:B------:R-:W-:Y:S01]  /*169c0*/  FFMA R7, R82.reuse, R72, R7 ;  /* 0x0000004852077223 */ /* 0x040fe20000000007 */
[--C-:B------:R-:W-:Y:S02]  /*169d0*/  HADD2.F32 R90, -RZ, R95.reuse.H0_H0 ;  /* 0x2000005fff5a7230 */ /* 0x100fe40000004100 */
[C---:B------:R-:W-:Y:S01]  /*169e0*/  FFMA R8, R82.reuse, R73, R8 ;  /* 0x0000004952087223 */ /* 0x040fe20000000008 */
[----:B------:R-:W-:Y:S02]  /*169f0*/  HADD2.F32 R93, -RZ, R95.H1_H1 ;  /* 0x3000005fff5d7230 */ /* 0x000fe40000004100 */
[----:B------:R-:W-:Y:S01]  /*16a00*/  FFMA R9, R82, R74, R9 ;  /* 0x0000004a52097223 */ /* 0x000fe20000000009 */
[----:B------:R-:W-:Y:S01]  /*16a10*/  F2FP.F16.F32.PACK_AB R70, R7, R6 ;  /* 0x000000060746723e */ /* 0x000fe200000000ff */
[--C-:B------:R-:W-:Y:S01]  /*16a20*/  HADD2.F32 R94, -RZ, R101.reuse.H0_H0 ;  /* 0x20000065ff5e7230 */ /* 0x100fe20000004100 */
[----:B------:R-:W-:Y:S01]  /*16a30*/  IADD3 R6, PT, PT, R150, 0x30, RZ ;  /* 0x0000003096067810 */ /* 0x000fe20007ffe0ff */
[----:B------:R-:W-:Y:S01]  /*16a40*/  HADD2.F32 R97, -RZ, R101.H1_H1 ;  /* 0x30000065ff617230 */ /* 0x000fe20000004100 */
[----:B------:R-:W-:Y:S01]  /*16a50*/  F2FP.F16.F32.PACK_AB R71, R9, R8 ;  /* 0x000000080947723e */ /* 0x000fe200000000ff */
[--C-:B------:R-:W-:Y:S01]  /*16a60*/  HADD2.F32 R96, -RZ, R102.reuse.H0_H0 ;  /* 0x20000066ff607230 */ /* 0x100fe20000004100 */
[----:B------:R-:W-:Y:S01]  /*16a70*/  ISETP.GE.AND P1, PT, R6, R149, PT ;  /* 0x000000950600720c */ /* 0x000fe20003f26270 */
[----:B------:R-:W-:Y:S02]  /*16a80*/  HADD2.F32 R99, -RZ, R102.H1_H1 ;  /* 0x30000066ff637230 */ /* 0x000fe40000004100 */
[C---:B------:R-:W-:Y:S01]  /*16a90*/  FFMA R10, R82.reuse, R75, R10 ;  /* 0x0000004b520a7223 */ /* 0x040fe2000000000a */
[--C-:B------:R-:W-:Y:S01]  /*16aa0*/  HADD2.F32 R92, -RZ, R100.reuse.H0_H0 ;  /* 0x20000064ff5c7230 */ /* 0x100fe20000004100 */
[----:B------:R-:W-:Y:S01]  /*16ab0*/  ISETP.GE.OR P1, PT, R151, R148, P1 ;  /* 0x000000949700720c */ /* 0x000fe20000f26670 */
[----:B------:R-:W-:Y:S02]  /*16ac0*/  HADD2.F32 R95, -RZ, R100.H1_H1 ;  /* 0x30000064ff5f7230 */ /* 0x000fe40000004100 */
[C---:B------:R-:W-:Y:S01]  /*16ad0*/  FFMA R11, R82.reuse, R76, R11 ;  /* 0x0000004c520b7223 */ /* 0x040fe2000000000b */
[--C-:B------:R-:W-:Y:S02]  /*16ae0*/  HADD2.F32 R98, -RZ, R103.reuse.H0_H0 ;  /* 0x20000067ff627230 */ /* 0x100fe40000004100 */
[C---:B------:R-:W-:Y:S01]  /*16af0*/  FFMA R12, R82.reuse, R77, R12 ;  /* 0x0000004d520c7223 */ /* 0x040fe2000000000c */
[----:B------:R-:W-:Y:S02]  /*16b00*/  HADD2.F32 R101, -RZ, R103.H1_H1 ;  /* 0x30000067ff657230 */ /* 0x000fe40000004100 */
[C---:B------:R-:W-:Y:S01]  /*16b10*/  FFMA R14, R82.reuse, R79, R14 ;  /* 0x0000004f520e7223 */ /* 0x040fe2000000000e */
[----:B------:R-:W-:Y:S01]  /*16b20*/  F2FP.F16.F32.PACK_AB R4, R11, R10 ;  /* 0x0000000a0b04723e */ /* 0x000fe200000000ff */
[--C-:B------:R-:W-:Y:S02]  /*16b30*/  HADD2.F32 R102, -RZ, R109.reuse.H0_H0 ;  /* 0x2000006dff667230 */ /* 0x100fe40000004100 */
[----:B------:R-:W-:Y:S01]  /*16b40*/  FFMA R15, R82, R78, R15 ;  /* 0x0000004e520f7223 */ /* 0x000fe2000000000f */
[----:B------:R-:W-:Y:S01]  /*16b50*/  HADD2.F32 R105, -RZ, R109.H1_H1 ;  /* 0x3000006dff697230 */ /* 0x000fe20000004100 */
[----:B------:R-:W-:Y:S01]  /*16b60*/  F2FP.F16.F32.PACK_AB R5, R14, R12 ;  /* 0x0000000c0e05723e */ /* 0x000fe200000000ff */
[--C-:B------:R-:W-:Y:S01]  /*16b70*/  HADD2.F32 R104, -RZ, R110.reuse.H0_H0 ;  /* 0x2000006eff687230 */ /* 0x100fe20000004100 */
[----:B------:R-:W-:Y:S01]  /*16b80*/  MOV R12, R142 ;  /* 0x0000008e000c7202 */ /* 0x000fe20000000f00 */
[----:B------:R-:W-:Y:S02]  /*16b90*/  HADD2.F32 R107, -RZ, R110.H1_H1 ;  /* 0x3000006eff6b7230 */ /* 0x000fe40000004100 */
[C---:B------:R-:W-:Y:S01]  /*16ba0*/  FFMA R16, R82.reuse, R81, R16 ;  /* 0x0000005152107223 */ /* 0x040fe20000000010 */
[--C-:B------:R-:W-:Y:S02]  /*16bb0*/  HADD2.F32 R100, -RZ, R108.reuse.H0_H0 ;  /* 0x2000006cff647230 */ /* 0x100fe40000004100 */
[C---:B------:R-:W-:Y:S01]  /*16bc0*/  FFMA R17, R82.reuse, R84, R17 ;  /* 0x0000005452117223 */ /* 0x040fe20000000011 */
[----:B------:R-:W-:Y:S02]  /*16bd0*/  HADD2.F32 R103, -RZ, R108.H1_H1 ;  /* 0x3000006cff677230 */ /* 0x000fe40000004100 */
[----:B------:R-:W-:Y:S01]  /*16be0*/  FFMA R18, R82, R83, R18 ;  /* 0x0000005352127223 */ /* 0x000fe20000000012 */
[----:B------:R-:W-:Y:S01]  /*16bf0*/  F2FP.F16.F32.PACK_AB R6, R16, R15 ;  /* 0x0000000f1006723e */ /* 0x000fe200000000ff */
[--C-:B------:R-:W-:Y:S02]  /*16c00*/  HADD2.F32 R106, -RZ, R111.reuse.H0_H0 ;  /* 0x2000006fff6a7230 */ /* 0x100fe40000004100 */
[----:B------:R-:W-:Y:S01]  /*16c10*/  FFMA R19, R82, R85, R19 ;  /* 0x0000005552137223 */ /* 0x000fe20000000013 */
[----:B------:R-:W-:Y:S01]  /*16c20*/  HADD2.F32 R109, -RZ, R111.H1_H1 ;  /* 0x3000006fff6d7230 */ /* 0x000fe20000004100 */
[----:B------:R-:W-:Y:S01]  /*16c30*/  F2FP.F16.F32.PACK_AB R7, R18, R17 ;  /* 0x000000111207723e */ /* 0x000fe200000000ff */
[--C-:B------:R-:W-:Y:S02]  /*16c40*/  HADD2.F32 R110, -RZ, R117.reuse.H0_H0 ;  /* 0x20000075ff6e7230 */ /* 0x100fe40000004100 */
[C---:B------:R-:W-:Y:S01]  /*16c50*/  FFMA R20, R82.reuse, R87, R20 ;  /* 0x0000005752147223 */ /* 0x040fe20000000014 */
[----:B------:R-:W-:Y:S01]  /*16c60*/  MOV R87, R147 ;  /* 0x0000009300577202 */ /* 0x000fe20000000f00 */
[----:B------:R-:W-:Y:S02]  /*16c70*/  HADD2.F32 R113, -RZ, R117.H1_H1 ;  /* 0x30000075ff717230 */ /* 0x000fe40000004100 */
[C---:B------:R-:W-:Y:S01]  /*16c80*/  FFMA R21, R82.reuse, R86, R21 ;  /* 0x0000005652157223 */ /* 0x040fe20000000015 */
[--C-:B------:R-:W-:Y:S02]  /*16c90*/  HADD2.F32 R112, -RZ, R118.reuse.H0_H0 ;  /* 0x20000076ff707230 */ /* 0x100fe40000004100 */
[C---:B------:R-:W-:Y:S01]  /*16ca0*/  FFMA R22, R82.reuse, R89, R22 ;  /* 0x0000005952167223 */ /* 0x040fe20000000016 */
        /* <DEDUP_REMOVED lines=23> */
[----:B------:R-:W-:Y:S01]  /*16e20*/  FFMA R34, R82, R101, R34 ;  /* 0x0000006552227223 */ /* 0x000fe20000000022 */
[----:B------:R-:W-:Y:S01]  /*16e30*/  HADD2.F32 R127, -RZ, R132.H1_H1 ;  /* 0x30000084ff7f7230 */ /* 0x000fe20000004100 */
[----:B------:R-:W-:Y:S01]  /*16e40*/  IADD3 R132, PT, PT, R150, 0x8, RZ ;  /* 0x0000000896847810 */ /* 0x000fe20007ffe0ff */
[----:B------:R-:W-:Y:S01]  /*16e50*/  HADD2.F32 R131, -RZ, R134.H1_H1 ;  /* 0x30000086ff837230 */ /* 0x000fe20000004100 */
[----:B------:R-:W-:Y:S01]  /*16e60*/  LEA R134, P0, R155, R152, 0x1 ;  /* 0x000000989b867211 */ /* 0x000fe200078008ff */
[----:B------:R-:W-:Y:S01]  /*16e70*/  HADD2.F32 R130, -RZ, R135.H0_H0 ;  /* 0x20000087ff827230 */ /* 0x000fe20000004100 */
[----:B------:R-:W-:Y:S01]  /*16e80*/  ISETP.GE.AND P6, PT, R132, R149, PT ;  /* 0x000000958400720c */ /* 0x000fe20003fc6270 */
[----:B------:R-:W-:Y:S01]  /*16e90*/  FFMA R35, R82, R100, R35 ;  /* 0x0000006452237223 */ /* 0x000fe20000000023 */
[----:B------:R-:W-:Y:S01]  /*16ea0*/  IADD3 R152, PT, PT, R150, 0x18, RZ ;  /* 0x0000001896987810 */ /* 0x000fe20007ffe0ff */
[----:B------:R-:W-:Y:S01]  /*16eb0*/  FFMA R36, R82, R103, R36 ;  /* 0x0000006752247223 */ /* 0x000fe20000000024 */
[CC--:B------:R-:W-:Y:S01]  /*16ec0*/  ISETP.GE.OR P6, PT, R151.reuse, R148.reuse, P6 ;  /* 0x000000949700720c */ /* 0x0c0fe200037c6670 */
[--C-:B------:R-:W-:Y:S01]  /*16ed0*/  HADD2.F32 R120, -RZ, R126.reuse.H0_H0 ;  /* 0x2000007eff787230 */ /* 0x100fe20000004100 */
[-C--:B------:R-:W-:Y:S01]  /*16ee0*/  ISETP.GE.AND P4, PT, R152, R149.reuse, PT ;  /* 0x000000959800720c */ /* 0x080fe20003f86270 */
[----:B------:R-:W-:Y:S01]  /*16ef0*/  HADD2.F32 R123, -RZ, R126.H1_H1 ;  /* 0x3000007eff7b7230 */ /* 0x000fe20000004100 */
[----:B------:R-:W-:Y:S01]  /*16f00*/  IADD3 R132, PT, PT, R150, 0x20, RZ ;  /* 0x0000002096847810 */ /* 0x000fe20007ffe0ff */
[--C-:B------:R-:W-:Y:S01]  /*16f10*/  HADD2.F32 R126, -RZ, R133.reuse.H0_H0 ;  /* 0x20000085ff7e7230 */ /* 0x100fe20000004100 */
[----:B------:R-:W-:Y:S01]  /*16f20*/  ISETP.GE.OR P4, PT, R151, R148, P4 ;  /* 0x000000949700720c */ /* 0x000fe20002786670 */
[----:B------:R-:W-:Y:S01]  /*16f30*/  HADD2.F32 R129, -RZ, R133.H1_H1 ;  /* 0x30000085ff817230 */ /* 0x000fe20000004100 */
[----:B------:R-:W-:Y:S01]  /*16f40*/  ISETP.GE.AND P3, PT, R132, R149, PT ;  /* 0x000000958400720c */ /* 0x000fe20003f66270 */
[----:B------:R-:W-:Y:S01]  /*16f50*/  HADD2.F32 R133, -RZ, R135.H1_H1 ;  /* 0x30000087ff857230 */ /* 0x000fe20000004100 */
[----:B------:R-:W-:Y:S01]  /*16f60*/  LEA.HI.X R135, R155, R153, RZ, 0x1, P0 ;  /* 0x000000999b877211 */ /* 0x000fe200000f0cff */
[----:B------:R-:W-:Y:S01]  /*16f70*/  FFMA R37, R82, R102, R37 ;  /* 0x0000006652257223 */ /* 0x000fe20000000025 */
[----:B------:R-:W-:Y:S01]  /*16f80*/  ISETP.GE.AND P0, PT, R150, R149, PT ;  /* 0x000000959600720c */ /* 0x000fe20003f06270 */
[----:B------:R-:W-:Y:S01]  /*16f90*/  FFMA R38, R82, R105, R38 ;  /* 0x0000006952267223 */ /* 0x000fe20000000026 */
[----:B------:R-:W-:Y:S01]  /*16fa0*/  IADD3 R150, PT, PT, R150, 0x38, RZ ;  /* 0x0000003896967810 */ /* 0x000fe20007ffe0ff */
[----:B------:R1:W-:Y:S01]  /*16fb0*/  @!P6 ST.E.128 desc[UR40][R134.64+0x10], R4 ;  /* 0x000010048600e985 */ /* 0x0003e2000c101d28 */
[C---:B------:R-:W-:Y:S01]  /*16fc0*/  ISETP.GE.OR P0, PT, R151.reuse, R148, P0 ;  /* 0x000000949700720c */ /* 0x040fe20000706670 */
[C---:B------:R-:W-:Y:S01]  /*16fd0*/  FFMA R39, R82.reuse, R104, R39 ;  /* 0x0000006852277223 */ /* 0x040fe20000000027 */
[C---:B------:R-:W-:Y:S01]  /*16fe0*/  ISETP.GE.OR P3, PT, R151.reuse, R148, P3 ;  /* 0x000000949700720c */ /* 0x040fe20001f66670 */
[C---:B------:R-:W-:Y:S01]  /*16ff0*/  FFMA R40, R82.reuse, R107, R40 ;  /* 0x0000006b52287223 */ /* 0x040fe20000000028 */
[C---:B------:R-:W-:Y:S01]  /*17000*/  FFMA R41, R82.reuse, R106, R41 ;  /* 0x0000006a52297223 */ /* 0x040fe20000000029 */
[----:B------:R-:W-:Y:S01]  /*17010*/  MOV R106, R82 ;  /* 0x00000052006a7202 */ /* 0x000fe20000000f00 */
[C---:B------:R-:W-:Y:S01]  /*17020*/  FFMA R42, R82.reuse, R109, R42 ;  /* 0x0000006d522a7223 */ /* 0x040fe2000000002a */
[C---:B------:R-:W-:Y:S01]  /*17030*/  FFMA R43, R82.reuse, R108, R43 ;  /* 0x0000006c522b7223 */ /* 0x040fe2000000002b */
[C---:B------:R-:W-:Y:S01]  /*17040*/  FFMA R44, R82.reuse, R111, R44 ;  /* 0x0000006f522c7223 */ /* 0x040fe2000000002c */
[C---:B------:R-:W-:Y:S01]  /*17050*/  FFMA R45, R82.reuse, R110, R45 ;  /* 0x0000006e522d7223 */ /* 0x040fe2000000002d */
[C---:B------:R-:W-:Y:S01]  /*17060*/  FFMA R46, R82.reuse, R113, R46 ;  /* 0x00000071522e7223 */ /* 0x040fe2000000002e */
[C---:B------:R-:W-:Y:S01]  /*17070*/  FFMA R47, R82.reuse, R112, R47 ;  /* 0x00000070522f7223 */ /* 0x040fe2000000002f */
[----:B------:R-:W-:Y:S01]  /*17080*/  FFMA R48, R82, R115, R48 ;  /* 0x0000007352307223 */ /* 0x000fe20000000030 */
[----:B------:R-:W-:Y:S01]  /*17090*/  F2FP.F16.F32.PACK_AB R44, R44, R43 ;  /* 0x0000002b2c2c723e */ /* 0x000fe200000000ff */
[----:B------:R-:W-:Y:S01]  /*170a0*/  @!P0 ST.E.128 desc[UR40][R134.64], R68 ;  /* 0x0000004486008985 */ /* 0x000fe2000c101d28 */
[----:B------:R-:W-:Y:S01]  /*170b0*/  ISETP.GE.AND P0, PT, R150, R149, PT ;  /* 0x000000959600720c */ /* 0x000fe20003f06270 */
[----:B------:R-:W-:Y:S01]  /*170c0*/  FFMA R49, R82, R114, R49 ;  /* 0x0000007252317223 */ /* 0x000fe20000000031 */
[----:B------:R-:W-:Y:S01]  /*170d0*/  F2FP.F16.F32.PACK_AB R45, R46, R45 ;  /* 0x0000002d2e2d723e */ /* 0x000fe200000000ff */
[C---:B------:R-:W-:Y:S01]  /*170e0*/  FFMA R50, R82.reuse, R117, R50 ;  /* 0x0000007552327223 */ /* 0x040fe20000000032 */
[----:B------:R-:W-:Y:S01]  /*170f0*/  ISETP.GE.OR P0, PT, R151, R148, P0 ;  /* 0x000000949700720c */ /* 0x000fe20000706670 */
[----:B------:R-:W-:Y:S01]  /*17100*/  FFMA R51, R82, R116, R51 ;  /* 0x0000007452337223 */ /* 0x000fe20000000033 */
[----:B------:R-:W-:Y:S01]  /*17110*/  F2FP.F16.F32.PACK_AB R46, R48, R47 ;  /* 0x0000002f302e723e */ /* 0x000fe200000000ff */
[----:B------:R-:W-:Y:S01]  /*17120*/  FFMA R52, R82, R119, R52 ;  /* 0x0000007752347223 */ /* 0x000fe20000000034 */
[----:B------:R-:W-:Y:S01]  /*17130*/  F2FP.F16.F32.PACK_AB R47, R50, R49 ;  /* 0x00000031322f723e */ /* 0x000fe200000000ff */
[C---:B------:R-:W-:Y:S01]  /*17140*/  FFMA R53, R82.reuse, R118, R53 ;  /* 0x0000007652357223 */ /* 0x040fe20000000035 */
[C---:B------:R-:W-:Y:S01]  /*17150*/  FFMA R54, R82.reuse, R121, R54 ;  /* 0x0000007952367223 */ /* 0x040fe20000000036 */
[----:B------:R-:W-:Y:S01]  /*17160*/  FFMA R55, R82, R120, R55 ;  /* 0x0000007852377223 */ /* 0x000fe20000000037 */
[----:B------:R-:W-:Y:S01]  /*17170*/  F2FP.F16.F32.PACK_AB R52, R52, R51 ;  /* 0x000000333434723e */ /* 0x000fe200000000ff */
[----:B------:R-:W-:Y:S01]  /*17180*/  @!P2 ST.E.128 desc[UR40][R134.64+0x50], R44 ;  /* 0x0000502c8600a985 */ /* 0x000fe2000c101d28 */
[----:B------:R-:W-:Y:S01]  /*17190*/  FFMA R56, R82, R123, R56 ;  /* 0x0000007b52387223 */ /* 0x000fe20000000038 */
[----:B------:R-:W-:Y:S01]  /*171a0*/  F2FP.F16.F32.PACK_AB R53, R54, R53 ;  /* 0x000000353635723e */ /* 0x000fe200000000ff */
[----:B------:R-:W-:Y:S01]  /*171b0*/  FFMA R57, R82, R122, R57 ;  /* 0x0000007a52397223 */ /* 0x000fe20000000039 */
[----:B-1----:R-:W-:Y:S01]  /*171c0*/  F2FP.F16.F32.PACK_AB R4, R20, R19 ;  /* 0x000000131404723e */ /* 0x002fe200000000ff */
[----:B------:R-:W-:Y:S01]  /*171d0*/  FFMA R58, R82, R125, R58 ;  /* 0x0000007d523a7223 */ /* 0x000fe2000000003a */
[----:B------:R-:W-:Y:S01]  /*171e0*/  F2FP.F16.F32.PACK_AB R5, R22, R21 ;  /* 0x000000151605723e */ /* 0x000fe200000000ff */
        /* <DEDUP_REMOVED lines=8> */
[----:B------:R1:W-:Y:S01]  /*17270*/  @!P5 ST.E.128 desc[UR40][R134.64+0x20], R4 ;  /* 0x000020048600d985 */ /* 0x0003e2000c101d28 */
[----:B------:R-:W-:Y:S01]  /*17280*/  F2FP.F16.F32.PACK_AB R60, R60, R59 ;  /* 0x0000003b3c3c723e */ /* 0x000fe200000000ff */
[C---:B------:R-:W-:Y:S01]  /*17290*/  FFMA R63, R82.reuse, R128, R63 ;  /* 0x00000080523f7223 */ /* 0x040fe2000000003f */
[C---:B------:R-:W-:Y:S01]  /*172a0*/  FFMA R64, R82.reuse, R131, R64 ;  /* 0x0000008352407223 */ /* 0x040fe20000000040 */
[C---:B------:R-:W-:Y:S01]  /*172b0*/  FFMA R65, R82.reuse, R130, R65 ;  /* 0x0000008252417223 */ /* 0x040fe20000000041 */
[----:B------:R-:W-:Y:S01]  /*172c0*/  FFMA R66, R82, R133, R66 ;  /* 0x0000008552427223 */ /* 0x000fe20000000042 */
[----:B------:R-:W-:Y:S02]  /*172d0*/  F2FP.F16.F32.PACK_AB R61, R62, R61 ;  /* 0x0000003d3e3d723e */ /* 0x000fe400000000ff */
[----:B------:R-:W-:Y:S01]  /*172e0*/  @!P1 ST.E.128 desc[UR40][R134.64+0x60], R52 ;  /* 0x0000603486009985 */ /* 0x000fe2000c101d28 */
[----:B------:R-:W-:Y:S02]  /*172f0*/  F2FP.F16.F32.PACK_AB R62, R64, R63 ;  /* 0x0000003f403e723e */ /* 0x000fe400000000ff */
[----:B------:R-:W-:Y:S02]  /*17300*/  F2FP.F16.F32.PACK_AB R63, R66, R65 ;  /* 0x00000041423f723e */ /* 0x000fe400000000ff */
[C---:B------:R-:W-:Y:S03]  /*17310*/  ISETP.NE.AND P1, PT, R146.reuse, 0x3, PT ;  /* 0x000000039200780c */ /* 0x040fe60003f25270 */
[----:B------:R-:W-:Y:S01]  /*17320*/  @!P0 ST.E.128 desc[UR40][R134.64+0x70], R60 ;  /* 0x0000703c86008985 */ /* 0x000fe2000c101d28 */
[----:B------:R-:W-:Y:S02]  /*17330*/  ISETP.NE.AND P0, PT, R143, RZ, PT ;  /* 0x000000ff8f00720c */ /* 0x000fe40003f05270 */
[----:B------:R-:W-:Y:S02]  /*17340*/  SEL R3, RZ, 0x1, P1 ;  /* 0x00000001ff037807 */ /* 0x000fe40000800000 */
[----:B------:R-:W-:Y:S02]  /*17350*/  SEL R13, R146, RZ, P1 ;  /* 0x000000ff920d7207 */ /* 0x000fe40000800000 */
[----:B------:R-:W-:Y:S02]  /*17360*/  LOP3.LUT R144, R144, R3, RZ, 0x3c, !PT ;  /* 0x0000000390907212 */ /* 0x000fe400078e3cff */
[----:B-1----:R-:W-:Y:S02]  /*17370*/  F2FP.F16.F32.PACK_AB R4, R28, R27 ;  /* 0x0000001b1c04723e */ /* 0x002fe400000000ff */
[----:B------:R-:W-:Y:S02]  /*17380*/  F2FP.F16.F32.PACK_AB R5, R30, R29 ;  /* 0x0000001d1e05723e */ /* 0x000fe400000000ff */
[----:B------:R-:W-:Y:S02]  /*17390*/  F2FP.F16.F32.PACK_AB R6, R32, R31 ;  /* 0x0000001f2006723e */ /* 0x000fe400000000ff */
[----:B------:R-:W-:Y:S05]  /*173a0*/  F2FP.F16.F32.PACK_AB R7, R34, R33 ;  /* 0x000000212207723e */ /* 0x000fea00000000ff */
[----:B------:R1:W-:Y:S02]  /*173b0*/  @!P4 ST.E.128 desc[UR40][R134.64+0x30], R4 ;  /* 0x000030048600c985 */ /* 0x0003e4000c101d28 */
[----:B-1----:R-:W-:Y:S02]  /*173c0*/  F2FP.F16.F32.PACK_AB R4, R36, R35 ;  /* 0x000000232404723e */ /* 0x002fe400000000ff */
[----:B------:R-:W-:Y:S02]  /*173d0*/  F2FP.F16.F32.PACK_AB R5, R38, R37 ;  /* 0x000000252605723e */ /* 0x000fe400000000ff */
[----:B------:R-:W-:Y:S02]  /*173e0*/  F2FP.F16.F32.PACK_AB R6, R40, R39 ;  /* 0x000000272806723e */ /* 0x000fe400000000ff */
[----:B------:R-:W-:Y:S05]  /*173f0*/  F2FP.F16.F32.PACK_AB R7, R42, R41 ;  /* 0x000000292a07723e */ /* 0x000fea00000000ff */
[----:B------:R1:W-:Y:S01]  /*17400*/  @!P3 ST.E.128 desc[UR40][R134.64+0x40], R4 ;  /* 0x000040048600b985 */ /* 0x0003e2000c101d28 */
[----:B------:R-:W-:Y:S05]  /*17410*/  @P0 BRA `(.L_x_263) ;  /* 0xffffff9c003c0947 */ /* 0x000fea000383ffff */
[----:B------:R-:W2:Y:S01]  /*17420*/  S2R R0, SR_CgaCtaId ;  /* 0x0000000000007919 */ /* 0x000ea20000008800 */
[----:B------:R-:W-:Y:S01]  /*17430*/  VIADD R3, R138, 0x138 ;  /* 0x000001388a037836 */ /* 0x000fe20000000000 */
[----:B--2---:R-:W-:-:S04]  /*17440*/  LOP3.LUT R0, R0, 0x1, RZ, 0x3c, !PT ;  /* 0x0000000100007812 */ /* 0x004fc800078e3cff */
[----:B------:R-:W-:-:S04]  /*17450*/  PRMT R0, R0, 0x654, R3 ;  /* 0x0000065400007816 */ /* 0x000fc80000000003 */
[----:B------:R-:W-:Y:S01]  /*17460*/  SYNCS.ARRIVE.TRANS64.RED.A1T0 RZ, [R0+URZ], RZ ;  /* 0x000000ff00ff79a7 */ /* 0x000fe200081004ff */
[----:B------:R-:W-:Y:S01]  /*17470*/  SYNCS.ARRIVE.TRANS64.A1T0 RZ, [R138+URZ+0x138], RZ ;  /* 0x000138ff8aff79a7 */ /* 0x000fe200081000ff */
[----:B------:R-:W-:Y:S05]  /*17480*/  EXIT ;  /* 0x000000000000794d */ /* 0x000fea0003800000 */
.L_x_5:
[----:B------:R-:W-:-:S07]  /*17490*/  MOV R15, 0xffffffff ;  /* 0xffffffff000f7802 */ /* 0x000fce0000000f00 */
[----:B-12--5:R-:W-:Y:S05]  /*174a0*/  WARPSYNC.COLLECTIVE R15, `(.L_x_264) ;  /* 0x000000000f0c7348 */ /* 0x026fea0003c00000 */
[----:B------:R-:W-:Y:S02]  /*174b0*/  ELECT P6, UR79, PT ;  /* 0x00000000004f782f */ /* 0x000fe400038c0000 */
[----:B------:R-:W-:Y:S01]  /*174c0*/  MOV R14, UR79 ;  /* 0x0000004f000e7c02 */ /* 0x000fe20008000f00 */
[----:B-12--5:R-:W-:Y:S10]  /*174d0*/  ENDCOLLECTIVE ;  /* 0x000000000000791b */ /* 0x026ff40003800000 */
.L_x_264:
[----:B------:R-:W-:Y:S05]  /*174e0*/  BRA `(.L_x_265) ;  /* 0xfffffe9000347947 */ /* 0x000fea000383ffff */
.L_x_13:
[----:B------:R-:W-:Y:S01]  /*174f0*/  HFMA2 R11, -RZ, RZ, 0, 1.847743988037109375e-06 ;  /* 0x0000001fff0b7431 */ /* 0x000fe200000001ff */
[----:B------:R-:W-:Y:S01]  /*17500*/  BSSY B0, `(.L_x_266) ;  /* 0x0000007000007945 */ /* 0x000fe20003800000 */
[----:B------:R-:W-:Y:S01]  /*17510*/  IMAD.MOV.U32 R13, RZ, RZ, R137 ;  /* 0x000000ffff0d7224 */ /* 0x000fe200078e0089 */
[----:B------:R-:W-:Y:S01]  /*17520*/  MOV R15, 0xffffffff ;  /* 0xffffffff000f7802 */ /* 0x000fe20000000f00 */
[----:B------:R-:W-:-:S07]  /*17530*/  IMAD.MOV.U32 R12, RZ, RZ, RZ ;  /* 0x000000ffff0c7224 */ /* 0x000fce00078e00ff */
[----:B-12-45:R-:W-:Y:S05]  /*17540*/  WARPSYNC.COLLECTIVE R15, `(.L_x_267) ;  /* 0x000000000f087348 */ /* 0x036fea0003c00000 */
[----:B------:R3:W1:Y:S02]  /*17550*/  SHFL.IDX P6, R14, R13, R12, R11 ;  /* 0x0000000c0d0e7389 */ /* 0x00066400000c000b */
[----:B-12345:R-:W-:Y:S05]  /*17560*/  ENDCOLLECTIVE ;  /* 0x000000000000791b */ /* 0x03efea0003800000 */
.L_x_267:
[----:B------:R-:W-:Y:S05]  /*17570*/  BSYNC B0 ;  /* 0x0000000000007941 */ /* 0x000fea0003800000 */
.L_x_266:
[----:B------:R-:W-:Y:S05]  /*17580*/  BRA `(.L_x_268) ;  /* 0xfffffe9c000c7947 */ /* 0x000fea000383ffff */
.L_x_14:
[----:B------:R-:W-:Y:S01]  /*17590*/  BSSY B0, `(.L_x_269) ;  /* 0x0000006000007945 */ /* 0x000fe20003800000 */
[----:B------:R-:W-:-:S07]  /*175a0*/  MOV R15, 0xffffffff ;  /* 0xffffffff000f7802 */ /* 0x000fce0000000f00 */
[----:B-12-45:R-:W-:Y:S05]  /*175b0*/  WARPSYNC.COLLECTIVE R15, `(.L_x_270) ;  /* 0x000000000f0c7348 */ /* 0x036fea0003c00000 */
[----:B------:R-:W-:Y:S02]  /*175c0*/  ELECT P6, UR79, PT ;  /* 0x00000000004f782f */ /* 0x000fe400038c0000 */
[----:B------:R-:W-:Y:S01]  /*175d0*/  MOV R14, UR79 ;  /* 0x0000004f000e7c02 */ /* 0x000fe20008000f00 */
[----:B-12-45:R-:W-:Y:S10]  /*175e0*/  ENDCOLLECTIVE ;  /* 0x000000000000791b */ /* 0x036ff40003800000 */
.L_x_270:
[----:B------:R-:W-:Y:S05]  /*175f0*/  BSYNC B0 ;  /* 0x0000000000007941 */ /* 0x000fea0003800000 */
.L_x_269:
[----:B------:R-:W-:Y:S05]  /*17600*/  BRA `(.L_x_271) ;  /* 0xfffffe9800f47947 */ /* 0x000fea000383ffff */
.L_x_15:
        /* <DEDUP_REMOVED lines=8> */
.L_x_273:
[----:B------:R-:W-:Y:S05]  /*17690*/  BSYNC B0 ;  /* 0x0000000000007941 */ /* 0x000fea0003800000 */
.L_x_272:
[----:B------:R-:W-:Y:S05]  /*176a0*/  BRA `(.L_x_274) ;  /* 0xfffffe9800e07947 */ /* 0x000fea000383ffff */
.L_x_18:
[----:B------:R-:W-:Y:S01]  /*176b0*/  BSSY B0, `(.L_x_275) ;  /* 0x0000006000007945 */ /* 0x000fe20003800000 */
[----:B------:R-:W-:-:S07]  /*176c0*/  MOV R15, 0xffffffff ;  /* 0xffffffff000f7802 */ /* 0x000fce0000000f00 */
[----:B--2345:R-:W-:Y:S05]  /*176d0*/  WARPSYNC.COLLECTIVE R15, `(.L_x_276) ;  /* 0x000000000f0c7348 */ /* 0x03cfea0003c00000 */
[----:B------:R-:W-:Y:S02]  /*176e0*/  ELECT P6, UR79, PT ;  /* 0x00000000004f782f */ /* 0x000fe400038c0000 */
[----:B------:R-:W-:Y:S01]  /*176f0*/  MOV R14, UR79 ;  /* 0x0000004f000e7c02 */ /* 0x000fe20008000f00 */
[----:B--2345:R-:W-:Y:S10]  /*17700*/  ENDCOLLECTIVE ;  /* 0x000000000000791b */ /* 0x03cff40003800000 */
.L_x_276:
[----:B------:R-:W-:Y:S05]  /*17710*/  BSYNC B0 ;  /* 0x0000000000007941 */ /* 0x000fea0003800000 */
.L_x_275:
[----:B------:R-:W-:Y:S05]  /*17720*/  BRA `(.L_x_277) ;  /* 0xfffffe9c002c7947 */ /* 0x000fea000383ffff */
.L_x_27:
[----:B------:R-:W-:Y:S01]  /*17730*/  HFMA2 R11, -RZ, RZ, 0, 1.847743988037109375e-06 ;  /* 0x0000001fff0b7431 */ /* 0x000fe200000001ff */
[----:B------:R-:W-:Y:S01]  /*17740*/  BSSY B0, `(.L_x_278) ;  /* 0x0000007000007945 */ /* 0x000fe20003800000 */
[----:B------:R-:W-:Y:S01]  /*17750*/  IMAD.MOV.U32 R13, RZ, RZ, R137 ;  /* 0x000000ffff0d7224 */ /* 0x000fe200078e0089 */
[----:B------:R-:W-:Y:S01]  /*17760*/  MOV R15, 0xffffffff ;  /* 0xffffffff000f7802 */ /* 0x000fe20000000f00 */
[----:B------:R-:W-:-:S07]  /*17770*/  IMAD.MOV.U32 R12, RZ, RZ, RZ ;  /* 0x000000ffff0c7224 */ /* 0x000fce00078e00ff */
[----:B--2345:R-:W-:Y:S05]  /*17780*/  WARPSYNC.COLLECTIVE R15, `(.L_x_279) ;  /* 0x000000000f087348 */ /* 0x03cfea0003c00000 */
[----:B------:R1:W1:Y:S02]  /*17790*/  SHFL.IDX P6, R14, R13, R12, R11 ;  /* 0x0000000c0d0e7389 */ /* 0x00026400000c000b */
[----:B-12345:R-:W-:Y:S05]  /*177a0*/  ENDCOLLECTIVE ;  /* 0x000000000000791b */ /* 0x03efea0003800000 */
.L_x_279:
[----:B------:R-:W-:Y:S05]  /*177b0*/  BSYNC B0 ;  /* 0x0000000000007941 */ /* 0x000fea0003800000 */
.L_x_278:
[----:B------:R-:W-:Y:S05]  /*177c0*/  BRA `(.L_x_280) ;  /* 0xfffffea8007c7947 */ /* 0x000fea000383ffff */
.L_x_28:
[----:B------:R-:W-:Y:S01]  /*177d0*/  BSSY B0, `(.L_x_281) ;  /* 0x0000006000007945 */ /* 0x000fe20003800000 */
[----:B------:R-:W-:-:S07]  /*177e0*/  MOV R15, 0xffffffff ;  /* 0xffffffff000f7802 */ /* 0x000fce0000000f00 */
[----:B--2345:R-:W-:Y:S05]  /*177f0*/  WARPSYNC.COLLECTIVE R15, `(.L_x_282) ;  /* 0x000000000f0c7348 */ /* 0x03cfea0003c00000 */
[----:B------:R-:W-:Y:S02]  /*17800*/  ELECT P6, UR79, PT ;  /* 0x00000000004f782f */ /* 0x000fe400038c0000 */
[----:B------:R-:W-:Y:S01]  /*17810*/  MOV R14, UR79 ;  /* 0x0000004f000e7c02 */ /* 0x000fe20008000f00 */
[----:B--2345:R-:W-:Y:S10]  /*17820*/  ENDCOLLECTIVE ;  /* 0x000000000000791b */ /* 0x03cff40003800000 */
.L_x_282:
[----:B------:R-:W-:Y:S05]  /*17830*/  BSYNC B0 ;  /* 0x0000000000007941 */ /* 0x000fea0003800000 */
.L_x_281:
[----:B------:R-:W-:Y:S05]  /*17840*/  BRA `(.L_x_283) ;  /* 0xfffffea800647947 */ /* 0x000fea000383ffff */
.L_x_29:
        /* <DEDUP_REMOVED lines=8> */
.L_x_285:
[----:B------:R-:W-:Y:S05]  /*178d0*/  BSYNC B0 ;  /* 0x0000000000007941 */ /* 0x000fea0003800000 */
.L_x_284:
[----:B------:R-:W-:Y:S05]  /*178e0*/  BRA `(.L_x_286) ;  /* 0xfffffea800487947 */ /* 0x000fea000383ffff */
.L_x_31:
[----:B------:R-:W-:Y:S01]  /*178f0*/  BSSY B0, `(.L_x_287) ;  /* 0x0000006000007945 */ /* 0x000fe20003800000 */
[----:B------:R-:W-:-:S07]  /*17900*/  MOV R15, 0xffffffff ;  /* 0xffffffff000f7802 */ /* 0x000fce0000000f00 */
[----:B--2345:R-:W-:Y:S05]  /*17910*/  WARPSYNC.COLLECTIVE R15, `(.L_x_288) ;  /* 0x000000000f0c7348 */ /* 0x03cfea0003c00000 */
[----:B------:R-:W-:Y:S02]  /*17920*/  ELECT P6, UR79, PT ;  /* 0x00000000004f782f */ /* 0x000fe400038c0000 */
[----:B------:R-:W-:Y:S01]  /*17930*/  MOV R14, UR79 ;  /* 0x0000004f000e7c02 */ /* 0x000fe20008000f00 */
[----:B--2345:R-:W-:Y:S10]  /*17940*/  ENDCOLLECTIVE ;  /* 0x000000000000791b */ /* 0x03cff40003800000 */
.L_x_288:
[----:B------:R-:W-:Y:S05]  /*17950*/  BSYNC B0 ;  /* 0x0000000000007941 */ /* 0x000fea0003800000 */
.L_x_287:
[----:B------:R-:W-:Y:S05]  /*17960*/  BRA `(.L_x_30) ;  /* 0xfffffea8003c7947 */ /* 0x000fea000383ffff */
.L_x_32:
        /* <DEDUP_REMOVED lines=8> */
.L_x_290:
[----:B------:R-:W-:Y:S05]  /*179f0*/  BSYNC B0 ;  /* 0x0000000000007941 */ /* 0x000fea0003800000 */
.L_x_289:
[----:B------:R-:W-:Y:S05]  /*17a00*/  BRA `(.L_x_291) ;  /* 0xfffffea800207947 */ /* 0x000fea000383ffff */
.L_x_34:
[----:B------:R-:W-:Y:S01]  /*17a10*/  BSSY B0, `(.L_x_292) ;  /* 0x0000006000007945 */ /* 0x000fe20003800000 */
[----:B------:R-:W-:-:S07]  /*17a20*/  MOV R15, 0xffffffff ;  /* 0xffffffff000f7802 */ /* 0x000fce0000000f00 */
[----:B--2345:R-:W-:Y:S05]  /*17a30*/  WARPSYNC.COLLECTIVE R15, `(.L_x_293) ;  /* 0x000000000f0c7348 */ /* 0x03cfea0003c00000 */
[----:B------:R-:W-:Y:S02]  /*17a40*/  ELECT P6, UR79, PT ;  /* 0x00000000004f782f */ /* 0x000fe400038c0000 */
[----:B------:R-:W-:Y:S01]  /*17a50*/  MOV R14, UR79 ;  /* 0x0000004f000e7c02 */ /* 0x000fe20008000f00 */
[----:B--2345:R-:W-:Y:S10]  /*17a60*/  ENDCOLLECTIVE ;  /* 0x000000000000791b */ /* 0x03cff40003800000 */
.L_x_293:
[----:B------:R-:W-:Y:S05]  /*17a70*/  BSYNC B0 ;  /* 0x0000000000007941 */ /* 0x000fea0003800000 */
.L_x_292:
[----:B------:R-:W-:Y:S05]  /*17a80*/  BRA `(.L_x_294) ;  /* 0xfffffea800147947 */ /* 0x000fea000383ffff */
.L_x_35:
[----:B------:R-:W-:Y:S01]  /*17a90*/  HFMA2 R11, -RZ, RZ, 0, 1.847743988037109375e-06 ;  /* 0x0000001fff0b7431 */ /* 0x000fe200000001ff */
[----:B------:R-:W-:Y:S01]  /*17aa0*/  BSSY B0, `(.L_x_295) ;  /* 0x0000007000007945 */ /* 0x000fe20003800000 */
[----:B------:R-:W-:Y:S01]  /*17ab0*/  IMAD.MOV.U32 R13, RZ, RZ, R137 ;  /* 0x000000ffff0d7224 */ /* 0x000fe200078e0089 */
[----:B------:R-:W-:Y:S01]  /*17ac0*/  MOV R15, 0xffffffff ;  /* 0xffffffff000f7802 */ /* 0x000fe20000000f00 */
[----:B------:R-:W-:-:S07]  /*17ad0*/  IMAD.MOV.U32 R12, RZ, RZ, RZ ;  /* 0x000000ffff0c7224 */ /* 0x000fce00078e00ff */
[----:B-12345:R-:W-:Y:S05]  /*17ae0*/  WARPSYNC.COLLECTIVE R15, `(.L_x_296) ;  /* 0x000000000f087348 */ /* 0x03efea0003c00000 */
[----:B------:R1:W1:Y:S02]  /*17af0*/  SHFL.IDX P6, R14, R13, R12, R11 ;  /* 0x0000000c0d0e7389 */ /* 0x00026400000c000b */
[----:B-12345:R-:W-:Y:S05]  /*17b00*/  ENDCOLLECTIVE ;  /* 0x000000000000791b */ /* 0x03efea0003800000 */
.L_x_296:
[----:B------:R-:W-:Y:S05]  /*17b10*/  BSYNC B0 ;  /* 0x0000000000007941 */ /* 0x000fea0003800000 */
.L_x_295:
[----:B------:R-:W-:Y:S05]  /*17b20*/  BRA `(.L_x_297) ;  /* 0xfffffea800347947 */ /* 0x000fea000383ffff */
.L_x_37:
[----:B------:R-:W-:Y:S01]  /*17b30*/  BSSY B0, `(.L_x_298) ;  /* 0x0000006000007945 */ /* 0x000fe20003800000 */
[----:B------:R-:W-:-:S07]  /*17b40*/  MOV R15, 0xffffffff ;  /* 0xffffffff000f7802 */ /* 0x000fce0000000f00 */
[----:B--2345:R-:W-:Y:S05]  /*17b50*/  WARPSYNC.COLLECTIVE R15, `(.L_x_299) ;  /* 0x000000000f0c7348 */ /* 0x03cfea0003c00000 */
[----:B------:R-:W-:Y:S02]  /*17b60*/  ELECT P6, UR79, PT ;  /* 0x00000000004f782f */ /* 0x000fe400038c0000 */
[----:B------:R-:W-:Y:S01]  /*17b70*/  MOV R14, UR79 ;  /* 0x0000004f000e7c02 */ /* 0x000fe20008000f00 */
[----:B--2345:R-:W-:Y:S10]  /*17b80*/  ENDCOLLECTIVE ;  /* 0x000000000000791b */ /* 0x03cff40003800000 */
.L_x_299:
[----:B------:R-:W-:Y:S05]  /*17b90*/  BSYNC B0 ;  /* 0x0000000000007941 */ /* 0x000fea0003800000 */
.L_x_298:
[----:B------:R-:W-:Y:S05]  /*17ba0*/  BRA `(.L_x_300) ;  /* 0xfffffea800287947 */ /* 0x000fea000383ffff */
.L_x_39:
        /* <DEDUP_REMOVED lines=8> */
.L_x_302:
[----:B------:R-:W-:Y:S05]  /*17c30*/  BSYNC B0 ;  /* 0x0000000000007941 */ /* 0x000fea0003800000 */
.L_x_301:
[----:B------:R-:W-:Y:S05]  /*17c40*/  BRA `(.L_x_303) ;  /* 0xfffffea800687947 */ /* 0x000fea000383ffff */
.L_x_41:
[----:B------:R-:W-:Y:S01]  /*17c50*/  BSSY B0, `(.L_x_304) ;  /* 0x0000006000007945 */ /* 0x000fe20003800000 */
[----:B------:R-:W-:-:S07]  /*17c60*/  MOV R15, 0xffffffff ;  /* 0xffffffff000f7802 */ /* 0x000fce0000000f00 */
[----:B--2345:R-:W-:Y:S05]  /*17c70*/  WARPSYNC.COLLECTIVE R15, `(.L_x_305) ;  /* 0x000000000f0c7348 */ /* 0x03cfea0003c00000 */
[----:B------:R-:W-:Y:S02]  /*17c80*/  ELECT P6, UR79, PT ;  /* 0x00000000004f782f */ /* 0x000fe400038c0000 */
[----:B------:R-:W-:Y:S01]  /*17c90*/  MOV R14, UR79 ;  /* 0x0000004f000e7c02 */ /* 0x000fe20008000f00 */
[----:B--2345:R-:W-:Y:S10]  /*17ca0*/  ENDCOLLECTIVE ;  /* 0x000000000000791b */ /* 0x03cff40003800000 */
.L_x_305:
[----:B------:R-:W-:Y:S05]  /*17cb0*/  BSYNC B0 ;  /* 0x0000000000007941 */ /* 0x000fea0003800000 */
.L_x_304:
[----:B------:R-:W-:Y:S05]  /*17cc0*/  BRA `(.L_x_306) ;  /* 0xfffffea8005c7947 */ /* 0x000fea000383ffff */
.L_x_79:
[----:B------:R-:W-:-:S07]  /*17cd0*/  MOV R2, UR17 ;  /* 0x0000001100027c02 */ /* 0x000fce0008000f00 */
.L_x_307:
[----:B---3--:R3:W4:Y:S02]  /*17ce0*/  SYNCS.PHASECHK.TRANS64.TRYWAIT P0, [R2+URZ+0x30], R5 ;  /* 0x00003005020075a7 */ /* 0x00872400080011ff */
[----:B----4-:R-:W-:Y:S05]  /*17cf0*/  @!P0 NANOSLEEP.SYNCS 0x989680 ;  /* 0x009896800000895d */ /* 0x010fea0003900000 */
[----:B------:R-:W4:Y:S02]  /*17d00*/  @!P0 SYNCS.PHASECHK.TRANS64 P0, [R2+URZ+0x30], R5 ;  /* 0x00003005020085a7 */ /* 0x000f2400080010ff */
[----:B----4-:R-:W-:Y:S05]  /*17d10*/  @!P0 BRA `(.L_x_307) ;  /* 0xfffffffc00f08947 */ /* 0x010fea000383ffff */
[----:B------:R-:W-:Y:S05]  /*17d20*/  BRA `(.L_x_78) ;  /* 0xfffffef800a07947 */ /* 0x000fea000383ffff */
.L_x_84:
[----:B------:R-:W-:-:S07]  /*17d30*/  MOV R2, UR9 ;  /* 0x0000000900027c02 */ /* 0x000fce0008000f00 */
.L_x_308:
[----:B--2---:R2:W3:Y:S02]  /*17d40*/  SYNCS.PHASECHK.TRANS64.TRYWAIT P0, [R2+URZ+0x30], R5 ;  /* 0x00003005020075a7 */ /* 0x0044e400080011ff */
[----:B---3--:R-:W-:Y:S05]  /*17d50*/  @!P0 NANOSLEEP.SYNCS 0x989680 ;  /* 0x009896800000895d */ /* 0x008fea0003900000 */
[----:B------:R-:W3:Y:S02]  /*17d60*/  @!P0 SYNCS.PHASECHK.TRANS64 P0, [R2+URZ+0x30], R5 ;  /* 0x00003005020085a7 */ /* 0x000ee400080010ff */
[----:B---3--:R-:W-:Y:S05]  /*17d70*/  @!P0 BRA `(.L_x_308) ;  /* 0xfffffffc00f08947 */ /* 0x008fea000383ffff */
[----:B------:R-:W-:Y:S05]  /*17d80*/  BRA `(.L_x_83) ;  /* 0xfffffefc00187947 */ /* 0x000fea000383ffff */
.L_x_89:
[----:B------:R-:W-:-:S07]  /*17d90*/  MOV R2, UR17 ;  /* 0x0000001100027c02 */ /* 0x000fce0008000f00 */
.L_x_309:
[----:B--2---:R2:W3:Y:S02]  /*17da0*/  SYNCS.PHASECHK.TRANS64.TRYWAIT P0, [R2+URZ+0x30], R5 ;  /* 0x00003005020075a7 */ /* 0x0044e400080011ff */
[----:B---3--:R-:W-:Y:S05]  /*17db0*/  @!P0 NANOSLEEP.SYNCS 0x989680 ;  /* 0x009896800000895d */ /* 0x008fea0003900000 */
[----:B------:R-:W3:Y:S02]  /*17dc0*/  @!P0 SYNCS.PHASECHK.TRANS64 P0, [R2+URZ+0x30], R5 ;  /* 0x00003005020085a7 */ /* 0x000ee400080010ff */
[----:B---3--:R-:W-:Y:S05]  /*17dd0*/  @!P0 BRA `(.L_x_309) ;  /* 0xfffffffc00f08947 */ /* 0x008fea000383ffff */
[----:B------:R-:W-:Y:S05]  /*17de0*/  BRA `(.L_x_88) ;  /* 0xfffffefc00887947 */ /* 0x000fea000383ffff */
.L_x_96:
[----:B--2---:R-:W-:-:S07]  /*17df0*/  MOV R2, UR17 ;  /* 0x0000001100027c02 */ /* 0x004fce0008000f00 */
.L_x_310:
[----:B--2---:R2:W3:Y:S02]  /*17e00*/  SYNCS.PHASECHK.TRANS64.TRYWAIT P0, [R2+URZ+0x30], R5 ;  /* 0x00003005020075a7 */ /* 0x0044e400080011ff */
[----:B---3--:R-:W-:Y:S05]  /*17e10*/  @!P0 NANOSLEEP.SYNCS 0x989680 ;  /* 0x009896800000895d */ /* 0x008fea0003900000 */
[----:B------:R-:W3:Y:S02]  /*17e20*/  @!P0 SYNCS.PHASECHK.TRANS64 P0, [R2+URZ+0x30], R5 ;  /* 0x00003005020085a7 */ /* 0x000ee400080010ff */
[----:B---3--:R-:W-:Y:S05]  /*17e30*/  @!P0 BRA `(.L_x_310) ;  /* 0xfffffffc00f08947 */ /* 0x008fea000383ffff */
[----:B------:R-:W-:Y:S05]  /*17e40*/  BRA `(.L_x_95) ;  /* 0xffffff00002c7947 */ /* 0x000fea000383ffff */
.L_x_101:
[----:B------:R-:W-:-:S07]  /*17e50*/  MOV R2, UR10 ;  /* 0x0000000a00027c02 */ /* 0x000fce0008000f00 */
.L_x_311:
[----:B--2---:R2:W3:Y:S02]  /*17e60*/  SYNCS.PHASECHK.TRANS64.TRYWAIT P0, [R2+URZ+0x30], R5 ;  /* 0x00003005020075a7 */ /* 0x0044e400080011ff */
[----:B---3--:R-:W-:Y:S05]  /*17e70*/  @!P0 NANOSLEEP.SYNCS 0x989680 ;  /* 0x009896800000895d */ /* 0x008fea0003900000 */
[----:B------:R-:W3:Y:S02]  /*17e80*/  @!P0 SYNCS.PHASECHK.TRANS64 P0, [R2+URZ+0x30], R5 ;  /* 0x00003005020085a7 */ /* 0x000ee400080010ff */
[----:B---3--:R-:W-:Y:S05]  /*17e90*/  @!P0 BRA `(.L_x_311) ;  /* 0xfffffffc00f08947 */ /* 0x008fea000383ffff */
[----:B------:R-:W-:Y:S05]  /*17ea0*/  BRA `(.L_x_100) ;  /* 0xffffff0000b07947 */ /* 0x000fea000383ffff */
.L_x_106:
[----:B------:R-:W-:-:S07]  /*17eb0*/  MOV R2, UR8 ;  /* 0x0000000800027c02 */ /* 0x000fce0008000f00 */
.L_x_312:
[----:B--2---:R2:W3:Y:S02]  /*17ec0*/  SYNCS.PHASECHK.TRANS64.TRYWAIT P0, [R2+URZ+0x30], R5 ;  /* 0x00003005020075a7 */ /* 0x0044e400080011ff */
[----:B---3--:R-:W-:Y:S05]  /*17ed0*/  @!P0 NANOSLEEP.SYNCS 0x989680 ;  /* 0x009896800000895d */ /* 0x008fea0003900000 */
[----:B------:R-:W3:Y:S02]  /*17ee0*/  @!P0 SYNCS.PHASECHK.TRANS64 P0, [R2+URZ+0x30], R5 ;  /* 0x00003005020085a7 */ /* 0x000ee400080010ff */
[----:B---3--:R-:W-:Y:S05]  /*17ef0*/  @!P0 BRA `(.L_x_312) ;  /* 0xfffffffc00f08947 */ /* 0x008fea000383ffff */
[----:B------:R-:W-:Y:S05]  /*17f00*/  BRA `(.L_x_105) ;  /* 0xffffff0400287947 */ /* 0x000fea000383ffff */
.L_x_112:
[----:B--2---:R-:W-:-:S07]  /*17f10*/  MOV R2, UR4 ;  /* 0x0000000400027c02 */ /* 0x004fce0008000f00 */
.L_x_313:
[----:B--2---:R2:W3:Y:S02]  /*17f20*/  SYNCS.PHASECHK.TRANS64.TRYWAIT P0, [R2+URZ+0xf0], R3 ;  /* 0x0000f003020075a7 */ /* 0x0044e400080011ff */
[----:B---3--:R-:W-:Y:S05]  /*17f30*/  @!P0 NANOSLEEP.SYNCS 0x989680 ;  /* 0x009896800000895d */ /* 0x008fea0003900000 */
[----:B------:R-:W3:Y:S02]  /*17f40*/  @!P0 SYNCS.PHASECHK.TRANS64 P0, [R2+URZ+0xf0], R3 ;  /* 0x0000f003020085a7 */ /* 0x000ee400080010ff */
[----:B---3--:R-:W-:Y:S05]  /*17f50*/  @!P0 BRA `(.L_x_313) ;  /* 0xfffffffc00f08947 */ /* 0x008fea000383ffff */
[----:B------:R-:W-:Y:S05]  /*17f60*/  BRA `(.L_x_314) ;  /* 0xffffff0400b47947 */ /* 0x000fea000383ffff */
.L_x_115:
[----:B------:R-:W-:-:S07]  /*17f70*/  MOV R0, UR4 ;  /* 0x0000000400007c02 */ /* 0x000fce0008000f00 */
.L_x_315:
[----:B--2---:R2:W3:Y:S02]  /*17f80*/  SYNCS.PHASECHK.TRANS64.TRYWAIT P0, [R0+URZ], R3 ;  /* 0x00000003000075a7 */ /* 0x0044e400080011ff */
[----:B---3--:R-:W-:Y:S05]  /*17f90*/  @!P0 NANOSLEEP.SYNCS 0x989680 ;  /* 0x009896800000895d */ /* 0x008fea0003900000 */
[----:B------:R-:W3:Y:S02]  /*17fa0*/  @!P0 SYNCS.PHASECHK.TRANS64 P0, [R0+URZ], R3 ;  /* 0x00000003000085a7 */ /* 0x000ee400080010ff */
[----:B---3--:R-:W-:Y:S05]  /*17fb0*/  @!P0 BRA `(.L_x_315) ;  /* 0xfffffffc00f08947 */ /* 0x008fea000383ffff */
[----:B------:R-:W-:Y:S05]  /*17fc0*/  BRA `(.L_x_316) ;  /* 0xffffff0800107947 */ /* 0x000fea000383ffff */
.L_x_116:
[----:B------:R-:W-:-:S07]  /*17fd0*/  MOV R0, UR4 ;  /* 0x0000000400007c02 */ /* 0x000fce0008000f00 */
.L_x_317:
[----:B--2---:R2:W3:Y:S02]  /*17fe0*/  SYNCS.PHASECHK.TRANS64.TRYWAIT P0, [R0+URZ], R3 ;  /* 0x00000003000075a7 */ /* 0x0044e400080011ff */
[----:B---3--:R-:W-:Y:S05]  /*17ff0*/  @!P0 NANOSLEEP.SYNCS 0x989680 ;  /* 0x009896800000895d */ /* 0x008fea0003900000 */
[----:B------:R-:W3:Y:S02]  /*18000*/  @!P0 SYNCS.PHASECHK.TRANS64 P0, [R0+URZ], R3 ;  /* 0x00000003000085a7 */ /* 0x000ee400080010ff */
[----:B---3--:R-:W-:Y:S05]  /*18010*/  @!P0 BRA `(.L_x_317) ;  /* 0xfffffffc00f08947 */ /* 0x008fea000383ffff */
[----:B------:R-:W-:Y:S05]  /*18020*/  BRA `(.L_x_318) ;  /* 0xffffff08001c7947 */ /* 0x000fea000383ffff */
.L_x_117:
[----:B------:R-:W-:-:S07]  /*18030*/  MOV R0, UR4 ;  /* 0x0000000400007c02 */ /* 0x000fce0008000f00 */
.L_x_319:
[----:B--2---:R2:W3:Y:S02]  /*18040*/  SYNCS.PHASECHK.TRANS64.TRYWAIT P0, [R0+URZ], R3 ;  /* 0x00000003000075a7 */ /* 0x0044e400080011ff */
[----:B---3--:R-:W-:Y:S05]  /*18050*/  @!P0 NANOSLEEP.SYNCS 0x989680 ;  /* 0x009896800000895d */ /* 0x008fea0003900000 */
[----:B------:R-:W3:Y:S02]  /*18060*/  @!P0 SYNCS.PHASECHK.TRANS64 P0, [R0+URZ], R3 ;  /* 0x00000003000085a7 */ /* 0x000ee400080010ff */
[----:B---3--:R-:W-:Y:S05]  /*18070*/  @!P0 BRA `(.L_x_319) ;  /* 0xfffffffc00f08947 */ /* 0x008fea000383ffff */
[----:B------:R-:W-:Y:S05]  /*18080*/  BRA `(.L_x_320) ;  /* 0xffffff0800287947 */ /* 0x000fea000383ffff */
.L_x_118:
[----:B------:R-:W-:-:S07]  /*18090*/  MOV R0, UR4 ;  /* 0x0000000400007c02 */ /* 0x000fce0008000f00 */
.L_x_321:
[----:B--2---:R2:W3:Y:S02]  /*180a0*/  SYNCS.PHASECHK.TRANS64.TRYWAIT P0, [R0+URZ], R3 ;  /* 0x00000003000075a7 */ /* 0x0044e400080011ff */
[----:B---3--:R-:W-:Y:S05]  /*180b0*/  @!P0 NANOSLEEP.SYNCS 0x989680 ;  /* 0x009896800000895d */ /* 0x008fea0003900000 */
[----:B------:R-:W3:Y:S02]  /*180c0*/  @!P0 SYNCS.PHASECHK.TRANS64 P0, [R0+URZ], R3 ;  /* 0x00000003000085a7 */ /* 0x000ee400080010ff */
[----:B---3--:R-:W-:Y:S05]  /*180d0*/  @!P0 BRA `(.L_x_321) ;  /* 0xfffffffc00f08947 */ /* 0x008fea000383ffff */
[----:B------:R-:W-:Y:S05]  /*180e0*/  BRA `(.L_x_322) ;  /* 0xffffff0800347947 */ /* 0x000fea000383ffff */
.L_x_119:
[----:B------:R-:W-:-:S07]  /*180f0*/  MOV R0, UR4 ;  /* 0x0000000400007c02 */ /* 0x000fce0008000f00 */
.L_x_323:
[----:B--2---:R2:W3:Y:S02]  /*18100*/  SYNCS.PHASECHK.TRANS64.TRYWAIT P0, [R0+URZ], R3 ;  /* 0x00000003000075a7 */ /* 0x0044e400080011ff */
[----:B---3--:R-:W-:Y:S05]  /*18110*/  @!P0 NANOSLEEP.SYNCS 0x989680 ;  /* 0x009896800000895d */ /* 0x008fea0003900000 */
[----:B------:R-:W3:Y:S02]  /*18120*/  @!P0 SYNCS.PHASECHK.TRANS64 P0, [R0+URZ], R3 ;  /* 0x00000003000085a7 */ /* 0x000ee400080010ff */
[----:B---3--:R-:W-:Y:S05]  /*18130*/  @!P0 BRA `(.L_x_323) ;  /* 0xfffffffc00f08947 */ /* 0x008fea000383ffff */
[----:B------:R-:W-:Y:S05]  /*18140*/  BRA `(.L_x_324) ;  /* 0xffffff0800407947 */ /* 0x000fea000383ffff */
.L_x_133:
[----:B-1----:R1:W2:Y:S02]  /*18150*/  SYNCS.PHASECHK.TRANS64.TRYWAIT P0, [R2+URZ+0x108], R19 ;  /* 0x00010813020075a7 */ /* 0x0022a400080011ff */
[----:B--2---:R-:W-:Y:S05]  /*18160*/  @!P0 NANOSLEEP.SYNCS 0x989680 ;  /* 0x009896800000895d */ /* 0x004fea0003900000 */
[----:B------:R-:W2:Y:S02]  /*18170*/  @!P0 SYNCS.PHASECHK.TRANS64 P0, [R2+URZ+0x108], R19 ;  /* 0x00010813020085a7 */ /* 0x000ea400080010ff */
[----:B--2---:R-:W-:Y:S05]  /*18180*/  @!P0 BRA `(.L_x_133) ;  /* 0xfffffffc00f08947 */ /* 0x004fea000383ffff */
[----:B------:R-:W-:Y:S05]  /*18190*/  BRA `(.L_x_325) ;  /* 0xffffff2400207947 */ /* 0x000fea000383ffff */
.L_x_137:
[----:B-1----:R1:W2:Y:S02]  /*181a0*/  SYNCS.PHASECHK.TRANS64.TRYWAIT P0, [R0+URZ], R3 ;  /* 0x00000003000075a7 */ /* 0x0022a400080011ff */
[----:B--2---:R-:W-:Y:S05]  /*181b0*/  @!P0 NANOSLEEP.SYNCS 0x989680 ;  /* 0x009896800000895d */ /* 0x004fea0003900000 */
[----:B------:R-:W2:Y:S02]  /*181c0*/  @!P0 SYNCS.PHASECHK.TRANS64 P0, [R0+URZ], R3 ;  /* 0x00000003000085a7 */ /* 0x000ea400080010ff */
[----:B--2---:R-:W-:Y:S05]  /*181d0*/  @!P0 BRA `(.L_x_137) ;  /* 0xfffffffc00f08947 */ /* 0x004fea000383ffff */
[----:B------:R-:W-:Y:S05]  /*181e0*/  BRA `(.L_x_326) ;  /* 0xffffff2400887947 */ /* 0x000fea000383ffff */
.L_x_138:
[----:B-1----:R1:W2:Y:S02]  /*181f0*/  SYNCS.PHASECHK.TRANS64.TRYWAIT P0, [R4+URZ], R7 ;  /* 0x00000007040075a7 */ /* 0x0022a400080011ff */
[----:B--2---:R-:W-:Y:S05]  /*18200*/  @!P0 NANOSLEEP.SYNCS 0x989680 ;  /* 0x009896800000895d */ /* 0x004fea0003900000 */
[----:B------:R-:W2:Y:S02]  /*18210*/  @!P0 SYNCS.PHASECHK.TRANS64 P0, [R4+URZ], R7 ;  /* 0x00000007040085a7 */ /* 0x000ea400080010ff */
[----:B--2---:R-:W-:Y:S05]  /*18220*/  @!P0 BRA `(.L_x_138) ;  /* 0xfffffffc00f08947 */ /* 0x004fea000383ffff */
[----:B------:R-:W-:Y:S05]  /*18230*/  BRA `(.L_x_327) ;  /* 0xffffff24008c7947 */ /* 0x000fea000383ffff */
.L_x_151:
[----:B------:R-:W-:Y:S07]  /*18240*/  MOV R2, UR17 ;  /* 0x0000001100027c02 */ /* 0x000fee0008000f00 */
.L_x_328:
[----:B-1----:R1:W3:Y:S02]  /*18250*/  SYNCS.PHASECHK.TRANS64.TRYWAIT P0, [R2+URZ+0x98], R5 ;  /* 0x00009805020075a7 */ /* 0x0022e400080011ff */
[----:B---3--:R-:W-:Y:S05]  /*18260*/  @!P0 NANOSLEEP.SYNCS 0x989680 ;  /* 0x009896800000895d */ /* 0x008fea0003900000 */
[----:B------:R-:W3:Y:S02]  /*18270*/  @!P0 SYNCS.PHASECHK.TRANS64 P0, [R2+URZ+0x98], R5 ;  /* 0x00009805020085a7 */ /* 0x000ee400080010ff */
[----:B---3--:R-:W-:Y:S05]  /*18280*/  @!P0 BRA `(.L_x_328) ;  /* 0xfffffffc00f08947 */ /* 0x008fea000383ffff */
[----:B------:R-:W-:Y:S05]  /*18290*/  BRA `(.L_x_150) ;  /* 0xffffff4400587947 */ /* 0x000fea000383ffff */
.L_x_156:
[----:B------:R-:W-:Y:S07]  /*182a0*/  MOV R2, UR33 ;  /* 0x0000002100027c02 */ /* 0x000fee0008000f00 */
.L_x_329:
[----:B-1----:R1:W2:Y:S02]  /*182b0*/  SYNCS.PHASECHK.TRANS64.TRYWAIT P1, [R2+URZ+0x98], R5 ;  /* 0x00009805020075a7 */ /* 0x0022a400080211ff */
[----:B--2---:R-:W-:Y:S05]  /*182c0*/  @!P1 NANOSLEEP.SYNCS 0x989680 ;  /* 0x009896800000995d */ /* 0x004fea0003900000 */
[----:B------:R-:W2:Y:S02]  /*182d0*/  @!P1 SYNCS.PHASECHK.TRANS64 P1, [R2+URZ+0x98], R5 ;  /* 0x00009805020095a7 */ /* 0x000ea400080210ff */
[----:B--2---:R-:W-:Y:S05]  /*182e0*/  @!P1 BRA `(.L_x_329) ;  /* 0xfffffffc00f09947 */ /* 0x004fea000383ffff */
[----:B------:R-:W-:Y:S05]  /*182f0*/  BRA `(.L_x_155) ;  /* 0xffffff4400e07947 */ /* 0x000fea000383ffff */
.L_x_161:
[----:B------:R-:W-:Y:S07]  /*18300*/  MOV R2, UR32 ;  /* 0x0000002000027c02 */ /* 0x000fee0008000f00 */
.L_x_330:
[----:B-1----:R1:W2:Y:S02]  /*18310*/  SYNCS.PHASECHK.TRANS64.TRYWAIT P1, [R2+URZ+0x98], R5 ;  /* 0x00009805020075a7 */ /* 0x0022a400080211ff */
[----:B--2---:R-:W-:Y:S05]  /*18320*/  @!P1 NANOSLEEP.SYNCS 0x989680 ;  /* 0x009896800000995d */ /* 0x004fea0003900000 */
[----:B------:R-:W2:Y:S02]  /*18330*/  @!P1 SYNCS.PHASECHK.TRANS64 P1, [R2+URZ+0x98], R5 ;  /* 0x00009805020095a7 */ /* 0x000ea400080210ff */
[----:B--2---:R-:W-:Y:S05]  /*18340*/  @!P1 BRA `(.L_x_330) ;  /* 0xfffffffc00f09947 */ /* 0x004fea000383ffff */
[----:B------:R-:W-:Y:S05]  /*18350*/  BRA `(.L_x_160) ;  /* 0xffffff4800607947 */ /* 0x000fea000383ffff */
.L_x_166:
[----:B------:R-:W-:Y:S07]  /*18360*/  MOV R2, UR33 ;  /* 0x0000002100027c02 */ /* 0x000fee0008000f00 */
.L_x_331:
[----:B-1----:R1:W2:Y:S02]  /*18370*/  SYNCS.PHASECHK.TRANS64.TRYWAIT P1, [R2+URZ+0x98], R5 ;  /* 0x00009805020075a7 */ /* 0x0022a400080211ff */
[----:B--2---:R-:W-:Y:S05]  /*18380*/  @!P1 NANOSLEEP.SYNCS 0x989680 ;  /* 0x009896800000995d */ /* 0x004fea0003900000 */
[----:B------:R-:W2:Y:S02]  /*18390*/  @!P1 SYNCS.PHASECHK.TRANS64 P1, [R2+URZ+0x98], R5 ;  /* 0x00009805020095a7 */ /* 0x000ea400080210ff */
[----:B--2---:R-:W-:Y:S05]  /*183a0*/  @!P1 BRA `(.L_x_331) ;  /* 0xfffffffc00f09947 */ /* 0x004fea000383ffff */
[----:B------:R-:W-:Y:S05]  /*183b0*/  BRA `(.L_x_165) ;  /* 0xffffff4800e07947 */ /* 0x000fea000383ffff */
.L_x_173:
[----:B-1----:R-:W-:Y:S07]  /*183c0*/  MOV R2, UR33 ;  /* 0x0000002100027c02 */ /* 0x002fee0008000f00 */
.L_x_332:
[----:B-1----:R1:W2:Y:S02]  /*183d0*/  SYNCS.PHASECHK.TRANS64.TRYWAIT P0, [R2+URZ+0x98], R5 ;  /* 0x00009805020075a7 */ /* 0x0022a400080011ff */
[----:B--2---:R-:W-:Y:S05]  /*183e0*/  @!P0 NANOSLEEP.SYNCS 0x989680 ;  /* 0x009896800000895d */ /* 0x004fea0003900000 */
[----:B------:R-:W2:Y:S02]  /*183f0*/  @!P0 SYNCS.PHASECHK.TRANS64 P0, [R2+URZ+0x98], R5 ;  /* 0x00009805020085a7 */ /* 0x000ea400080010ff */
[----:B--2---:R-:W-:Y:S05]  /*18400*/  @!P0 BRA `(.L_x_332) ;  /* 0xfffffffc00f08947 */ /* 0x004fea000383ffff */
[----:B------:R-:W-:Y:S05]  /*18410*/  BRA `(.L_x_172) ;  /* 0xffffff4c00987947 */ /* 0x000fea000383ffff */
.L_x_178:
[----:B------:R-:W-:Y:S07]  /*18420*/  MOV R2, UR8 ;  /* 0x0000000800027c02 */ /* 0x000fee0008000f00 */
.L_x_333:
[----:B-1----:R1:W2:Y:S02]  /*18430*/  SYNCS.PHASECHK.TRANS64.TRYWAIT P1, [R2+URZ+0x98], R5 ;  /* 0x00009805020075a7 */ /* 0x0022a400080211ff */
[----:B--2---:R-:W-:Y:S05]  /*18440*/  @!P1 NANOSLEEP.SYNCS 0x989680 ;  /* 0x009896800000995d */ /* 0x004fea0003900000 */
[----:B------:R-:W2:Y:S02]  /*18450*/  @!P1 SYNCS.PHASECHK.TRANS64 P1, [R2+URZ+0x98], R5 ;  /* 0x00009805020095a7 */ /* 0x000ea400080210ff */
[----:B--2---:R-:W-:Y:S05]  /*18460*/  @!P1 BRA `(.L_x_333) ;  /* 0xfffffffc00f09947 */ /* 0x004fea000383ffff */
[----:B------:R-:W-:Y:S05]  /*18470*/  BRA `(.L_x_177) ;  /* 0xffffff5000287947 */ /* 0x000fea000383ffff */
.L_x_183:
[----:B------:R-:W-:Y:S07]  /*18480*/  MOV R2, UR26 ;  /* 0x0000001a00027c02 */ /* 0x000fee0008000f00 */
.L_x_334:
[----:B-1----:R1:W2:Y:S02]  /*18490*/  SYNCS.PHASECHK.TRANS64.TRYWAIT P1, [R2+URZ+0x98], R5 ;  /* 0x00009805020075a7 */ /* 0x0022a400080211ff */
[----:B--2---:R-:W-:Y:S05]  /*184a0*/  @!P1 NANOSLEEP.SYNCS 0x989680 ;  /* 0x009896800000995d */ /* 0x004fea0003900000 */
[----:B------:R-:W2:Y:S02]  /*184b0*/  @!P1 SYNCS.PHASECHK.TRANS64 P1, [R2+URZ+0x98], R5 ;  /* 0x00009805020095a7 */ /* 0x000ea400080210ff */
[----:B--2---:R-:W-:Y:S05]  /*184c0*/  @!P1 BRA `(.L_x_334) ;  /* 0xfffffffc00f09947 */ /* 0x004fea000383ffff */
[----:B------:R-:W-:Y:S05]  /*184d0*/  BRA `(.L_x_182) ;  /* 0xffffff5000a07947 */ /* 0x000fea000383ffff */
.L_x_188:
[----:B------:R-:W-:Y:S07]  /*184e0*/  MOV R2, UR24 ;  /* 0x0000001800027c02 */ /* 0x000fee0008000f00 */
.L_x_335:
[----:B-1----:R1:W2:Y:S02]  /*184f0*/  SYNCS.PHASECHK.TRANS64.TRYWAIT P1, [R2+URZ+0x98], R5 ;  /* 0x00009805020075a7 */ /* 0x0022a400080211ff */
[----:B--2---:R-:W-:Y:S05]  /*18500*/  @!P1 NANOSLEEP.SYNCS 0x989680 ;  /* 0x009896800000995d */ /* 0x004fea0003900000 */
[----:B------:R-:W2:Y:S02]  /*18510*/  @!P1 SYNCS.PHASECHK.TRANS64 P1, [R2+URZ+0x98], R5 ;  /* 0x00009805020095a7 */ /* 0x000ea400080210ff */
[----:B--2---:R-:W-:Y:S05]  /*18520*/  @!P1 BRA `(.L_x_335) ;  /* 0xfffffffc00f09947 */ /* 0x004fea000383ffff */
[----:B------:R-:W-:Y:S05]  /*18530*/  BRA `(.L_x_187) ;  /* 0xffffff5400187947 */ /* 0x000fea000383ffff */
.L_x_193:
[----:B-1----:R-:W-:-:S07]  /*18540*/  MOV R2, UR8 ;  /* 0x0000000800027c02 */ /* 0x002fce0008000f00 */
.L_x_336:
[----:B-1----:R1:W2:Y:S02]  /*18550*/  SYNCS.PHASECHK.TRANS64.TRYWAIT P0, [R2+URZ+0xf0], R3 ;  /* 0x0000f003020075a7 */ /* 0x0022a400080011ff */
[----:B--2---:R-:W-:Y:S05]  /*18560*/  @!P0 NANOSLEEP.SYNCS 0x989680 ;  /* 0x009896800000895d */ /* 0x004fea0003900000 */
[----:B------:R-:W2:Y:S02]  /*18570*/  @!P0 SYNCS.PHASECHK.TRANS64 P0, [R2+URZ+0xf0], R3 ;  /* 0x0000f003020085a7 */ /* 0x000ea400080010ff */
[----:B--2---:R-:W-:Y:S05]  /*18580*/  @!P0 BRA `(.L_x_336) ;  /* 0xfffffffc00f08947 */ /* 0x004fea000383ffff */
[----:B------:R-:W-:Y:S05]  /*18590*/  BRA `(.L_x_337) ;  /* 0xffffff5400a07947 */ /* 0x000fea000383ffff */
.L_x_195:
[----:B------:R-:W-:-:S07]  /*185a0*/  MOV R0, UR4 ;  /* 0x0000000400007c02 */ /* 0x000fce0008000f00 */
.L_x_338:
[----:B-1----:R1:W2:Y:S02]  /*185b0*/  SYNCS.PHASECHK.TRANS64.TRYWAIT P0, [R0+URZ], R3 ;  /* 0x00000003000075a7 */ /* 0x0022a400080011ff */
[----:B--2---:R-:W-:Y:S05]  /*185c0*/  @!P0 NANOSLEEP.SYNCS 0x989680 ;  /* 0x009896800000895d */ /* 0x004fea0003900000 */
[----:B------:R-:W2:Y:S02]  /*185d0*/  @!P0 SYNCS.PHASECHK.TRANS64 P0, [R0+URZ], R3 ;  /* 0x00000003000085a7 */ /* 0x000ea400080010ff */
[----:B--2---:R-:W-:Y:S05]  /*185e0*/  @!P0 BRA `(.L_x_338) ;  /* 0xfffffffc00f08947 */ /* 0x004fea000383ffff */
[----:B------:R-:W-:Y:S05]  /*185f0*/  BRA `(.L_x_339) ;  /* 0xffffff5400f47947 */ /* 0x000fea000383ffff */
.L_x_196:
[----:B------:R-:W-:-:S07]  /*18600*/  MOV R0, UR4 ;  /* 0x0000000400007c02 */ /* 0x000fce0008000f00 */
.L_x_340:
[----:B-1----:R1:W2:Y:S02]  /*18610*/  SYNCS.PHASECHK.TRANS64.TRYWAIT P0, [R0+URZ], R3 ;  /* 0x00000003000075a7 */ /* 0x0022a400080011ff */
[----:B--2---:R-:W-:Y:S05]  /*18620*/  @!P0 NANOSLEEP.SYNCS 0x989680 ;  /* 0x009896800000895d */ /* 0x004fea0003900000 */
[----:B------:R-:W2:Y:S02]  /*18630*/  @!P0 SYNCS.PHASECHK.TRANS64 P0, [R0+URZ], R3 ;  /* 0x00000003000085a7 */ /* 0x000ea400080010ff */
[----:B--2---:R-:W-:Y:S05]  /*18640*/  @!P0 BRA `(.L_x_340) ;  /* 0xfffffffc00f08947 */ /* 0x004fea000383ffff */
[----:B------:R-:W-:Y:S05]  /*18650*/  BRA `(.L_x_341) ;  /* 0xffffff5800007947 */ /* 0x000fea000383ffff */
.L_x_197:
[----:B------:R-:W-:-:S07]  /*18660*/  MOV R0, UR4 ;  /* 0x0000000400007c02 */ /* 0x000fce0008000f00 */
.L_x_342:
[----:B-1----:R1:W2:Y:S02]  /*18670*/  SYNCS.PHASECHK.TRANS64.TRYWAIT P0, [R0+URZ], R3 ;  /* 0x00000003000075a7 */ /* 0x0022a400080011ff */
[----:B--2---:R-:W-:Y:S05]  /*18680*/  @!P0 NANOSLEEP.SYNCS 0x989680 ;  /* 0x009896800000895d */ /* 0x004fea0003900000 */
[----:B------:R-:W2:Y:S02]  /*18690*/  @!P0 SYNCS.PHASECHK.TRANS64 P0, [R0+URZ], R3 ;  /* 0x00000003000085a7 */ /* 0x000ea400080010ff */
[----:B--2---:R-:W-:Y:S05]  /*186a0*/  @!P0 BRA `(.L_x_342) ;  /* 0xfffffffc00f08947 */ /* 0x004fea000383ffff */
[----:B------:R-:W-:Y:S05]  /*186b0*/  BRA `(.L_x_343) ;  /* 0xffffff58000c7947 */ /* 0x000fea000383ffff */
.L_x_198:
[----:B------:R-:W-:-:S07]  /*186c0*/  MOV R0, UR4 ;  /* 0x0000000400007c02 */ /* 0x000fce0008000f00 */
.L_x_344:
[----:B-1----:R1:W2:Y:S02]  /*186d0*/  SYNCS.PHASECHK.TRANS64.TRYWAIT P0, [R0+URZ], R3 ;  /* 0x00000003000075a7 */ /* 0x0022a400080011ff */
[----:B--2---:R-:W-:Y:S05]  /*186e0*/  @!P0 NANOSLEEP.SYNCS 0x989680 ;  /* 0x009896800000895d */ /* 0x004fea0003900000 */
[----:B------:R-:W2:Y:S02]  /*186f0*/  @!P0 SYNCS.PHASECHK.TRANS64 P0, [R0+URZ], R3 ;  /* 0x00000003000085a7 */ /* 0x000ea400080010ff */
[----:B--2---:R-:W-:Y:S05]  /*18700*/  @!P0 BRA `(.L_x_344) ;  /* 0xfffffffc00f08947 */ /* 0x004fea000383ffff */
[----:B------:R-:W-:Y:S05]  /*18710*/  BRA `(.L_x_345) ;  /* 0xffffff5800187947 */ /* 0x000fea000383ffff */
.L_x_199:
[----:B------:R-:W-:-:S07]  /*18720*/  MOV R0, UR4 ;  /* 0x0000000400007c02 */ /* 0x000fce0008000f00 */
.L_x_346:
[----:B-1----:R1:W2:Y:S02]  /*18730*/  SYNCS.PHASECHK.TRANS64.TRYWAIT P0, [R0+URZ], R3 ;  /* 0x00000003000075a7 */ /* 0x0022a400080011ff */
[----:B--2---:R-:W-:Y:S05]  /*18740*/  @!P0 NANOSLEEP.SYNCS 0x989680 ;  /* 0x009896800000895d */ /* 0x004fea0003900000 */
[----:B------:R-:W2:Y:S02]  /*18750*/  @!P0 SYNCS.PHASECHK.TRANS64 P0, [R0+URZ], R3 ;  /* 0x00000003000085a7 */ /* 0x000ea400080010ff */
[----:B--2---:R-:W-:Y:S05]  /*18760*/  @!P0 BRA `(.L_x_346) ;  /* 0xfffffffc00f08947 */ /* 0x004fea000383ffff */
[----:B------:R-:W-:Y:S05]  /*18770*/  BRA `(.L_x_347) ;  /* 0xffffff5800247947 */ /* 0x000fea000383ffff */
.L_x_200:
[----:B------:R-:W-:-:S07]  /*18780*/  MOV R0, UR4 ;  /* 0x0000000400007c02 */ /* 0x000fce0008000f00 */
.L_x_348:
[----:B-1----:R1:W2:Y:S02]  /*18790*/  SYNCS.PHASECHK.TRANS64.TRYWAIT P0, [R0+URZ], R3 ;  /* 0x00000003000075a7 */ /* 0x0022a400080011ff */
[----:B--2---:R-:W-:Y:S05]  /*187a0*/  @!P0 NANOSLEEP.SYNCS 0x989680 ;  /* 0x009896800000895d */ /* 0x004fea0003900000 */
[----:B------:R-:W2:Y:S02]  /*187b0*/  @!P0 SYNCS.PHASECHK.TRANS64 P0, [R0+URZ], R3 ;  /* 0x00000003000085a7 */ /* 0x000ea400080010ff */
[----:B--2---:R-:W-:Y:S05]  /*187c0*/  @!P0 BRA `(.L_x_348) ;  /* 0xfffffffc00f08947 */ /* 0x004fea000383ffff */
[----:B------:R-:W-:Y:S05]  /*187d0*/  BRA `(.L_x_349) ;  /* 0xffffff5800307947 */ /* 0x000fea000383ffff */
.L_x_210:
[----:B-1----:R-:W-:-:S04]  /*187e0*/  MOV R0, UR5 ;  /* 0x0000000500007c02 */ /* 0x002fc80008000f00 */
[----:B------:R1:W2:Y:S03]  /*187f0*/  SYNCS.PHASECHK.TRANS64.TRYWAIT P0, [R0+URZ+0x8], R5 ;  /* 0x00000805000075a7 */ /* 0x0002a600080011ff */
[----:B--2---:R-:W-:Y:S05]  /*18800*/  @!P0 NANOSLEEP.SYNCS 0x989680 ;  /* 0x009896800000895d */ /* 0x004fea0003900000 */
[----:B------:R-:W2:Y:S02]  /*18810*/  @!P0 SYNCS.PHASECHK.TRANS64 P0, [R0+URZ+0x8], R5 ;  /* 0x00000805000085a7 */ /* 0x000ea400080010ff */
[----:B--2---:R-:W-:Y:S05]  /*18820*/  @!P0 BRA `(.L_x_210) ;  /* 0xfffffffc00ec8947 */ /* 0x004fea000383ffff */
[----:B------:R-:W-:Y:S05]  /*18830*/  BRA `(.L_x_209) ;  /* 0xffffff5800f47947 */ /* 0x000fea000383ffff */
.L_x_212:
[----:B------:R-:W-:Y:S01]  /*18840*/  BSSY B0, `(.L_x_350) ;  /* 0x0000006000007945 */ /* 0x000fe20003800000 */
[----:B------:R-:W-:-:S07]  /*18850*/  MOV R15, 0xffffffff ;  /* 0xffffffff000f7802 */ /* 0x000fce0000000f00 */
[----:B-1----:R-:W-:Y:S05]  /*18860*/  WARPSYNC.COLLECTIVE R15, `(.L_x_351) ;  /* 0x000000000f0c7348 */ /* 0x002fea0003c00000 */
[----:B------:R-:W-:Y:S02]  /*18870*/  ELECT P6, UR79, PT ;  /* 0x00000000004f782f */ /* 0x000fe400038c0000 */
[----:B------:R-:W-:Y:S01]  /*18880*/  MOV R14, UR79 ;  /* 0x0000004f000e7c02 */ /* 0x000fe20008000f00 */
[----:B-1----:R-:W-:Y:S10]  /*18890*/  ENDCOLLECTIVE ;  /* 0x000000000000791b */ /* 0x002ff40003800000 */
.L_x_351:
[----:B------:R-:W-:Y:S05]  /*188a0*/  BSYNC B0 ;  /* 0x0000000000007941 */ /* 0x000fea0003800000 */
.L_x_350:
[----:B------:R-:W-:Y:S05]  /*188b0*/  BRA `(.L_x_352) ;  /* 0xffffff5c00247947 */ /* 0x000fea000383ffff */
.L_x_214:
[----:B-1----:R-:W-:-:S04]  /*188c0*/  MOV R0, UR5 ;  /* 0x0000000500007c02 */ /* 0x002fc80008000f00 */
[----:B------:R1:W2:Y:S03]  /*188d0*/  SYNCS.PHASECHK.TRANS64.TRYWAIT P0, [R0+URZ+0x8], R3 ;  /* 0x00000803000075a7 */ /* 0x0002a600080011ff */
[----:B--2---:R-:W-:Y:S05]  /*188e0*/  @!P0 NANOSLEEP.SYNCS 0x989680 ;  /* 0x009896800000895d */ /* 0x004fea0003900000 */
[----:B------:R-:W2:Y:S02]  /*188f0*/  @!P0 SYNCS.PHASECHK.TRANS64 P0, [R0+URZ+0x8], R3 ;  /* 0x00000803000085a7 */ /* 0x000ea400080010ff */
[----:B--2---:R-:W-:Y:S05]  /*18900*/  @!P0 BRA `(.L_x_214) ;  /* 0xfffffffc00ec8947 */ /* 0x004fea000383ffff */
[----:B------:R-:W-:Y:S05]  /*18910*/  BRA `(.L_x_213) ;  /* 0xffffff5c00287947 */ /* 0x000fea000383ffff */
.L_x_215:
[----:B------:R-:W-:-:S07]  /*18920*/  MOV R2, UR6 ;  /* 0x0000000600027c02 */ /* 0x000fce0008000f00 */
.L_x_353:
[----:B-1----:R1:W2:Y:S02]  /*18930*/  SYNCS.PHASECHK.TRANS64.TRYWAIT P0, [R2+URZ+0xf0], R3 ;  /* 0x0000f003020075a7 */ /* 0x0022a400080011ff */
[----:B--2---:R-:W-:Y:S05]  /*18940*/  @!P0 NANOSLEEP.SYNCS 0x989680 ;  /* 0x009896800000895d */ /* 0x004fea0003900000 */
[----:B------:R-:W2:Y:S02]  /*18950*/  @!P0 SYNCS.PHASECHK.TRANS64 P0, [R2+URZ+0xf0], R3 ;  /* 0x0000f003020085a7 */ /* 0x000ea400080010ff */
[----:B--2---:R-:W-:Y:S05]  /*18960*/  @!P0 BRA `(.L_x_353) ;  /* 0xfffffffc00f08947 */ /* 0x004fea000383ffff */
[----:B------:R-:W-:Y:S05]  /*18970*/  BRA `(.L_x_354) ;  /* 0xffffff6000387947 */ /* 0x000fea000383ffff */
.L_x_219:
[----:B-1----:R-:W-:Y:S07]  /*18980*/  MOV R0, UR26 ;  /* 0x0000001a00007c02 */ /* 0x002fee0008000f00 */
.L_x_355:
[----:B-1----:R1:W4:Y:S02]  /*18990*/  SYNCS.PHASECHK.TRANS64.TRYWAIT P0, [R0+URZ+0x60], R3 ;  /* 0x00006003000075a7 */ /* 0x00232400080011ff */
[----:B----4-:R-:W-:Y:S05]  /*189a0*/  @!P0 NANOSLEEP.SYNCS 0x989680 ;  /* 0x009896800000895d */ /* 0x010fea0003900000 */
[----:B------:R-:W4:Y:S02]  /*189b0*/  @!P0 SYNCS.PHASECHK.TRANS64 P0, [R0+URZ+0x60], R3 ;  /* 0x00006003000085a7 */ /* 0x000f2400080010ff */
[----:B----4-:R-:W-:Y:S05]  /*189c0*/  @!P0 BRA `(.L_x_355) ;  /* 0xfffffffc00f08947 */ /* 0x010fea000383ffff */
[----:B------:R-:W-:Y:S05]  /*189d0*/  BRA `(.L_x_218) ;  /* 0xffffff6000b47947 */ /* 0x000fea000383ffff */
.L_x_221:
[----:B------:R-:W-:Y:S07]  /*189e0*/  MOV R0, UR28 ;  /* 0x0000001c00007c02 */ /* 0x000fee0008000f00 */
.L_x_356:
[----:B---3--:R3:W1:Y:S02]  /*189f0*/  SYNCS.PHASECHK.TRANS64.TRYWAIT P1, [R0+URZ], R3 ;  /* 0x00000003000075a7 */ /* 0x00866400080211ff */
[----:B-1----:R-:W-:Y:S05]  /*18a00*/  @!P1 NANOSLEEP.SYNCS 0x989680 ;  /* 0x009896800000995d */ /* 0x002fea0003900000 */
[----:B------:R-:W1:Y:S02]  /*18a10*/  @!P1 SYNCS.PHASECHK.TRANS64 P1, [R0+URZ], R3 ;  /* 0x00000003000095a7 */ /* 0x000e6400080210ff */
[----:B-1----:R-:W-:Y:S05]  /*18a20*/  @!P1 BRA `(.L_x_356) ;  /* 0xfffffffc00f09947 */ /* 0x002fea000383ffff */
[----:B------:R-:W-:Y:S05]  /*18a30*/  BRA `(.L_x_220) ;  /* 0xffffff6400507947 */ /* 0x000fea000383ffff */
.L_x_224:
[----:B------:R-:W-:Y:S07]  /*18a40*/  MOV R0, UR17 ;  /* 0x0000001100007c02 */ /* 0x000fee0008000f00 */
.L_x_357:
[----:B---3--:R3:W1:Y:S02]  /*18a50*/  SYNCS.PHASECHK.TRANS64.TRYWAIT P1, [R0+URZ+0x128], R3 ;  /* 0x00012803000075a7 */ /* 0x00866400080211ff */
[----:B-1----:R-:W-:Y:S05]  /*18a60*/  @!P1 NANOSLEEP.SYNCS 0x989680 ;  /* 0x009896800000995d */ /* 0x002fea0003900000 */
[----:B------:R-:W1:Y:S02]  /*18a70*/  @!P1 SYNCS.PHASECHK.TRANS64 P1, [R0+URZ+0x128], R3 ;  /* 0x00012803000095a7 */ /* 0x000e6400080210ff */
[----:B-1----:R-:W-:Y:S05]  /*18a80*/  @!P1 BRA `(.L_x_357) ;  /* 0xfffffffc00f09947 */ /* 0x002fea000383ffff */
[----:B------:R-:W-:Y:S05]  /*18a90*/  BRA `(.L_x_222) ;  /* 0xffffff6400747947 */ /* 0x000fea000383ffff */
.L_x_226:
[----:B------:R-:W-:Y:S07]  /*18aa0*/  MOV R3, UR33 ;  /* 0x0000002100037c02 */ /* 0x000fee0008000f00 */
.L_x_358:
[----:B----4-:R4:W1:Y:S02]  /*18ab0*/  SYNCS.PHASECHK.TRANS64.TRYWAIT P0, [R3+URZ+0x60], R14 ;  /* 0x0000600e030075a7 */ /* 0x01086400080011ff */
[----:B-1----:R-:W-:Y:S05]  /*18ac0*/  @!P0 NANOSLEEP.SYNCS 0x989680 ;  /* 0x009896800000895d */ /* 0x002fea0003900000 */
[----:B------:R-:W1:Y:S02]  /*18ad0*/  @!P0 SYNCS.PHASECHK.TRANS64 P0, [R3+URZ+0x60], R14 ;  /* 0x0000600e030085a7 */ /* 0x000e6400080010ff */
[----:B-1----:R-:W-:Y:S05]  /*18ae0*/  @!P0 BRA `(.L_x_358) ;  /* 0xfffffffc00f08947 */ /* 0x002fea000383ffff */
[----:B------:R-:W-:Y:S05]  /*18af0*/  BRA `(.L_x_225) ;  /* 0xffffff68006c7947 */ /* 0x000fea000383ffff */
.L_x_228:
[----:B------:R-:W-:Y:S07]  /*18b00*/  MOV R2, UR26 ;  /* 0x0000001a00027c02 */ /* 0x000fee0008000f00 */
.L_x_359:
[----:B------:R1:W1:Y:S02]  /*18b10*/  SYNCS.PHASECHK.TRANS64.TRYWAIT P0, [R2+URZ], R11 ;  /* 0x0000000b020075a7 */ /* 0x00026400080011ff */
[----:B-1----:R-:W-:Y:S05]  /*18b20*/  @!P0 NANOSLEEP.SYNCS 0x989680 ;  /* 0x009896800000895d */ /* 0x002fea0003900000 */
[----:B------:R-:W1:Y:S02]  /*18b30*/  @!P0 SYNCS.PHASECHK.TRANS64 P0, [R2+URZ], R11 ;  /* 0x0000000b020085a7 */ /* 0x000e6400080010ff */
[----:B-1----:R-:W-:Y:S05]  /*18b40*/  @!P0 BRA `(.L_x_359) ;  /* 0xfffffffc00f08947 */ /* 0x002fea000383ffff */
[----:B------:R-:W-:Y:S05]  /*18b50*/  BRA `(.L_x_227) ;  /* 0xffffff6c00087947 */ /* 0x000fea000383ffff */
.L_x_230:
[----:B------:R-:W-:Y:S07]  /*18b60*/  MOV R3, UR38 ;  /* 0x0000002600037c02 */ /* 0x000fee0008000f00 */
.L_x_360:
[----:B--2---:R2:W4:Y:S02]  /*18b70*/  SYNCS.PHASECHK.TRANS64.TRYWAIT P1, [R3+URZ+0x60], R0 ;  /* 0x00006000030075a7 */ /* 0x00452400080211ff */
[----:B----4-:R-:W-:Y:S05]  /*18b80*/  @!P1 NANOSLEEP.SYNCS 0x989680 ;  /* 0x009896800000995d */ /* 0x010fea0003900000 */
[----:B------:R-:W4:Y:S02]  /*18b90*/  @!P1 SYNCS.PHASECHK.TRANS64 P1, [R3+URZ+0x60], R0 ;  /* 0x00006000030095a7 */ /* 0x000f2400080210ff */
[----:B----4-:R-:W-:Y:S05]  /*18ba0*/  @!P1 BRA `(.L_x_360) ;  /* 0xfffffffc00f09947 */ /* 0x010fea000383ffff */
[----:B------:R-:W-:Y:S05]  /*18bb0*/  BRA `(.L_x_229) ;  /* 0xffffff7000387947 */ /* 0x000fea000383ffff */
.L_x_232:
[----:B------:R-:W-:Y:S07]  /*18bc0*/  MOV R3, UR28 ;  /* 0x0000001c00037c02 */ /* 0x000fee0008000f00 */
.L_x_361:
[----:B---3--:R3:W4:Y:S02]  /*18bd0*/  SYNCS.PHASECHK.TRANS64.TRYWAIT P0, [R3+URZ], R14 ;  /* 0x0000000e030075a7 */ /* 0x00872400080011ff */
[----:B----4-:R-:W-:Y:S05]  /*18be0*/  @!P0 NANOSLEEP.SYNCS 0x989680 ;  /* 0x009896800000895d */ /* 0x010fea0003900000 */
[----:B------:R-:W4:Y:S02]  /*18bf0*/  @!P0 SYNCS.PHASECHK.TRANS64 P0, [R3+URZ], R14 ;  /* 0x0000000e030085a7 */ /* 0x000f2400080010ff */
[----:B----4-:R-:W-:Y:S05]  /*18c00*/  @!P0 BRA `(.L_x_361) ;  /* 0xfffffffc00f08947 */ /* 0x010fea000383ffff */
[----:B------:R-:W-:Y:S05]  /*18c10*/  BRA `(.L_x_231) ;  /* 0xffffff7400487947 */ /* 0x000fea000383ffff */
.L_x_234:
[----:B------:R-:W-:Y:S07]  /*18c20*/  MOV R0, UR30 ;  /* 0x0000001e00007c02 */ /* 0x000fee0008000f00 */
.L_x_362:
[----:B--2---:R2:W4:Y:S02]  /*18c30*/  SYNCS.PHASECHK.TRANS64.TRYWAIT P0, [R0+URZ+0x60], R11 ;  /* 0x0000600b000075a7 */ /* 0x00452400080011ff */
[----:B----4-:R-:W-:Y:S05]  /*18c40*/  @!P0 NANOSLEEP.SYNCS 0x989680 ;  /* 0x009896800000895d */ /* 0x010fea0003900000 */
[----:B------:R-:W4:Y:S02]  /*18c50*/  @!P0 SYNCS.PHASECHK.TRANS64 P0, [R0+URZ+0x60], R11 ;  /* 0x0000600b000085a7 */ /* 0x000f2400080010ff */
[----:B----4-:R-:W-:Y:S05]  /*18c60*/  @!P0 BRA `(.L_x_362) ;  /* 0xfffffffc00f08947 */ /* 0x010fea000383ffff */
[----:B------:R-:W-:Y:S05]  /*18c70*/  BRA `(.L_x_233) ;  /* 0xffffff7800087947 */ /* 0x000fea000383ffff */
.L_x_238:
[----:B------:R-:W-:-:S07]  /*18c80*/  MOV R0, UR17 ;  /* 0x0000001100007c02 */ /* 0x000fce0008000f00 */
.L_x_363:
[----:B-1----:R1:W2:Y:S02]  /*18c90*/  SYNCS.PHASECHK.TRANS64.TRYWAIT P0, [R0+URZ+0x138], R3 ;  /* 0x00013803000075a7 */ /* 0x0022a400080011ff */
[----:B--2---:R-:W-:Y:S05]  /*18ca0*/  @!P0 NANOSLEEP.SYNCS 0x989680 ;  /* 0x009896800000895d */ /* 0x004fea0003900000 */
[----:B------:R-:W2:Y:S02]  /*18cb0*/  @!P0 SYNCS.PHASECHK.TRANS64 P0, [R0+URZ+0x138], R3 ;  /* 0x00013803000085a7 */ /* 0x000ea400080010ff */
[----:B--2---:R-:W-:Y:S05]  /*18cc0*/  @!P0 BRA `(.L_x_363) ;  /* 0xfffffffc00f08947 */ /* 0x004fea000383ffff */
[----:B------:R-:W-:Y:S05]  /*18cd0*/  BRA `(.L_x_364) ;  /* 0xffffff8000107947 */ /* 0x000fea000383ffff */
.L_x_242:
[----:B-1----:R1:W2:Y:S02]  /*18ce0*/  SYNCS.PHASECHK.TRANS64.TRYWAIT P0, [R3+URZ+0xf0], R6 ;  /* 0x0000f006030075a7 */ /* 0x0022a400080011ff */
[----:B--2---:R-:W-:Y:S05]  /*18cf0*/  @!P0 NANOSLEEP.SYNCS 0x989680 ;  /* 0x009896800000895d */ /* 0x004fea0003900000 */
[----:B------:R-:W2:Y:S02]  /*18d00*/  @!P0 SYNCS.PHASECHK.TRANS64 P0, [R3+URZ+0xf0], R6 ;  /* 0x0000f006030085a7 */ /* 0x000ea400080010ff */
[----:B--2---:R-:W-:Y:S05]  /*18d10*/  @!P0 BRA `(.L_x_242) ;  /* 0xfffffffc00f08947 */ /* 0x004fea000383ffff */
[----:B------:R-:W-:Y:S05]  /*18d20*/  BRA `(.L_x_365) ;  /* 0xffffff84001c7947 */ /* 0x000fea000383ffff */
.L_x_244:
[----:B-1----:R1:W2:Y:S02]  /*18d30*/  SYNCS.PHASECHK.TRANS64.TRYWAIT P0, [R138+URZ+0x120], R3 ;  /* 0x000120038a0075a7 */ /* 0x0022a400080011ff */
[----:B--2---:R-:W-:Y:S05]  /*18d40*/  @!P0 NANOSLEEP.SYNCS 0x989680 ;  /* 0x009896800000895d */ /* 0x004fea0003900000 */
[----:B------:R-:W2:Y:S02]  /*18d50*/  @!P0 SYNCS.PHASECHK.TRANS64 P0, [R138+URZ+0x120], R3 ;  /* 0x000120038a0085a7 */ /* 0x000ea400080010ff */
[----:B--2---:R-:W-:Y:S05]  /*18d60*/  @!P0 BRA `(.L_x_244) ;  /* 0xfffffffc00f08947 */ /* 0x004fea000383ffff */
[----:B------:R-:W-:Y:S05]  /*18d70*/  BRA `(.L_x_243) ;  /* 0xffffff8400647947 */ /* 0x000fea000383ffff */
        .weak           $__internal_0_$__cuda_sm10x_tcgen05_guardrail_trap_col_being_dealloced_not_returned_by_alloc
        .type           $__internal_0_$__cuda_sm10x_tcgen05_guardrail_trap_col_being_dealloced_not_returned_by_alloc,@function
        .size           $__internal_0_$__cuda_sm10x_tcgen05_guardrail_trap_col_being_dealloced_not_returned_by_alloc,($__internal_1_$__cuda_sm10x_tcgen05_guardrail_trap_phase_invalid_during_alloc - $__internal_0_$__cuda_sm10x_tcgen05_guardrail_trap_col_being_dealloced_not_returned_by_alloc)
$__internal_0_$__cuda_sm10x_tcgen05_guardrail_trap_col_being_dealloced_not_returned_by_alloc:
[----:B------:R-:W-:Y:S05]  /*18d80*/  BPT.TRAP 0x1 ;  /* 0x000000040000795c */ /* 0x000fea0000300000 */
[----:B------:R-:W-:-:S04]  /*18d90*/  HFMA2 R3, -RZ, RZ, 0, 0 ;  /* 0x00000000ff037431 */ /* 0x000fc800000001ff */
[----:B------:R-:W-:Y:S05]  /*18da0*/  RET.REL.NODEC R2 `(_ZN7cutlass13device_kernelINS_4gemm6kernel13GemmUniversalINS1_17GroupProblemShapeIN4cute5tupleIJiiiEEEEENS1_10collective13CollectiveMmaINS1_51MainloopSm103ArrayTmaUmmaWarpSpecializedBlockScaledILi6ELi7ELi3ELi1ENS6_IJiiNS5_1CILi1EEEEEELNS_5sm1036detail18KernelPrefetchTypeE1EEENS6_IJNSC_ILi256EEESJ_NSC_ILi768EEEEEENS6_IJNS_12float_e2m1_tENS_13float_ue4m3_tEEEENS6_IJPNS6_IJlSD_NSC_ILi0EEEEEEPNS5_6LayoutINS6_IJNS6_IJNS6_IJNSC_ILi8EEENSC_ILi4EEESU_EEEiEEENS6_IJNS6_IJNSC_ILi16EEESU_EEEiEEENS6_IJSD_iEEEEEENS6_IJNS6_IJNS6_IJSX_NSC_ILi128EEESU_EEEiEEENS6_IJNS6_IJSP_SD_EEENSC_ILi512EEEEEENS6_IJSP_iEEEEEEEEEEESO_S1C_NS5_8TiledMMAINS5_8MMA_AtomIJNS5_5SM10328SM103_MXF4_ULTRA_2x1SM_SS_VSISM_SM_fSN_Li256ELi256ELi16ELNS5_4UMMA5MajorE0ELS1I_0ELNS1H_7ScaleInE0ELS1J_0EEEEEENSS_INS6_IJSD_SD_SD_EEENS6_IJSP_SP_SP_EEEEENS6_IJNS5_10UnderscoreES1P_S1P_EEEEENS6_IJNS5_28SM100_TMA_2SM_LOAD_MULTICASTES1S_EEENS6_IJNS5_14ComposedLayoutINS5_7SwizzleILi3ELi4ELi3EEENS5_18smem_ptr_flag_bitsILi8EEENSS_INS6_IJST_S12_EEENS6_IJS12_SD_EEEEEEENSS_INS6_IJNS6_IJSV_SY_EEESD_NSC_ILi3EEEEEENS6_IJNS6_IJS13_S15_EEESP_S16_EEEEEEEEvNS5_8identityES1T_NS6_IJS22_NSS_INS6_IJNS6_IJNS6_IJNSC_ILi32EEESU_NSC_ILi2EEEEEESY_EEESD_S24_EEENS6_IJNS6_IJNS6_IJSX_SU_NSC_ILi1536EEEEEES15_EEESP_S16_EEEEEEEEvS2A_EENS_8epilogue10collective18CollectiveEpilogueINS2N_34Sm100PtrArrayNoSmemWarpSpecializedEJNS6_IJS12_NSC_ILi64EEEEEENS_6half_tESR_S2T_SR_NS2N_6fusion15FusionCallbacksIS2Q_NS2U_17LinearCombinationIS2T_fS2T_fLNS_15FloatRoundStyleE2EEENS6_IJS12_SJ_SK_EEES2S_JEEENS5_5SM1004TMEM4LOAD26SM100_TMEM_LOAD_32dp32b64xEST_ST_EEEvvEEEEvNT_6ParamsE) ;  /* 0xfffffe7002947950 */ /* 0x000fea0003c3ffff */
        .weak           $__internal_1_$__cuda_sm10x_tcgen05_guardrail_trap_phase_invalid_during_alloc
        .type           $__internal_1_$__cuda_sm10x_tcgen05_guardrail_trap_phase_invalid_during_alloc,@function
        .size           $__internal_1_$__cuda_sm10x_tcgen05_guardrail_trap_phase_invalid_during_alloc,($__internal_2_$__cuda_sm10x_tcgen05_guardrail_trap_unallocated_columns_being_dealloced - $__internal_1_$__cuda_sm10x_tcgen05_guardrail_trap_phase_invalid_during_alloc)
$__internal_1_$__cuda_sm10x_tcgen05_guardrail_trap_phase_invalid_during_alloc:
[----:B------:R-:W-:Y:S05]  /*18db0*/  BPT.TRAP 0x1 ;  /* 0x000000040000795c */ /* 0x000fea0000300000 */
[----:B------:R-:W-:-:S04]  /*18dc0*/  MOV R3, 0x0 ;  /* 0x0000000000037802 */ /* 0x000fc80000000f00 */
[----:B------:R-:W-:Y:S05]  /*18dd0*/  RET.REL.NODEC R2 `(_ZN7cutlass13device_kernelINS_4gemm6kernel13GemmUniversalINS1_17GroupProblemShapeIN4cute5tupleIJiiiEEEEENS1_10collective13CollectiveMmaINS1_51MainloopSm103ArrayTmaUmmaWarpSpecializedBlockScaledILi6ELi7ELi3ELi1ENS6_IJiiNS5_1CILi1EEEEEELNS_5sm1036detail18KernelPrefetchTypeE1EEENS6_IJNSC_ILi256EEESJ_NSC_ILi768EEEEEENS6_IJNS_12float_e2m1_tENS_13float_ue4m3_tEEEENS6_IJPNS6_IJlSD_NSC_ILi0EEEEEEPNS5_6LayoutINS6_IJNS6_IJNS6_IJNSC_ILi8EEENSC_ILi4EEESU_EEEiEEENS6_IJNS6_IJNSC_ILi16EEESU_EEEiEEENS6_IJSD_iEEEEEENS6_IJNS6_IJNS6_IJSX_NSC_ILi128EEESU_EEEiEEENS6_IJNS6_IJSP_SD_EEENSC_ILi512EEEEEENS6_IJSP_iEEEEEEEEEEESO_S1C_NS5_8TiledMMAINS5_8MMA_AtomIJNS5_5SM10328SM103_MXF4_ULTRA_2x1SM_SS_VSISM_SM_fSN_Li256ELi256ELi16ELNS5_4UMMA5MajorE0ELS1I_0ELNS1H_7ScaleInE0ELS1J_0EEEEEENSS_INS6_IJSD_SD_SD_EEENS6_IJSP_SP_SP_EEEEENS6_IJNS5_10UnderscoreES1P_S1P_EEEEENS6_IJNS5_28SM100_TMA_2SM_LOAD_MULTICASTES1S_EEENS6_IJNS5_14ComposedLayoutINS5_7SwizzleILi3ELi4ELi3EEENS5_18smem_ptr_flag_bitsILi8EEENSS_INS6_IJST_S12_EEENS6_IJS12_SD_EEEEEEENSS_INS6_IJNS6_IJSV_SY_EEESD_NSC_ILi3EEEEEENS6_IJNS6_IJS13_S15_EEESP_S16_EEEEEEEEvNS5_8identityES1T_NS6_IJS22_NSS_INS6_IJNS6_IJNS6_IJNSC_ILi32EEESU_NSC_ILi2EEEEEESY_EEESD_S24_EEENS6_IJNS6_IJNS6_IJSX_SU_NSC_ILi1536EEEEEES15_EEESP_S16_EEEEEEEEvS2A_EENS_8epilogue10collective18CollectiveEpilogueINS2N_34Sm100PtrArrayNoSmemWarpSpecializedEJNS6_IJS12_NSC_ILi64EEEEEENS_6half_tESR_S2T_SR_NS2N_6fusion15FusionCallbacksIS2Q_NS2U_17LinearCombinationIS2T_fS2T_fLNS_15FloatRoundStyleE2EEENS6_IJS12_SJ_SK_EEES2S_JEEENS5_5SM1004TMEM4LOAD26SM100_TMEM_LOAD_32dp32b64xEST_ST_EEEvvEEEEvNT_6ParamsE) ;  /* 0xfffffe7002887950 */ /* 0x000fea0003c3ffff */
        .weak           $__internal_2_$__cuda_sm10x_tcgen05_guardrail_trap_unallocated_columns_being_dealloced
        .type           $__internal_2_$__cuda_sm10x_tcgen05_guardrail_trap_unallocated_columns_being_dealloced,@function
        .size           $__internal_2_$__cuda_sm10x_tcgen05_guardrail_trap_unallocated_columns_being_dealloced,($__internal_3_$__cuda_sm20_div_u64 - $__internal_2_$__cuda_sm10x_tcgen05_guardrail_trap_unallocated_columns_being_dealloced)
$__internal_2_$__cuda_sm10x_tcgen05_guardrail_trap_unallocated_columns_being_dealloced:
[----:B------:R-:W-:Y:S05]  /*18de0*/  BPT.TRAP 0x1 ;  /* 0x000000040000795c */ /* 0x000fea0000300000 */
[----:B------:R-:W-:-:S04]  /*18df0*/  HFMA2 R3, -RZ, RZ, 0, 0 ;  /* 0x00000000ff037431 */ /* 0x000fc800000001ff */
[----:B------:R-:W-:Y:S05]  /*18e00*/  RET.REL.NODEC R2 `(_ZN7cutlass13device_kernelINS_4gemm6kernel13GemmUniversalINS1_17GroupProblemShapeIN4cute5tupleIJiiiEEEEENS1_10collective13CollectiveMmaINS1_51MainloopSm103ArrayTmaUmmaWarpSpecializedBlockScaledILi6ELi7ELi3ELi1ENS6_IJiiNS5_1CILi1EEEEEELNS_5sm1036detail18KernelPrefetchTypeE1EEENS6_IJNSC_ILi256EEESJ_NSC_ILi768EEEEEENS6_IJNS_12float_e2m1_tENS_13float_ue4m3_tEEEENS6_IJPNS6_IJlSD_NSC_ILi0EEEEEEPNS5_6LayoutINS6_IJNS6_IJNS6_IJNSC_ILi8EEENSC_ILi4EEESU_EEEiEEENS6_IJNS6_IJNSC_ILi16EEESU_EEEiEEENS6_IJSD_iEEEEEENS6_IJNS6_IJNS6_IJSX_NSC_ILi128EEESU_EEEiEEENS6_IJNS6_IJSP_SD_EEENSC_ILi512EEEEEENS6_IJSP_iEEEEEEEEEEESO_S1C_NS5_8TiledMMAINS5_8MMA_AtomIJNS5_5SM10328SM103_MXF4_ULTRA_2x1SM_SS_VSISM_SM_fSN_Li256ELi256ELi16ELNS5_4UMMA5MajorE0ELS1I_0ELNS1H_7ScaleInE0ELS1J_0EEEEEENSS_INS6_IJSD_SD_SD_EEENS6_IJSP_SP_SP_EEEEENS6_IJNS5_10UnderscoreES1P_S1P_EEEEENS6_IJNS5_28SM100_TMA_2SM_LOAD_MULTICASTES1S_EEENS6_IJNS5_14ComposedLayoutINS5_7SwizzleILi3ELi4ELi3EEENS5_18smem_ptr_flag_bitsILi8EEENSS_INS6_IJST_S12_EEENS6_IJS12_SD_EEEEEEENSS_INS6_IJNS6_IJSV_SY_EEESD_NSC_ILi3EEEEEENS6_IJNS6_IJS13_S15_EEESP_S16_EEEEEEEEvNS5_8identityES1T_NS6_IJS22_NSS_INS6_IJNS6_IJNS6_IJNSC_ILi32EEESU_NSC_ILi2EEEEEESY_EEESD_S24_EEENS6_IJNS6_IJNS6_IJSX_SU_NSC_ILi1536EEEEEES15_EEESP_S16_EEEEEEEEvS2A_EENS_8epilogue10collective18CollectiveEpilogueINS2N_34Sm100PtrArrayNoSmemWarpSpecializedEJNS6_IJS12_NSC_ILi64EEEEEENS_6half_tESR_S2T_SR_NS2N_6fusion15FusionCallbacksIS2Q_NS2U_17LinearCombinationIS2T_fS2T_fLNS_15FloatRoundStyleE2EEENS6_IJS12_SJ_SK_EEES2S_JEEENS5_5SM1004TMEM4LOAD26SM100_TMEM_LOAD_32dp32b64xEST_ST_EEEvvEEEEvNT_6ParamsE) ;  /* 0xfffffe70027c7950 */ /* 0x000fea0003c3ffff */
        .weak           $__internal_3_$__cuda_sm20_div_u64
        .type           $__internal_3_$__cuda_sm20_div_u64,@function
        .size           $__internal_3_$__cuda_sm20_div_u64,(.L_x_132 - $__internal_3_$__cuda_sm20_div_u64)
$__internal_3_$__cuda_sm20_div_u64:
[----:B------:R-:W1:Y:S08]  /*18e10*/  I2F.U64.RP R5, UR4 ;  /* 0x0000000400057d12 */ /* 0x000e700008309000 */
[----:B-1----:R-:W1:Y:S02]  /*18e20*/  MUFU.RCP R3, R5 ;  /* 0x0000000500037308 */ /* 0x002e640000001000 */
[----:B-1----:R-:W-:-:S06]  /*18e30*/  VIADD R3, R3, 0x1ffffffe ;  /* 0x1ffffffe03037836 */ /* 0x002fcc0000000000 */
[----:B------:R-:W1:Y:S02]  /*18e40*/  F2I.U64.TRUNC R12, R3 ;  /* 0x00000003000c7311 */ /* 0x000e64000020d800 */
[----:B-1----:R-:W-:Y:S01]  /*18e50*/  R2UR UR14, R12 ;  /* 0x000000000c0e72ca */ /* 0x002fe200000e0000 */
[----:B------:R-:W-:Y:S01]  /*18e60*/  IMAD.MOV.U32 R3, RZ, RZ, 0x0 ;  /* 0x00000000ff037424 */ /* 0x000fe200078e00ff */
[----:B------:R-:W-:-:S11]  /*18e70*/  R2UR UR15, R13 ;  /* 0x000000000d0f72ca */ /* 0x000fd600000e0000 */
[----:B------:R-:W-:-:S04]  /*18e80*/  UIMAD.WIDE.U32 UR28, UR14, UR4, URZ ;  /* 0x000000040e1c72a5 */ /* 0x000fc8000f8e00ff */
[----:B------:R-:W-:Y:S02]  /*18e90*/  UIADD3 UR28, UP0, UPT, URZ, -UR28, URZ ;  /* 0x8000001cff1c7290 */ /* 0x000fe4000ff1e0ff */
[----:B------:R-:W-:Y:S02]  /*18ea0*/  UIMAD UR18, UR14, UR5, UR29 ;  /* 0x000000050e1272a4 */ /* 0x000fe4000f8e021d */
[----:B------:R-:W-:Y:S02]  /*18eb0*/  UIMAD.WIDE.U32 UR10, UR14, UR28, URZ ;  /* 0x0000001c0e0a72a5 */ /* 0x000fe4000f8e00ff */
[----:B------:R-:W-:-:S04]  /*18ec0*/  UIMAD UR18, UR15, UR4, UR18 ;  /* 0x000000040f1272a4 */ /* 0x000fc8000f8e0212 */
[----:B------:R-:W-:Y:S01]  /*18ed0*/  UIADD3.X UR18, UPT, UPT, URZ, ~UR18, URZ, UP0, !UPT ;  /* 0x80000012ff127290 */ /* 0x000fe200087fe4ff */
[----:B------:R-:W-:Y:S01]  /*18ee0*/  UMOV UR10, UR11 ;  /* 0x0000000b000a7c82 */ /* 0x000fe20008000000 */
[----:B------:R-:W-:Y:S02]  /*18ef0*/  UMOV UR11, UR14 ;  /* 0x0000000e000b7c82 */ /* 0x000fe40008000000 */
[----:B------:R-:W-:-:S04]  /*18f00*/  UIMAD.WIDE.U32 UR10, UP2, UR14, UR18, UR10 ;  /* 0x000000120e0a72a5 */ /* 0x000fc8000f84000a */
[----:B------:R-:W-:Y:S02]  /*18f10*/  UIMAD.WIDE.U32 UR28, UP1, UR15, UR28, UR10 ;  /* 0x0000001c0f1c72a5 */ /* 0x000fe4000f82000a */
[----:B------:R-:W-:Y:S02]  /*18f20*/  UIMAD.WIDE.U32 UR10, UR15, UR18, URZ ;  /* 0x000000120f0a72a5 */ /* 0x000fe4000f8e00ff */
[----:B------:R-:W-:Y:S02]  /*18f30*/  UIMAD UR18, UR15, UR18, URZ ;  /* 0x000000120f1272a4 */ /* 0x000fe4000f8e02ff */
[----:B------:R-:W-:Y:S01]  /*18f40*/  UIADD3.X UR11, UPT, UPT, UR11, UR15, URZ, UP2, !UPT ;  /* 0x0000000f0b0b7290 */ /* 0x000fe200097fe4ff */
[----:B------:R-:W-:Y:S02]  /*18f50*/  UMOV UR19, UR29 ;  /* 0x0000001d00137c82 */ /* 0x000fe40008000000 */
[----:B------:R-:W-:-:S04]  /*18f60*/  UIADD3 UR19, UP0, UPT, UR18, UR19, URZ ;  /* 0x0000001312137290 */ /* 0x000fc8000ff1e0ff */
[----:B------:R-:W-:Y:S02]  /*18f70*/  UIMAD.WIDE.U32 UR14, UR19, UR4, URZ ;  /* 0x00000004130e72a5 */ /* 0x000fe4000f8e00ff */
[----:B------:R-:W-:Y:S02]  /*18f80*/  UIADD3.X UR12, UPT, UPT, URZ, URZ, UR11, UP0, UP1 ;  /* 0x000000ffff0c7290 */ /* 0x000fe400087e240b */
[----:B------:R-:W-:Y:S02]  /*18f90*/  UIADD3 UR11, UP0, UPT, URZ, -UR14, URZ ;  /* 0x8000000eff0b7290 */ /* 0x000fe4000ff1e0ff */
[----:B------:R-:W-:Y:S02]  /*18fa0*/  UIMAD UR10, UR19, UR5, UR15 ;  /* 0x00000005130a72a4 */ /* 0x000fe4000f8e020f */
[----:B------:R-:W-:Y:S02]  /*18fb0*/  UIMAD.WIDE.U32 UR14, UR19, UR11, URZ ;  /* 0x0000000b130e72a5 */ /* 0x000fe4000f8e00ff */
[----:B------:R-:W-:-:S04]  /*18fc0*/  UIMAD UR10, UR12, UR4, UR10 ;  /* 0x000000040c0a72a4 */ /* 0x000fc8000f8e020a */
[----:B------:R-:W-:Y:S01]  /*18fd0*/  UIADD3.X UR10, UPT, UPT, URZ, ~UR10, URZ, UP0, !UPT ;  /* 0x8000000aff0a7290 */ /* 0x000fe200087fe4ff */
[----:B------:R-:W-:-:S03]  /*18fe0*/  UMOV UR18, UR15 ;  /* 0x0000000f00127c82 */ /* 0x000fc60008000000 */
[----:B------:R-:W-:Y:S02]  /*18ff0*/  UIMAD.WIDE.U32 UR14, UP2, UR19, UR10, UR18 ;  /* 0x0000000a130e72a5 */ /* 0x000fe4000f840012 */
[----:B------:R-:W-:Y:S02]  /*19000*/  UIMAD.WIDE.U32 UR18, UR12, UR10, URZ ;  /* 0x0000000a0c1272a5 */ /* 0x000fe4000f8e00ff */
[----:B------:R-:W-:Y:S02]  /*19010*/  UIMAD.WIDE.U32 UR14, UP1, UR12, UR11, UR14 ;  /* 0x0000000b0c0e72a5 */ /* 0x000fe4000f82000e */
[----:B------:R-:W-:Y:S02]  /*19020*/  UIMAD UR11, UR12, UR10, URZ ;  /* 0x0000000a0c0b72a4 */ /* 0x000fe4000f8e02ff */
[----:B------:R-:W-:Y:S02]  /*19030*/  UIADD3.X UR10, UPT, UPT, UR19, UR12, URZ, UP2, !UPT ;  /* 0x0000000c130a7290 */ /* 0x000fe400097fe4ff */
[----:B------:R-:W-:-:S04]  /*19040*/  UIADD3 UR11, UP0, UPT, UR11, UR15, URZ ;  /* 0x0000000f0b0b7290 */ /* 0x000fc8000ff1e0ff */
[----:B------:R-:W-:Y:S02]  /*19050*/  UIMAD.WIDE.U32 UR14, UR11, UR7, URZ ;  /* 0x000000070b0e72a5 */ /* 0x000fe4000f8e00ff */
[----:B------:R-:W-:-:S04]  /*19060*/  UIADD3.X UR10, UPT, UPT, URZ, URZ, UR10, UP0, UP1 ;  /* 0x000000ffff0a7290 */ /* 0x000fc800087e240a */
[----:B------:R-:W-:Y:S01]  /*19070*/  UIMAD UR12, UR10, UR6, URZ ;  /* 0x000000060a0c72a4 */ /* 0x000fe2000f8e02ff */
[----:B------:R-:W-:Y:S01]  /*19080*/  UMOV UR14, UR15 ;  /* 0x0000000f000e7c82 */ /* 0x000fe20008000000 */
[----:B------:R-:W-:Y:S02]  /*19090*/  UMOV UR15, URZ ;  /* 0x000000ff000f7c82 */ /* 0x000fe40008000000 */
[----:B------:R-:W-:Y:S02]  /*190a0*/  UIMAD.WIDE.U32 UR18, UR11, UR6, UR14 ;  /* 0x000000060b1272a5 */ /* 0x000fe4000f8e000e */
[----:B------:R-:W-:Y:S02]  /*190b0*/  UIMAD.WIDE.U32 UR14, UR10, UR6, URZ ;  /* 0x000000060a0e72a5 */ /* 0x000fe4000f8e00ff */
[----:B------:R-:W-:-:S07]  /*190c0*/  UIMAD.WIDE.U32 UR18, UP1, UR10, UR7, UR18 ;  /* 0x000000070a1272a5 */ /* 0x000fce000f820012 */
[----:B------:R-:W-:Y:S02]  /*190d0*/  UMOV UR11, UR19 ;  /* 0x00000013000b7c82 */ /* 0x000fe40008000000 */
[----:B------:R-:W-:Y:S02]  /*190e0*/  UIADD3 UR12, UP0, UPT, UR12, UR11, URZ ;  /* 0x0000000b0c0c7290 */ /* 0x000fe4000ff1e0ff */
[----:B------:R-:W-:Y:S02]  /*190f0*/  UIADD3.X UR11, UPT, UPT, UR15, URZ, URZ, UP1, !UPT ;  /* 0x000000ff0f0b7290 */ /* 0x000fe40008ffe4ff */
[----:B------:R-:W-:Y:S02]  /*19100*/  UIMAD.WIDE.U32 UR18, UR12, UR4, URZ ;  /* 0x000000040c1272a5 */ /* 0x000fe4000f8e00ff */
[----:B------:R-:W-:Y:S02]  /*19110*/  UIADD3.X UR11, UPT, UPT, URZ, UR11, URZ, UP0, !UPT ;  /* 0x0000000bff0b7290 */ /* 0x000fe400087fe4ff */
[----:B------:R-:W-:-:S02]  /*19120*/  UIMAD UR14, UR12, UR5, UR19 ;  /* 0x000000050c0e72a4 */ /* 0x000fc4000f8e0213 */
[----:B------:R-:W-:Y:S02]  /*19130*/  UIADD3 UR10, UP0, UPT, -UR18, UR7, URZ ;  /* 0x00000007120a7290 */ /* 0x000fe4000ff1e1ff */
[----:B------:R-:W-:Y:S02]  /*19140*/  UIMAD UR14, UR11, UR4, UR14 ;  /* 0x000000040b0e72a4 */ /* 0x000fe4000f8e020e */
[----:B------:R-:W-:Y:S02]  /*19150*/  UISETP.GE.U32.AND UP1, UPT, UR10, UR4, UPT ;  /* 0x000000040a00728c */ /* 0x000fe4000bf26070 */
[----:B------:R-:W-:Y:S02]  /*19160*/  UIADD3.X UR6, UPT, UPT, ~UR14, UR6, URZ, UP0, !UPT ;  /* 0x000000060e067290 */ /* 0x000fe400087fe5ff */
[----:B------:R-:W-:Y:S02]  /*19170*/  UIADD3 UR15, UP0, UPT, -UR4, UR10, URZ ;  /* 0x0000000a040f7290 */ /* 0x000fe4000ff1e1ff */
[----:B------:R-:W-:-:S02]  /*19180*/  UISETP.GE.U32.AND.EX UP1, UPT, UR6, UR5, UPT, UP1 ;  /* 0x000000050600728c */ /* 0x000fc4000bf26110 */
[----:B------:R-:W-:Y:S02]  /*19190*/  UIADD3 UR11, UPT, UPT, UR12, 0x1, URZ ;  /* 0x000000010c0b7890 */ /* 0x000fe4000fffe0ff */
[----:B------:R-:W-:Y:S02]  /*191a0*/  UIADD3.X UR14, UPT, UPT, ~UR5, UR6, URZ, UP0, !UPT ;  /* 0x00000006050e7290 */ /* 0x000fe400087fe5ff */
[----:B------:R-:W-:Y:S02]  /*191b0*/  USEL UR15, UR15, UR10, UP1 ;  /* 0x0000000a0f0f7287 */ /* 0x000fe40008800000 */
[----:B------:R-:W-:Y:S02]  /*191c0*/  USEL UR14, UR14, UR6, UP1 ;  /* 0x000000060e0e7287 */ /* 0x000fe40008800000 */
[----:B------:R-:W-:Y:S02]  /*191d0*/  USEL UR11, UR11, UR12, UP1 ;  /* 0x0000000c0b0b7287 */ /* 0x000fe40008800000 */
[----:B------:R-:W-:-:S02]  /*191e0*/  UISETP.GE.U32.AND UP1, UPT, UR15, UR4, UPT ;  /* 0x000000040f00728c */ /* 0x000fc4000bf26070 */
[----:B------:R-:W-:Y:S02]  /*191f0*/  UISETP.NE.U32.AND UP0, UPT, UR4, URZ, UPT ;  /* 0x000000ff0400728c */ /* 0x000fe4000bf05070 */
[----:B------:R-:W-:Y:S02]  /*19200*/  UIADD3 UR6, UPT, UPT, UR11, 0x1, URZ ;  /* 0x000000010b067890 */ /* 0x000fe4000fffe0ff */
[----:B------:R-:W-:Y:S02]  /*19210*/  UISETP.GE.U32.AND.EX UP1, UPT, UR14, UR5, UPT, UP1 ;  /* 0x000000050e00728c */ /* 0x000fe4000bf26110 */
[----:B------:R-:W-:Y:S02]  /*19220*/  UISETP.NE.AND.EX UP0, UPT, UR5, URZ, UPT, UP0 ;  /* 0x000000ff0500728c */ /* 0x000fe4000bf05300 */
[----:B------:R-:W-:-:S04]  /*19230*/  USEL UR6, UR6, UR11, UP1 ;  /* 0x0000000b06067287 */ /* 0x000fc80008800000 */
[----:B------:R-:W-:Y:S01]  /*19240*/  USEL UR12, UR6, 0xffffffff, UP0 ;  /* 0xffffffff060c7887 */ /* 0x000fe20008000000 */
[----:B------:R-:W-:Y:S11]  /*19250*/  RET.REL.NODEC R2 `(_ZN7cutlass13device_kernelINS_4gemm6kernel13GemmUniversalINS1_17GroupProblemShapeIN4cute5tupleIJiiiEEEEENS1_10collective13CollectiveMmaINS1_51MainloopSm103ArrayTmaUmmaWarpSpecializedBlockScaledILi6ELi7ELi3ELi1ENS6_IJiiNS5_1CILi1EEEEEELNS_5sm1036detail18KernelPrefetchTypeE1EEENS6_IJNSC_ILi256EEESJ_NSC_ILi768EEEEEENS6_IJNS_12float_e2m1_tENS_13float_ue4m3_tEEEENS6_IJPNS6_IJlSD_NSC_ILi0EEEEEEPNS5_6LayoutINS6_IJNS6_IJNS6_IJNSC_ILi8EEENSC_ILi4EEESU_EEEiEEENS6_IJNS6_IJNSC_ILi16EEESU_EEEiEEENS6_IJSD_iEEEEEENS6_IJNS6_IJNS6_IJSX_NSC_ILi128EEESU_EEEiEEENS6_IJNS6_IJSP_SD_EEENSC_ILi512EEEEEENS6_IJSP_iEEEEEEEEEEESO_S1C_NS5_8TiledMMAINS5_8MMA_AtomIJNS5_5SM10328SM103_MXF4_ULTRA_2x1SM_SS_VSISM_SM_fSN_Li256ELi256ELi16ELNS5_4UMMA5MajorE0ELS1I_0ELNS1H_7ScaleInE0ELS1J_0EEEEEENSS_INS6_IJSD_SD_SD_EEENS6_IJSP_SP_SP_EEEEENS6_IJNS5_10UnderscoreES1P_S1P_EEEEENS6_IJNS5_28SM100_TMA_2SM_LOAD_MULTICASTES1S_EEENS6_IJNS5_14ComposedLayoutINS5_7SwizzleILi3ELi4ELi3EEENS5_18smem_ptr_flag_bitsILi8EEENSS_INS6_IJST_S12_EEENS6_IJS12_SD_EEEEEEENSS_INS6_IJNS6_IJSV_SY_EEESD_NSC_ILi3EEEEEENS6_IJNS6_IJS13_S15_EEESP_S16_EEEEEEEEvNS5_8identityES1T_NS6_IJS22_NSS_INS6_IJNS6_IJNS6_IJNSC_ILi32EEESU_NSC_ILi2EEEEEESY_EEESD_S24_EEENS6_IJNS6_IJNS6_IJSX_SU_NSC_ILi1536EEEEEES15_EEESP_S16_EEEEEEEEvS2A_EENS_8epilogue10collective18CollectiveEpilogueINS2N_34Sm100PtrArrayNoSmemWarpSpecializedEJNS6_IJS12_NSC_ILi64EEEEEENS_6half_tESR_S2T_SR_NS2N_6fusion15FusionCallbacksIS2Q_NS2U_17LinearCombinationIS2T_fS2T_fLNS_15FloatRoundStyleE2EEENS6_IJS12_SJ_SK_EEES2S_JEEENS5_5SM1004TMEM4LOAD26SM100_TMEM_LOAD_32dp32b64xEST_ST_EEEvvEEEEvNT_6ParamsE) ;  /* 0xfffffe6c02687950 */ /* 0x000ff60003c3ffff */
.L_x_132:
[----:B------:R-:W-:Y:S01]  /*19260*/  MOV R24, R4 ;  /* 0x0000000400187202 */ /* 0x000fe20000000f00 */
[----:B------:R-:W-:-:S04]  /*19270*/  IMAD.MOV.U32 R25, RZ, RZ, R3 ;  /* 0x000000ffff197224 */ /* 0x000fc800078e0003 */
[----:B------:R-:W1:Y:S08]  /*19280*/  I2F.U64.RP R20, R24 ;  /* 0x0000001800147312 */ /* 0x000e700000309000 */
[----:B-1----:R-:W1:Y:S02]  /*19290*/  MUFU.RCP R6, R20 ;  /* 0x0000001400067308 */ /* 0x002e640000001000 */
[----:B-1----:R-:W-:-:S06]  /*192a0*/  IADD3 R6, PT, PT, R6, 0x1ffffffe, RZ ;  /* 0x1ffffffe06067810 */ /* 0x002fcc0007ffe0ff */
[----:B------:R-:W1:Y:S02]  /*192b0*/  F2I.U64.TRUNC R6, R6 ;  /* 0x0000000600067311 */ /* 0x000e64000020d800 */
[----:B-1----:R-:W-:Y:S01]  /*192c0*/  IMAD.WIDE.U32 R18, R6, R4, RZ ;  /* 0x0000000406127225 */ /* 0x002fe200078e00ff */
[----:B------:R-:W-:-:S03]  /*192d0*/  MOV R23, R6 ;  /* 0x0000000600177202 */ /* 0x000fc60000000f00 */
[----:B------:R-:W-:Y:S01]  /*192e0*/  IMAD R5, R6, R3, R19 ;  /* 0x0000000306057224 */ /* 0x000fe200078e0213 */
[----:B------:R-:W-:-:S03]  /*192f0*/  IADD3 R19, P0, PT, RZ, -R18, RZ ;  /* 0x80000012ff137210 */ /* 0x000fc60007f1e0ff */
[----:B------:R-:W-:Y:S02]  /*19300*/  IMAD R5, R7, R4, R5 ;  /* 0x0000000407057224 */ /* 0x000fe400078e0205 */
[----:B------:R-:W-:-:S04]  /*19310*/  IMAD.HI.U32 R22, R6, R19, RZ ;  /* 0x0000001306167227 */ /* 0x000fc800078e00ff */
[----:B------:R-:W-:-:S04]  /*19320*/  IMAD.X R5, RZ, RZ, ~R5, P0 ;  /* 0x000000ffff057224 */ /* 0x000fc800000e0e05 */
[----:B------:R-:W-:-:S04]  /*19330*/  IMAD.WIDE.U32 R22, P2, R6, R5, R22 ;  /* 0x0000000506167225 */ /* 0x000fc80007840016 */
[C---:B------:R-:W-:Y:S02]  /*19340*/  IMAD R18, R7.reuse, R5, RZ ;  /* 0x0000000507127224 */ /* 0x040fe400078e02ff */
[----:B------:R-:W-:-:S04]  /*19350*/  IMAD.HI.U32 R19, P1, R7, R19, R22 ;  /* 0x0000001307137227 */ /* 0x000fc80007820016 */
[----:B------:R-:W-:Y:S01]  /*19360*/  IMAD.HI.U32 R5, R7, R5, RZ ;  /* 0x0000000507057227 */ /* 0x000fe200078e00ff */
[----:B------:R-:W-:-:S03]  /*19370*/  IADD3 R19, P0, PT, R18, R19, RZ ;  /* 0x0000001312137210 */ /* 0x000fc60007f1e0ff */
[----:B------:R-:W-:Y:S02]  /*19380*/  IMAD.X R7, R5, 0x1, R7, P2 ;  /* 0x0000000105077824 */ /* 0x000fe400010e0607 */
[----:B------:R-:W-:-:S03]  /*19390*/  IMAD.WIDE.U32 R22, R19, R4, RZ ;  /* 0x0000000413167225 */ /* 0x000fc600078e00ff */
[----:B------:R-:W-:Y:S01]  /*193a0*/  IADD3.X R7, PT, PT, RZ, RZ, R7, P0, P1 ;  /* 0x000000ffff077210 */ /* 0x000fe200007e2407 */
[----:B------:R-:W-:Y:S01]  /*193b0*/  IMAD R5, R19, R3, R23 ;  /* 0x0000000313057224 */ /* 0x000fe200078e0217 */
[----:B------:R-:W-:-:S03]  /*193c0*/  IADD3 R6, P0, PT, RZ, -R22, RZ ;  /* 0x80000016ff067210 */ /* 0x000fc60007f1e0ff */
[----:B------:R-:W-:Y:S02]  /*193d0*/  IMAD R5, R7, R4, R5 ;  /* 0x0000000407057224 */ /* 0x000fe400078e0205 */
[----:B------:R-:W-:-:S03]  /*193e0*/  IMAD.HI.U32 R18, R19, R6, RZ ;  /* 0x0000000613127227 */ /* 0x000fc600078e00ff */
[----:B------:R-:W-:-:S05]  /*193f0*/  IADD3.X R5, PT, PT, RZ, ~R5, RZ, P0, !PT ;  /* 0x80000005ff057210 */ /* 0x000fca00007fe4ff */
[----:B------:R-:W-:-:S04]  /*19400*/  IMAD.WIDE.U32 R22, P2, R19, R5, R18 ;  /* 0x0000000513167225 */ /* 0x000fc80007840012 */
[C---:B------:R-:W-:Y:S02]  /*19410*/  IMAD R18, R7.reuse, R5, RZ ;  /* 0x0000000507127224 */ /* 0x040fe400078e02ff */
[----:B------:R-:W-:-:S04]  /*19420*/  IMAD.HI.U32 R19, P1, R7, R6, R22 ;  /* 0x0000000607137227 */ /* 0x000fc80007820016 */
[----:B------:R-:W-:Y:S01]  /*19430*/  IMAD.HI.U32 R6, R7, R5, RZ ;  /* 0x0000000507067227 */ /* 0x000fe200078e00ff */
[----:B------:R-:W-:-:S03]  /*19440*/  IADD3 R18, P0, PT, R18, R19, RZ ;  /* 0x0000001312127210 */ /* 0x000fc60007f1e0ff */
[----:B------:R-:W-:Y:S02]  /*19450*/  IMAD.X R5, R6, 0x1, R7, P2 ;  /* 0x0000000106057824 */ /* 0x000fe400010e0607 */
[----:B------:R-:W-:Y:S02]  /*19460*/  HFMA2 R7, -RZ, RZ, 0, 0 ;  /* 0x00000000ff077431 */ /* 0x000fe400000001ff */
[----:B------:R-:W-:Y:S01]  /*19470*/  IMAD.HI.U32 R6, R18, UR5, RZ ;  /* 0x0000000512067c27 */ /* 0x000fe2000f8e00ff */
[----:B------:R-:W-:-:S05]  /*19480*/  IADD3.X R5, PT, PT, RZ, RZ, R5, P0, P1 ;  /* 0x000000ffff057210 */ /* 0x000fca00007e2405 */
[----:B------:R-:W-:Y:S02]  /*19490*/  IMAD R20, R5, UR4, RZ ;  /* 0x0000000405147c24 */ /* 0x000fe4000f8e02ff */
[----:B------:R-:W-:-:S04]  /*194a0*/  IMAD.WIDE.U32 R6, R18, UR4, R6 ;  /* 0x0000000412067c25 */ /* 0x000fc8000f8e0006 */
[----:B------:R-:W-:-:S04]  /*194b0*/  IMAD.HI.U32 R7, P1, R5, UR5, R6 ;  /* 0x0000000505077c27 */ /* 0x000fc8000f820006 */
[----:B------:R-:W-:Y:S01]  /*194c0*/  IMAD.HI.U32 R5, R5, UR4, RZ ;  /* 0x0000000405057c27 */ /* 0x000fe2000f8e00ff */
[----:B------:R-:W-:-:S03]  /*194d0*/  IADD3 R20, P0, PT, R20, R7, RZ ;  /* 0x0000000714147210 */ /* 0x000fc60007f1e0ff */
[----:B------:R-:W-:Y:S02]  /*194e0*/  IMAD.X R5, RZ, RZ, R5, P1 ;  /* 0x000000ffff057224 */ /* 0x000fe400008e0605 */
[----:B------:R-:W-:-:S03]  /*194f0*/  IMAD.WIDE.U32 R18, R20, R4, RZ ;  /* 0x0000000414127225 */ /* 0x000fc600078e00ff */
[----:B------:R-:W-:Y:S01]  /*19500*/  IADD3.X R6, PT, PT, RZ, R5, RZ, P0, !PT ;  /* 0x00000005ff067210 */ /* 0x000fe200007fe4ff */
[----:B------:R-:W-:Y:S01]  /*19510*/  IMAD R7, R20, R3, R19 ;  /* 0x0000000314077224 */ /* 0x000fe200078e0213 */
[----:B------:R-:W-:Y:S01]  /*19520*/  IADD3 R5, P0, PT, -R18, UR5, RZ ;  /* 0x0000000512057c10 */ /* 0x000fe2000ff1e1ff */
[----:B------:R-:W-:Y:S02]  /*19530*/  VIADD R19, R20, 0x1 ;  /* 0x0000000114137836 */ /* 0x000fe40000000000 */
[-C--:B------:R-:W-:Y:S01]  /*19540*/  IMAD R6, R6, R4.reuse, R7 ;  /* 0x0000000406067224 */ /* 0x080fe200078e0207 */
[----:B------:R-:W-:-:S04]  /*19550*/  ISETP.GE.U32.AND P1, PT, R5, R4, PT ;  /* 0x000000040500720c */ /* 0x000fc80003f26070 */
[----:B------:R-:W-:Y:S02]  /*19560*/  IADD3.X R6, PT, PT, ~R6, UR4, RZ, P0, !PT ;  /* 0x0000000406067c10 */ /* 0x000fe400087fe5ff */
[----:B------:R-:W-:Y:S02]  /*19570*/  IADD3 R18, P0, PT, -R4, R5, RZ ;  /* 0x0000000504127210 */ /* 0x000fe40007f1e1ff */
[----:B------:R-:W-:Y:S02]  /*19580*/  ISETP.GE.U32.AND.EX P1, PT, R6, R3, PT, P1 ;  /* 0x000000030600720c */ /* 0x000fe40003f26110 */
[-C--:B------:R-:W-:Y:S02]  /*19590*/  IADD3.X R7, PT, PT, ~R3, R6.reuse, RZ, P0, !PT ;  /* 0x0000000603077210 */ /* 0x080fe400007fe5ff */
[----:B------:R-:W-:Y:S02]  /*195a0*/  SEL R5, R18, R5, P1 ;  /* 0x0000000512057207 */ /* 0x000fe40000800000 */
[----:B------:R-:W-:-:S02]  /*195b0*/  SEL R6, R7, R6, P1 ;  /* 0x0000000607067207 */ /* 0x000fc40000800000 */
[----:B------:R-:W-:Y:S02]  /*195c0*/  SEL R19, R19, R20, P1 ;  /* 0x0000001413137207 */ /* 0x000fe40000800000 */
[----:B------:R-:W-:Y:S02]  /*195d0*/  ISETP.GE.U32.AND P1, PT, R5, R4, PT ;  /* 0x000000040500720c */ /* 0x000fe40003f26070 */
[----:B------:R-:W-:Y:S02]  /*195e0*/  ISETP.NE.U32.AND P0, PT, R4, RZ, PT ;  /* 0x000000ff0400720c */ /* 0x000fe40003f05070 */
[----:B------:R-:W-:Y:S02]  /*195f0*/  IADD3 R18, PT, PT, R19, 0x1, RZ ;  /* 0x0000000113127810 */ /* 0x000fe40007ffe0ff */
[----:B------:R-:W-:Y:S02]  /*19600*/  ISETP.GE.U32.AND.EX P1, PT, R6, R3, PT, P1 ;  /* 0x000000030600720c */ /* 0x000fe40003f26110 */
[----:B------:R-:W-:-:S02]  /*19610*/  ISETP.NE.AND.EX P0, PT, R3, RZ, PT, P0 ;  /* 0x000000ff0300720c */ /* 0x000fc40003f05300 */
[----:B------:R-:W-:Y:S02]  /*19620*/  MOV R3, 0x0 ;  /* 0x0000000000037802 */ /* 0x000fe40000000f00 */
[----:B------:R-:W-:-:S04]  /*19630*/  SEL R5, R18, R19, P1 ;  /* 0x0000001312057207 */ /* 0x000fc80000800000 */
[----:B------:R-:W-:Y:S01]  /*19640*/  SEL R5, R5, 0xffffffff, P0 ;  /* 0xffffffff05057807 */ /* 0x000fe20000000000 */
[----:B------:R-:W-:Y:S06]  /*19650*/  RET.REL.NODEC R2 `(_ZN7cutlass13device_kernelINS_4gemm6kernel13GemmUniversalINS1_17GroupProblemShapeIN4cute5tupleIJiiiEEEEENS1_10collective13CollectiveMmaINS1_51MainloopSm103ArrayTmaUmmaWarpSpecializedBlockScaledILi6ELi7ELi3ELi1ENS6_IJiiNS5_1CILi1EEEEEELNS_5sm1036detail18KernelPrefetchTypeE1EEENS6_IJNSC_ILi256EEESJ_NSC_ILi768EEEEEENS6_IJNS_12float_e2m1_tENS_13float_ue4m3_tEEEENS6_IJPNS6_IJlSD_NSC_ILi0EEEEEEPNS5_6LayoutINS6_IJNS6_IJNS6_IJNSC_ILi8EEENSC_ILi4EEESU_EEEiEEENS6_IJNS6_IJNSC_ILi16EEESU_EEEiEEENS6_IJSD_iEEEEEENS6_IJNS6_IJNS6_IJSX_NSC_ILi128EEESU_EEEiEEENS6_IJNS6_IJSP_SD_EEENSC_ILi512EEEEEENS6_IJSP_iEEEEEEEEEEESO_S1C_NS5_8TiledMMAINS5_8MMA_AtomIJNS5_5SM10328SM103_MXF4_ULTRA_2x1SM_SS_VSISM_SM_fSN_Li256ELi256ELi16ELNS5_4UMMA5MajorE0ELS1I_0ELNS1H_7ScaleInE0ELS1J_0EEEEEENSS_INS6_IJSD_SD_SD_EEENS6_IJSP_SP_SP_EEEEENS6_IJNS5_10UnderscoreES1P_S1P_EEEEENS6_IJNS5_28SM100_TMA_2SM_LOAD_MULTICASTES1S_EEENS6_IJNS5_14ComposedLayoutINS5_7SwizzleILi3ELi4ELi3EEENS5_18smem_ptr_flag_bitsILi8EEENSS_INS6_IJST_S12_EEENS6_IJS12_SD_EEEEEEENSS_INS6_IJNS6_IJSV_SY_EEESD_NSC_ILi3EEEEEENS6_IJNS6_IJS13_S15_EEESP_S16_EEEEEEEEvNS5_8identityES1T_NS6_IJS22_NSS_INS6_IJNS6_IJNS6_IJNSC_ILi32EEESU_NSC_ILi2EEEEEESY_EEESD_S24_EEENS6_IJNS6_IJNS6_IJSX_SU_NSC_ILi1536EEEEEES15_EEESP_S16_EEEEEEEEvS2A_EENS_8epilogue10collective18CollectiveEpilogueINS2N_34Sm100PtrArrayNoSmemWarpSpecializedEJNS6_IJS12_NSC_ILi64EEEEEENS_6half_tESR_S2T_SR_NS2N_6fusion15FusionCallbacksIS2Q_NS2U_17LinearCombinationIS2T_fS2T_fLNS_15FloatRoundStyleE2EEENS6_IJS12_SJ_SK_EEES2S_JEEENS5_5SM1004TMEM4LOAD26SM100_TMEM_LOAD_32dp32b64xEST_ST_EEEvvEEEEvNT_6ParamsE) ;  /* 0xfffffe6802687950 */ /* 0x000fec0003c3ffff */
.L_x_366:
[----:B------:R-:W-:-:S00]  /*19660*/  BRA `(.L_x_366) ;  /* 0xfffffffc00fc7947 */ /* 0x000fc0000383ffff */
[----:B------:R-:W-:-:S00]  /*19670*/  NOP ;  /* 0x0000000000007918 */ /* 0x000fc00000000000 */
        /* <DEDUP_REMOVED lines=8> */
.L_x_715:


//--------------------- .text._ZN7cutlass13device_kernelINS_4gemm6kernel13GemmUniversalINS1_17GroupProblemShapeIN4cute5tupleIJiiiEEEEENS1_10collective13CollectiveMmaINS1_51MainloopSm103ArrayTmaUmmaWarpSpecializedBlockScaledILi4ELi7ELi3ELi1ENS6_IJiiNS5_1CILi1EEEEEELNS_5sm1036detail18KernelPrefetchTypeE1EEENS6_IJNSC_ILi128EEENSC_ILi256EEENSC_ILi768EEEEEENS6_IJNS_12float_e2m1_tENS_13float_ue4m3_tEEEENS6_IJPNS6_IJlSD_NSC_ILi0EEEEEEPNS5_6LayoutINS6_IJNS6_IJNS6_IJNSC_ILi8EEENSC_ILi4EEESV_EEEiEEENS6_IJNS6_IJNSC_ILi16EEESV_EEEiEEENS6_IJSD_iEEEEEENS6_IJNS6_IJNS6_IJSY_SJ_SV_EEEiEEENS6_IJNS6_IJSQ_SD_EEENSC_ILi512EEEEEENS6_IJSQ_iEEEEEEEEEEESP_S1C_NS5_8TiledMMAINS5_8MMA_AtomIJNS5_5SM10322SM103_MXF4_ULTRA_SS_VSISN_SN_fSO_Li128ELi256ELi16ELNS5_4UMMA5MajorE0ELS1I_0ELNS1H_7ScaleInE0ELS1J_0EEEEEENST_INS6_IJSD_SD_SD_EEENS6_IJSQ_SQ_SQ_EEEEENS6_IJNS5_10UnderscoreES1P_S1P_EEEEENS6_IJNS5_23SM90_TMA_LOAD_MULTICASTES1S_EEENS6_IJNS5_14ComposedLayoutINS5_7SwizzleILi3ELi4ELi3EEENS5_18smem_ptr_flag_bitsILi8EEENST_INS6_IJSU_SJ_EEENS6_IJSJ_SD_EEEEEEENST_INS6_IJNS6_IJSW_SZ_EEESD_NSC_ILi3EEEEEENS6_IJNS6_IJS13_S15_EEESQ_S16_EEEEEEEEvNS5_8identityES1T_NS6_IJS22_NST_INS6_IJNS6_IJNS6_IJNSC_ILi32EEESV_NSC_ILi2EEEEEESZ_EEESD_S24_EEENS6_IJNS6_IJNS6_IJSY_SV_NSC_ILi1536EEEEEES15_EEESQ_S16_EEEEEEEEvS2A_EENS_8epilogue10collective18CollectiveEpilogueINS2N_34Sm100PtrArrayNoSmemWarpSpecializedEJNS6_IJSJ_NSC_ILi64EEEEEENS_6half_tESS_S2T_SS_NS2N_6fusion15FusionCallbacksIS2Q_NS2U_17LinearCombinationIS2T_fS2T_fLNS_15FloatRoundStyleE2EEESM_S2S_JEEENS5_5SM1004TMEM4LOAD26SM100_TMEM_LOAD_32dp32b64xESU_SU_EEEvvEEEEvNT_6ParamsE --------------------------
	.section	.text._ZN7cutlass13device_kernelINS_4gemm6kernel13GemmUniversalINS1_17GroupProblemShapeIN4cute5tupleIJiiiEEEEENS1_10collective13CollectiveMmaINS1_51MainloopSm103ArrayTmaUmmaWarpSpecializedBlockScaledILi4ELi7ELi3ELi1ENS6_IJiiNS5_1CILi1EEEEEELNS_5sm1036detail18KernelPrefetchTypeE1EEENS6_IJNSC_ILi128EEENSC_ILi256EEENSC_ILi768EEEEEENS6_IJNS_12float_e2m1_tENS_13float_ue4m3_tEEEENS6_IJPNS6_IJlSD_NSC_ILi0EEEEEEPNS5_6LayoutINS6_IJNS6_IJNS6_IJNSC_ILi8EEENSC_ILi4EEESV_EEEiEEENS6_IJNS6_IJNSC_ILi16EEESV_EEEiEEENS6_IJSD_iEEEEEENS6_IJNS6_IJNS6_IJSY_SJ_SV_EEEiEEENS6_IJNS6_IJSQ_SD_EEENSC_ILi512EEEEEENS6_IJSQ_iEEEEEEEEEEESP_S1C_NS5_8TiledMMAINS5_8MMA_AtomIJNS5_5SM10322SM103_MXF4_ULTRA_SS_VSISN_SN_fSO_Li128ELi256ELi16ELNS5_4UMMA5MajorE0ELS1I_0ELNS1H_7ScaleInE0ELS1J_0EEEEEENST_INS6_IJSD_SD_SD_EEENS6_IJSQ_SQ_SQ_EEEEENS6_IJNS5_10UnderscoreES1P_S1P_EEEEENS6_IJNS5_23SM90_TMA_LOAD_MULTICASTES1S_EEENS6_IJNS5_14ComposedLayoutINS5_7SwizzleILi3ELi4ELi3EEENS5_18smem_ptr_flag_bitsILi8EEENST_INS6_IJSU_SJ_EEENS6_IJSJ_SD_EEEEEEENST_INS6_IJNS6_IJSW_SZ_EEESD_NSC_ILi3EEEEEENS6_IJNS6_IJS13_S15_EEESQ_S16_EEEEEEEEvNS5_8identityES1T_NS6_IJS22_NST_INS6_IJNS6_IJNS6_IJNSC_ILi32EEESV_NSC_ILi2EEEEEESZ_EEESD_S24_EEENS6_IJNS6_IJNS6_IJSY_SV_NSC_ILi1536EEEEEES15_EEESQ_S16_EEEEEEEEvS2A_EENS_8epilogue10collective18CollectiveEpilogueINS2N_34Sm100PtrArrayNoSmemWarpSpecializedEJNS6_IJSJ_NSC_ILi64EEEEEENS_6half_tESS_S2T_SS_NS2N_6fusion15FusionCallbacksIS2Q_NS2U_17LinearCombinationIS2T_fS2T_fLNS_15FloatRoundStyleE2EEESM_S2S_JEEENS5_5SM1004TMEM4LOAD26SM100_TMEM_LOAD_32dp32b64xESU_SU_EEEvvEEEEvNT_6ParamsE,"ax",@progbits
	.align	128
.text._ZN7cutlass13device_kernelINS_4gemm6kernel13GemmUniversalINS1_17GroupProblemShapeIN4cute5tupleIJiiiEEEEENS1_10collective13CollectiveMmaINS1_51MainloopSm103ArrayTmaUmmaWarpSpecializedBlockScaledILi4ELi7ELi3ELi1ENS6_IJiiNS5_1CILi1EEEEEELNS_5sm1036detail18KernelPrefetchTypeE1EEENS6_IJNSC_ILi128EEENSC_ILi256EEENSC_ILi768EEEEEENS6_IJNS_12float_e2m1_tENS_13float_ue4m3_tEEEENS6_IJPNS6_IJlSD_NSC_ILi0EEEEEEPNS5_6LayoutINS6_IJNS6_IJNS6_IJNSC_ILi8EEENSC_ILi4EEESV_EEEiEEENS6_IJNS6_IJNSC_ILi16EEESV_EEEiEEENS6_IJSD_iEEEEEENS6_IJNS6_IJNS6_IJSY_SJ_SV_EEEiEEENS6_IJNS6_IJSQ_SD_EEENSC_ILi512EEEEEENS6_IJSQ_iEEEEEEEEEEESP_S1C_NS5_8TiledMMAINS5_8MMA_AtomIJNS5_5SM10322SM103_MXF4_ULTRA_SS_VSISN_SN_fSO_Li128ELi256ELi16ELNS5_4UMMA5MajorE0ELS1I_0ELNS1H_7ScaleInE0ELS1J_0EEEEEENST_INS6_IJSD_SD_SD_EEENS6_IJSQ_SQ_SQ_EEEEENS6_IJNS5_10UnderscoreES1P_S1P_EEEEENS6_IJNS5_23SM90_TMA_LOAD_MULTICASTES1S_EEENS6_IJNS5_14ComposedLayoutINS5_7SwizzleILi3ELi4ELi3EEENS5_18smem_ptr_flag_bitsILi8EEENST_INS6_IJSU_SJ_EEENS6_IJSJ_SD_EEEEEEENST_INS6_IJNS6_IJSW_SZ_EEESD_NSC_ILi3EEEEEENS6_IJNS6_IJS13_S15_EEESQ_S16_EEEEEEEEvNS5_8identityES1T_NS6_IJS22_NST_INS6_IJNS6_IJNS6_IJNSC_ILi32EEESV_NSC_ILi2EEEEEESZ_EEESD_S24_EEENS6_IJNS6_IJNS6_IJSY_SV_NSC_ILi1536EEEEEES15_EEESQ_S16_EEEEEEEEvS2A_EENS_8epilogue10collective18CollectiveEpilogueINS2N_34Sm100PtrArrayNoSmemWarpSpecializedEJNS6_IJSJ_NSC_ILi64EEEEEENS_6half_tESS_S2T_SS_NS2N_6fusion15FusionCallbacksIS2Q_NS2U_17LinearCombinationIS2T_fS2T_fLNS_15FloatRoundStyleE2EEESM_S2S_JEEENS5_5SM1004TMEM4LOAD26SM100_TMEM_LOAD_32dp32b64xESU_SU_EEEvvEEEEvNT_6ParamsE:
        .type           _ZN7cutlass13device_kernelINS_4gemm6kernel13GemmUniversalINS1_17GroupProblemShapeIN4cute5tupleIJiiiEEEEENS1_10collective13CollectiveMmaINS1_51MainloopSm103ArrayTmaUmmaWarpSpecializedBlockScaledILi4ELi7ELi3ELi1ENS6_IJiiNS5_1CILi1EEEEEELNS_5sm1036detail18KernelPrefetchTypeE1EEENS6_IJNSC_ILi128EEENSC_ILi256EEENSC_ILi768EEEEEENS6_IJNS_12float_e2m1_tENS_13float_ue4m3_tEEEENS6_IJPNS6_IJlSD_NSC_ILi0EEEEEEPNS5_6LayoutINS6_IJNS6_IJNS6_IJNSC_ILi8EEENSC_ILi4EEESV_EEEiEEENS6_IJNS6_IJNSC_ILi16EEESV_EEEiEEENS6_IJSD_iEEEEEENS6_IJNS6_IJNS6_IJSY_SJ_SV_EEEiEEENS6_IJNS6_IJSQ_SD_EEENSC_ILi512EEEEEENS6_IJSQ_iEEEEEEEEEEESP_S1C_NS5_8TiledMMAINS5_8MMA_AtomIJNS5_5SM10322SM103_MXF4_ULTRA_SS_VSISN_SN_fSO_Li128ELi256ELi16ELNS5_4UMMA5MajorE0ELS1I_0ELNS1H_7ScaleInE0ELS1J_0EEEEEENST_INS6_IJSD_SD_SD_EEENS6_IJSQ_SQ_SQ_EEEEENS6_IJNS5_10UnderscoreES1P_S1P_EEEEENS6_IJNS5_23SM90_TMA_LOAD_MULTICASTES1S_EEENS6_IJNS5_14ComposedLayoutINS5_7SwizzleILi3ELi4ELi3EEENS5_18smem_ptr_flag_bitsILi8EEENST_INS6_IJSU_SJ_EEENS6_IJSJ_SD_EEEEEEENST_INS6_IJNS6_IJSW_SZ_EEESD_NSC_ILi3EEEEEENS6_IJNS6_IJS13_S15_EEESQ_S16_EEEEEEEEvNS5_8identityES1T_NS6_IJS22_NST_INS6_IJNS6_IJNS6_IJNSC_ILi32EEESV_NSC_ILi2EEEEEESZ_EEESD_S24_EEENS6_IJNS6_IJNS6_IJSY_SV_NSC_ILi1536EEEEEES15_EEESQ_S16_EEEEEEEEvS2A_EENS_8epilogue10collective18CollectiveEpilogueINS2N_34Sm100PtrArrayNoSmemWarpSpecializedEJNS6_IJSJ_NSC_ILi64EEEEEENS_6half_tESS_S2T_SS_NS2N_6fusion15FusionCallbacksIS2Q_NS2U_17LinearCombinationIS2T_fS2T_fLNS_15FloatRoundStyleE2EEESM_S2S_JEEENS5_5SM1004TMEM4LOAD26SM100_TMEM_LOAD_32dp32b64xESU_SU_EEEvvEEEEvNT_6ParamsE,@function
        .size           _ZN7cutlass13device_kernelINS_4gemm6kernel13GemmUniversalINS1_17GroupProblemShapeIN4cute5tupleIJiiiEEEEENS1_10collective13CollectiveMmaINS1_51MainloopSm103ArrayTmaUmmaWarpSpecializedBlockScaledILi4ELi7ELi3ELi1ENS6_IJiiNS5_1CILi1EEEEEELNS_5sm1036detail18KernelPrefetchTypeE1EEENS6_IJNSC_ILi128EEENSC_ILi256EEENSC_ILi768EEEEEENS6_IJNS_12float_e2m1_tENS_13float_ue4m3_tEEEENS6_IJPNS6_IJlSD_NSC_ILi0EEEEEEPNS5_6LayoutINS6_IJNS6_IJNS6_IJNSC_ILi8EEENSC_ILi4EEESV_EEEiEEENS6_IJNS6_IJNSC_ILi16EEESV_EEEiEEENS6_IJSD_iEEEEEENS6_IJNS6_IJNS6_IJSY_SJ_SV_EEEiEEENS6_IJNS6_IJSQ_SD_EEENSC_ILi512EEEEEENS6_IJSQ_iEEEEEEEEEEESP_S1C_NS5_8TiledMMAINS5_8MMA_AtomIJNS5_5SM10322SM103_MXF4_ULTRA_SS_VSISN_SN_fSO_Li128ELi256ELi16ELNS5_4UMMA5MajorE0ELS1I_0ELNS1H_7ScaleInE0ELS1J_0EEEEEENST_INS6_IJSD_SD_SD_EEENS6_IJSQ_SQ_SQ_EEEEENS6_IJNS5_10UnderscoreES1P_S1P_EEEEENS6_IJNS5_23SM90_TMA_LOAD_MULTICASTES1S_EEENS6_IJNS5_14ComposedLayoutINS5_7SwizzleILi3ELi4ELi3EEENS5_18smem_ptr_flag_bitsILi8EEENST_INS6_IJSU_SJ_EEENS6_IJSJ_SD_EEEEEEENST_INS6_IJNS6_IJSW_SZ_EEESD_NSC_ILi3EEEEEENS6_IJNS6_IJS13_S15_EEESQ_S16_EEEEEEEEvNS5_8identityES1T_NS6_IJS22_NST_INS6_IJNS6_IJNS6_IJNSC_ILi32EEESV_NSC_ILi2EEEEEESZ_EEESD_S24_EEENS6_IJNS6_IJNS6_IJSY_SV_NSC_ILi1536EEEEEES15_EEESQ_S16_EEEEEEEEvS2A_EENS_8epilogue10collective18CollectiveEpilogueINS2N_34Sm100PtrArrayNoSmemWarpSpecializedEJNS6_IJSJ_NSC_ILi64EEEEEENS_6half_tESS_S2T_SS_NS2N_6fusion15FusionCallbacksIS2Q_NS2U_17LinearCombinationIS2T_fS2T_fLNS_15FloatRoundStyleE2EEESM_S2S_JEEENS5_5SM1004TMEM4LOAD26SM100_TMEM_LOAD_32dp32b64xESU_SU_EEEvvEEEEvNT_6ParamsE,(.L_x_720 - _ZN7cutlass13device_kernelINS_4gemm6kernel13GemmUniversalINS1_17GroupProblemShapeIN4cute5tupleIJiiiEEEEENS1_10collective13CollectiveMmaINS1_51MainloopSm103ArrayTmaUmmaWarpSpecializedBlockScaledILi4ELi7ELi3ELi1ENS6_IJiiNS5_1CILi1EEEEEELNS_5sm1036detail18KernelPrefetchTypeE1EEENS6_IJNSC_ILi128EEENSC_ILi256EEENSC_ILi768EEEEEENS6_IJNS_12float_e2m1_tENS_13float_ue4m3_tEEEENS6_IJPNS6_IJlSD_NSC_ILi0EEEEEEPNS5_6LayoutINS6_IJNS6_IJNS6_IJNSC_ILi8EEENSC_ILi4EEESV_EEEiEEENS6_IJNS6_IJNSC_ILi16EEESV_EEEiEEENS6_IJSD_iEEEEEENS6_IJNS6_IJNS6_IJSY_SJ_SV_EEEiEEENS6_IJNS6_IJSQ_SD_EEENSC_ILi512EEEEEENS6_IJSQ_iEEEEEEEEEEESP_S1C_NS5_8TiledMMAINS5_8MMA_AtomIJNS5_5SM10322SM103_MXF4_ULTRA_SS_VSISN_SN_fSO_Li128ELi256ELi16ELNS5_4UMMA5MajorE0ELS1I_0ELNS1H_7ScaleInE0ELS1J_0EEEEEENST_INS6_IJSD_SD_SD_EEENS6_IJSQ_SQ_SQ_EEEEENS6_IJNS5_10UnderscoreES1P_S1P_EEEEENS6_IJNS5_23SM90_TMA_LOAD_MULTICASTES1S_EEENS6_IJNS5_14ComposedLayoutINS5_7SwizzleILi3ELi4ELi3EEENS5_18smem_ptr_flag_bitsILi8EEENST_INS6_IJSU_SJ_EEENS6_IJSJ_SD_EEEEEEENST_INS6_IJNS6_IJSW_SZ_EEESD_NSC_ILi3EEEEEENS6_IJNS6_IJS13_S15_EEESQ_S16_EEEEEEEEvNS5_8identityES1T_NS6_IJS22_NST_INS6_IJNS6_IJNS6_IJNSC_ILi32EEESV_NSC_ILi2EEEEEESZ_EEESD_S24_EEENS6_IJNS6_IJNS6_IJSY_SV_NSC_ILi1536EEEEEES15_EEESQ_S16_EEEEEEEEvS2A_EENS_8epilogue10collective18CollectiveEpilogueINS2N_34Sm100PtrArrayNoSmemWarpSpecializedEJNS6_IJSJ_NSC_ILi64EEEEEENS_6half_tESS_S2T_SS_NS2N_6fusion15FusionCallbacksIS2Q_NS2U_17LinearCombinationIS2T_fS2T_fLNS_15FloatRoundStyleE2EEESM_S2S_JEEENS5_5SM1004TMEM4LOAD26SM100_TMEM_LOAD_32dp32b64xESU_SU_EEEvvEEEEvNT_6ParamsE)
        .other          _ZN7cutlass13device_kernelINS_4gemm6kernel13GemmUniversalINS1_17GroupProblemShapeIN4cute5tupleIJiiiEEEEENS1_10collective13CollectiveMmaINS1_51MainloopSm103ArrayTmaUmmaWarpSpecializedBlockScaledILi4ELi7ELi3ELi1ENS6_IJiiNS5_1CILi1EEEEEELNS_5sm1036detail18KernelPrefetchTypeE1EEENS6_IJNSC_ILi128EEENSC_ILi256EEENSC_ILi768EEEEEENS6_IJNS_12float_e2m1_tENS_13float_ue4m3_tEEEENS6_IJPNS6_IJlSD_NSC_ILi0EEEEEEPNS5_6LayoutINS6_IJNS6_IJNS6_IJNSC_ILi8EEENSC_ILi4EEESV_EEEiEEENS6_IJNS6_IJNSC_ILi16EEESV_EEEiEEENS6_IJSD_iEEEEEENS6_IJNS6_IJNS6_IJSY_SJ_SV_EEEiEEENS6_IJNS6_IJSQ_SD_EEENSC_ILi512EEEEEENS6_IJSQ_iEEEEEEEEEEESP_S1C_NS5_8TiledMMAINS5_8MMA_AtomIJNS5_5SM10322SM103_MXF4_ULTRA_SS_VSISN_SN_fSO_Li128ELi256ELi16ELNS5_4UMMA5MajorE0ELS1I_0ELNS1H_7ScaleInE0ELS1J_0EEEEEENST_INS6_IJSD_SD_SD_EEENS6_IJSQ_SQ_SQ_EEEEENS6_IJNS5_10UnderscoreES1P_S1P_EEEEENS6_IJNS5_23SM90_TMA_LOAD_MULTICASTES1S_EEENS6_IJNS5_14ComposedLayoutINS5_7SwizzleILi3ELi4ELi3EEENS5_18smem_ptr_flag_bitsILi8EEENST_INS6_IJSU_SJ_EEENS6_IJSJ_SD_EEEEEEENST_INS6_IJNS6_IJSW_SZ_EEESD_NSC_ILi3EEEEEENS6_IJNS6_IJS13_S15_EEESQ_S16_EEEEEEEEvNS5_8identityES1T_NS6_IJS22_NST_INS6_IJNS6_IJNS6_IJNSC_ILi32EEESV_NSC_ILi2EEEEEESZ_EEESD_S24_EEENS6_IJNS6_IJNS6_IJSY_SV_NSC_ILi1536EEEEEES15_EEESQ_S16_EEEEEEEEvS2A_EENS_8epilogue10collective18CollectiveEpilogueINS2N_34Sm100PtrArrayNoSmemWarpSpecializedEJNS6_IJSJ_NSC_ILi64EEEEEENS_6half_tESS_S2T_SS_NS2N_6fusion15FusionCallbacksIS2Q_NS2U_17LinearCombinationIS2T_fS2T_fLNS_15FloatRoundStyleE2EEESM_S2S_JEEENS5_5SM1004TMEM4LOAD26SM100_TMEM_LOAD_32dp32b64xESU_SU_EEEvvEEEEvNT_6ParamsE,@"STO_CUDA_ENTRY STV_DEFAULT"
_ZN7cutlass13device_kernelINS_4gemm6kernel13GemmUniversalINS1_17GroupProblemShapeIN4cute5tupleIJiiiEEEEENS1_10collective13CollectiveMmaINS1_51MainloopSm103ArrayTmaUmmaWarpSpecializedBlockScaledILi4ELi7ELi3ELi1ENS6_IJiiNS5_1CILi1EEEEEELNS_5sm1036detail18KernelPrefetchTypeE1EEENS6_IJNSC_ILi128EEENSC_ILi256EEENSC_ILi768EEEEEENS6_IJNS_12float_e2m1_tENS_13float_ue4m3_tEEEENS6_IJPNS6_IJlSD_NSC_ILi0EEEEEEPNS5_6LayoutINS6_IJNS6_IJNS6_IJNSC_ILi8EEENSC_ILi4EEESV_EEEiEEENS6_IJNS6_IJNSC_ILi16EEESV_EEEiEEENS6_IJSD_iEEEEEENS6_IJNS6_IJNS6_IJSY_SJ_SV_EEEiEEENS6_IJNS6_IJSQ_SD_EEENSC_ILi512EEEEEENS6_IJSQ_iEEEEEEEEEEESP_S1C_NS5_8TiledMMAINS5_8MMA_AtomIJNS5_5SM10322SM103_MXF4_ULTRA_SS_VSISN_SN_fSO_Li128ELi256ELi16ELNS5_4UMMA5MajorE0ELS1I_0ELNS1H_7ScaleInE0ELS1J_0EEEEEENST_INS6_IJSD_SD_SD_EEENS6_IJSQ_SQ_SQ_EEEEENS6_IJNS5_10UnderscoreES1P_S1P_EEEEENS6_IJNS5_23SM90_TMA_LOAD_MULTICASTES1S_EEENS6_IJNS5_14ComposedLayoutINS5_7SwizzleILi3ELi4ELi3EEENS5_18smem_ptr_flag_bitsILi8EEENST_INS6_IJSU_SJ_EEENS6_IJSJ_SD_EEEEEEENST_INS6_IJNS6_IJSW_SZ_EEESD_NSC_ILi3EEEEEENS6_IJNS6_IJS13_S15_EEESQ_S16_EEEEEEEEvNS5_8identityES1T_NS6_IJS22_NST_INS6_IJNS6_IJNS6_IJNSC_ILi32EEESV_NSC_ILi2EEEEEESZ_EEESD_S24_EEENS6_IJNS6_IJNS6_IJSY_SV_NSC_ILi1536EEEEEES15_EEESQ_S16_EEEEEEEEvS2A_EENS_8epilogue10collective18CollectiveEpilogueINS2N_34Sm100PtrArrayNoSmemWarpSpecializedEJNS6_IJSJ_NSC_ILi64EEEEEENS_6half_tESS_S2T_SS_NS2N_6fusion15FusionCallbacksIS2Q_NS2U_17LinearCombinationIS2T_fS2T_fLNS_15FloatRoundStyleE2EEESM_S2S_JEEENS5_5SM1004TMEM4LOAD26SM100_TMEM_LOAD_32dp32b64xESU_SU_EEEvvEEEEvNT_6ParamsE:
[----:B------:R-:W1:Y:S01]  /*0000*/  LDC R1, c[0x0][0x37c] ;  /* 0x0000df00ff017b82 */ /* 0x000e620000000800 */
[----:B------:R-:W2:Y:S01]  /*0010*/  S2R R136, SR_TID.X ;  /* 0x0000000000887919 */ /* 0x000ea20000002100 */
[----:B------:R-:W3:Y:S01]  /*0020*/  LDCU.64 UR4, c[0x0][0xc98] ;  /* 0x00019300ff0477ac */ /* 0x000ee20008000a00 */
[----:B------:R-:W-:-:S05]  /*0030*/  CS2R.32 R137, SR_CgaSize ;  /* 0x0000000000897805 */ /* 0x000fca0000008a00 */
[----:B------:R-:W-:-:S05]  /*0040*/  IMAD R137, R137, -0xa0, RZ ;  /* 0xffffff6089897824 */ /* 0x000fca00078e02ff */
[----:B------:R-:W-:-:S14]  /*0050*/  R2UR UR43, R137 ;  /* 0x00000000892b72ca */ /* 0x000fdc00000e0000 */
[----:B------:R-:W4:Y:S01]  /*0060*/  LDCU UR43, c[0x0][UR43+0x2a4] ;  /* 0x000054802b2b77ac */ /* 0x000f220008000800 */
[----:B------:R-:W4:Y:S01]  /*0070*/  LDCU.64 UR6, c[0x0][0xc10] ;  /* 0x00018200ff0677ac */ /* 0x000f220008000a00 */
[----:B------:R-:W-:-:S05]  /*0080*/  CS2R.32 R137, SR_CgaSize ;  /* 0x0000000000897805 */ /* 0x000fca0000008a00 */
[----:B------:R-:W-:-:S05]  /*0090*/  IMAD R137, R137, -0xa0, RZ ;  /* 0xffffff6089897824 */ /* 0x000fca00078e02ff */
[----:B------:R-:W-:-:S14]  /*00a0*/  R2UR UR44, R137 ;  /* 0x00000000892c72ca */ /* 0x000fdc00000e0000 */
[----:B------:R-:W5:Y:S01]  /*00b0*/  LDCU UR44, c[0x0][UR44+0x2a0] ;  /* 0x000054002c2c77ac */ /* 0x000f620008000800 */
[----:B------:R-:W-:Y:S01]  /*00c0*/  ELECT P3, URZ, PT ;  /* 0x0000000000ff782f */ /* 0x000fe20003860000 */
[----:B---3--:R-:W-:-:S03]  /*00d0*/  UISETP.NE.U32.AND UP0, UPT, UR4, URZ, UPT ;  /* 0x000000ff0400728c */ /* 0x008fc6000bf05070 */
[----:B------:R-:W-:Y:S01]  /*00e0*/  P2R R17, PR, RZ, 0x8 ;  /* 0x00000008ff117803 */ /* 0x000fe20000000000 */
[----:B------:R-:W-:Y:S01]  /*00f0*/  UMOV UR38, 0x480 ;  /* 0x0000048000267882 */ /* 0x000fe20000000000 */
[----:B------:R-:W-:Y:S01]  /*0100*/  UISETP.NE.AND.EX UP0, UPT, UR5, URZ, UPT, UP0 ;  /* 0x000000ff0500728c */ /* 0x000fe2000bf05300 */
[----:B------:R-:W-:Y:S01]  /*0110*/  UMOV UR39, 0x580 ;  /* 0x0000058000277882 */ /* 0x000fe20000000000 */
[----:B------:R-:W-:Y:S01]  /*0120*/  UMOV UR36, 0x680 ;  /* 0x0000068000247882 */ /* 0x000fe20000000000 */
[----:B----4-:R-:W-:Y:S01]  /*0130*/  UISETP.NE.AND UP1, UPT, UR43, UR7, UPT ;  /* 0x000000072b00728c */ /* 0x010fe2000bf25270 */
[----:B------:R-:W-:Y:S01]  /*0140*/  UMOV UR37, 0x780 ;  /* 0x0000078000257882 */ /* 0x000fe20000000000 */
[----:B------:R-:W3:Y:S01]  /*0150*/  LDCU.64 UR40, c[0x0][0x358] ;  /* 0x00006b00ff2877ac */ /* 0x000ee20008000a00 */
[----:B--2---:R-:W-:Y:S01]  /*0160*/  SHF.R.U32.HI R137, RZ, 0x5, R136 ;  /* 0x00000005ff897819 */ /* 0x004fe20000011688 */
[----:B-----5:R-:W-:Y:S02]  /*0170*/  UISETP.EQ.AND UP1, UPT, UR44, UR6, !UP1 ;  /* 0x000000062c00728c */ /* 0x020fe4000cf22270 */
[----:B------:R-:W-:-:S02]  /*0180*/  UIMAD UR42, UR44, UR43, URZ ;  /* 0x0000002b2c2a72a4 */ /* 0x000fc4000f8e02ff */
[----:B------:R-:W2:Y:S01]  /*0190*/  SHFL.IDX PT, R2, R137, RZ, 0x1f ;  /* 0x00001fff89027589 */ /* 0x000ea200000e0000 */
[----:B------:R-:W-:Y:S02]  /*01a0*/  USEL UR38, UR38, 0x80, UP1 ;  /* 0x0000008026267887 */ /* 0x000fe40008800000 */
[----:B------:R-:W-:Y:S02]  /*01b0*/  USEL UR39, UR39, 0x180, UP1 ;  /* 0x0000018027277887 */ /* 0x000fe40008800000 */
[----:B------:R-:W-:Y:S02]  /*01c0*/  USEL UR36, UR36, 0x280, UP1 ;  /* 0x0000028024247887 */ /* 0x000fe40008800000 */
[----:B------:R-:W-:Y:S01]  /*01d0*/  USEL UR37, UR37, 0x380, UP1 ;  /* 0x0000038025257887 */ /* 0x000fe20008800000 */
[C---:B--2---:R-:W-:Y:S02]  /*01e0*/  LOP3.LUT R0, R2.reuse, 0xfffffffc, RZ, 0xc0, !PT ;  /* 0xfffffffc02007812 */ /* 0x044fe400078ec0ff */
[----:B------:R-:W-:-:S02]  /*01f0*/  ISETP.GE.AND P0, PT, R2, 0x9, PT ;  /* 0x000000090200780c */ /* 0x000fc40003f06270 */
[----:B------:R-:W-:-:S04]  /*0200*/  ISETP.NE.AND P1, PT, R0, 0x4, PT ;  /* 0x000000040000780c */ /* 0x000fc80003f25270 */
[----:B------:R-:W-:-:S04]  /*0210*/  SEL R40, R2, 0x4, P1 ;  /* 0x0000000402287807 */ /* 0x000fc80000800000 */
[----:B------:R-:W-:Y:S01]  /*0220*/  SEL R40, R40, 0x9, !P0 ;  /* 0x0000000928287807 */ /* 0x000fe20004000000 */
[----:B-1-3--:R-:W-:Y:S06]  /*0230*/  BRA.U UP0, `(.L_x_367) ;  /* 0x0000000100447547 */ /* 0x00afec000b800000 */
        /* <DEDUP_REMOVED lines=8> */
.L_x_368:
[----:B------:R-:W1:Y:S02]  /*02c0*/  LDCU.64 UR4, c[0x0][0xc88] ;  /* 0x00019100ff0477ac */ /* 0x000e640008000a00 */
[----:B-1----:R-:W-:-:S04]  /*02d0*/  UISETP.NE.U32.AND UP0, UPT, UR4, URZ, UPT ;  /* 0x000000ff0400728c */ /* 0x002fc8000bf05070 */
[----:B------:R-:W-:-:S09]  /*02e0*/  UISETP.NE.AND.EX UP0, UPT, UR5, URZ, UPT, UP0 ;  /* 0x000000ff0500728c */ /* 0x000fd2000bf05300 */
[----:B------:R-:W-:Y:S05]  /*02f0*/  BRA.U !UP0, `(.L_x_369) ;  /* 0x00000001080c7547 */ /* 0x000fea000b800000 */
[----:B------:R-:W1:Y:S02]  /*0300*/  LDC.64 R106, c[0x0][0xc88] ;  /* 0x00032200ff6a7b82 */ /* 0x000e640000000a00 */
[----:B-1----:R2:W5:Y:S01]  /*0310*/  LDG.E R106, desc[UR40][R106.64] ;  /* 0x000000286a6a7981 */ /* 0x002562000c1e1900 */
[----:B------:R-:W-:Y:S05]  /*0320*/  BRA `(.L_x_367) ;  /* 0x0000000000087947 */ /* 0x000fea0003800000 */
.L_x_369:
[----:B------:R-:W1:Y:S02]  /*0330*/  LDCU UR4, c[0x0][0xc80] ;  /* 0x00019000ff0477ac */ /* 0x000e640008000800 */
[----:B-1----:R-:W-:Y:S02]  /*0340*/  MOV R106, UR4 ;  /* 0x00000004006a7c02 */ /* 0x002fe40008000f00 */
.L_x_367:
[----:B------:R-:W3:Y:S01]  /*0350*/  SHFL.IDX PT, R0, R137, RZ, 0x1f ;  /* 0x00001fff89007589 */ /* 0x000ee200000e0000 */
[C---:B------:R-:W-:Y:S02]  /*0360*/  ISETP.NE.AND P2, PT, R40.reuse, 0x2, PT ;  /* 0x000000022800780c */ /* 0x040fe40003f45270 */
[C---:B------:R-:W-:Y:S02]  /*0370*/  ISETP.NE.AND P1, PT, R40.reuse, RZ, PT ;  /* 0x000000ff2800720c */ /* 0x040fe40003f25270 */
[----:B------:R-:W-:Y:S02]  /*0380*/  ISETP.NE.OR P3, PT, R40, 0x2, !P3 ;  /* 0x000000022800780c */ /* 0x000fe40005f65670 */
[----:B------:R-:W-:Y:S02]  /*0390*/  SEL R42, RZ, 0x1, P2 ;  /* 0x00000001ff2a7807 */ /* 0x000fe40001000000 */
[----:B------:R-:W-:Y:S02]  /*03a0*/  P2R R44, PR, RZ, 0x8 ;  /* 0x00000008ff2c7803 */ /* 0x000fe40000000000 */
[----:B------:R-:W-:-:S02]  /*03b0*/  SEL R42, R42, 0x2, P1 ;  /* 0x000000022a2a7807 */ /* 0x000fc40000800000 */
[----:B---3--:R-:W-:-:S13]  /*03c0*/  ISETP.NE.AND P0, PT, R0, RZ, PT ;  /* 0x000000ff0000720c */ /* 0x008fda0003f05270 */
[----:B------:R-:W-:Y:S05]  /*03d0*/  @P0 BRA `(.L_x_370) ;  /* 0x00000008004c0947 */ /* 0x000fea0003800000 */
[----:B------:R-:W-:-:S04]  /*03e0*/  UIADD3 UR45, UPT, UPT, UR44, -0x1, UR43 ;  /* 0xffffffff2c2d7890 */ /* 0x000fc8000fffe02b */
        /* <DEDUP_REMOVED lines=18> */
.L_x_371:
[----:B------:R-:W-:-:S03]  /*0510*/  UMOV UR4, 0xffffffff ;  /* 0xffffffff00047882 */ /* 0x000fc60000000000 */
[----:B------:R-:W-:Y:S05]  /*0520*/  BRA.DIV UR4, `(.L_x_372) ;  /* 0x0000015e04c07947 */ /* 0x000fea000b800000 */
[----:B------:R-:W-:-:S13]  /*0530*/  ELECT P6, URZ, PT ;  /* 0x0000000000ff782f */ /* 0x000fda00038c0000 */
.L_x_620:
        /* <DEDUP_REMOVED lines=30> */
.L_x_374:
        /* <DEDUP_REMOVED lines=29> */
.L_x_375:
        /* <DEDUP_REMOVED lines=29> */
.L_x_376:
        /* <DEDUP_REMOVED lines=29> */
.L_x_377:
[----:B------:R-:W-:Y:S01]  /*0c90*/  R2UR UR4, R2 ;  /* 0x00000000020472ca */ /* 0x000fe200000e0000 */
[----:B---3--:R-:W-:-:S04]  /*0ca0*/  UIADD3 UR6, UPT, UPT, -UR45, 0x100000, URZ ;  /* 0x001000002d067890 */ /* 0x008fc8000fffe1ff */
[----:B------:R-:W-:Y:S02]  /*0cb0*/  USHF.L.U32 UR7, UR6, 0xb, URZ ;  /* 0x0000000b06077899 */ /* 0x000fe400080006ff */
[----:B------:R-:W-:Y:S01]  /*0cc0*/  USHF.L.U32 UR6, UR6, 0x1, URZ ;  /* 0x0000000106067899 */ /* 0x000fe200080006ff */
[----:B------:R-:W3:Y:S11]  /*0cd0*/  FENCE.VIEW.ASYNC.S ;  /* 0x00000000000073c6 */ /* 0x000ef60000000000 */
[----:B---3--:R3:W1:Y:S01]  /*0ce0*/  SYNCS.EXCH.64 URZ, [UR4+0x38], UR6 ;  /* 0x0000380604ff75b2 */ /* 0x0086620008000100 */
[----:B------:R-:W-:Y:S01]  /*0cf0*/  NOP ;  /* 0x0000000000007918 */ /* 0x000fe20000000000 */
.L_x_373:
[----:B---3--:R-:W-:Y:S05]  /*0d00*/  BSYNC.RECONVERGENT B6 ;  /* 0x0000000000067941 */ /* 0x008fea0003800200 */
.L_x_370:
[----:B------:R-:W-:Y:S01]  /*0d10*/  ISETP.NE.AND P1, PT, R17, RZ, PT ;  /* 0x000000ff1100720c */ /* 0x000fe20003f25270 */
[----:B------:R-:W-:Y:S01]  /*0d20*/  UMOV UR4, 0xffffffff ;  /* 0xffffffff00047882 */ /* 0x000fe20000000000 */
[C---:B------:R-:W-:Y:S01]  /*0d30*/  ISETP.NE.AND P0, PT, R40.reuse, RZ, PT ;  /* 0x000000ff2800720c */ /* 0x040fe20003f05270 */
[----:B------:R-:W-:Y:S01]  /*0d40*/  NOP ;  /* 0x0000000000007918 */ /* 0x000fe20000000000 */
[C---:B------:R-:W-:Y:S02]  /*0d50*/  ISETP.NE.OR P2, PT, R40.reuse, 0x3, !P1 ;  /* 0x000000032800780c */ /* 0x040fe40004f45670 */
[----:B------:R-:W-:Y:S02]  /*0d60*/  ISETP.NE.AND P1, PT, R40, 0x3, PT ;  /* 0x000000032800780c */ /* 0x000fe40003f25270 */
[----:B------:R-:W-:Y:S02]  /*0d70*/  P2R R43, PR, RZ, 0x4 ;  /* 0x00000004ff2b7803 */ /* 0x000fe40000000000 */
[----:B------:R-:W-:Y:S01]  /*0d80*/  SEL R41, RZ, 0x1, P1 ;  /* 0x00000001ff297807 */ /* 0x000fe20000800000 */
[----:B------:R-:W-:Y:S08]  /*0d90*/  BRA.DIV UR4, `(.L_x_378) ;  /* 0x0000015604bc7947 */ /* 0x000ff0000b800000 */
.L_x_623:
[----:B------:R-:W-:-:S03]  /*0da0*/  UMOV UR4, 0xffffffff ;  /* 0xffffffff00047882 */ /* 0x000fc60000000000 */
[----:B------:R-:W-:Y:S05]  /*0db0*/  BRA.DIV UR4, `(.L_x_379) ;  /* 0x0000015604dc7947 */ /* 0x000fea000b800000 */
.L_x_626:
[----:B------:R-:W-:Y:S01]  /*0dc0*/  UMOV UR4, 0xffffffff ;  /* 0xffffffff00047882 */ /* 0x000fe20000000000 */
[----:B------:R-:W-:Y:S02]  /*0dd0*/  SEL R41, R41, 0x2, P0 ;  /* 0x0000000229297807 */ /* 0x000fe40000000000 */
[----:B------:R-:W-:Y:S05]  /*0de0*/  BRA.DIV UR4, `(.L_x_380) ;  /* 0x0000015604f07947 */ /* 0x000fea000b800000 */
[----:B------:R3:W1:Y:S02]  /*0df0*/  SHFL.IDX PT, R14, R137, RZ, 0x1f ;  /* 0x00001fff890e7589 */ /* 0x00066400000e0000 */
.L_x_629:
[----:B-1----:R-:W-:-:S13]  /*0e00*/  ISETP.NE.AND P0, PT, R14, RZ, PT ;  /* 0x000000ff0e00720c */ /* 0x002fda0003f05270 */
[----:B------:R-:W-:Y:S05]  /*0e10*/  @P0 BRA `(.L_x_381) ;  /* 0x0000000c00dc0947 */ /* 0x000fea0003800000 */
[----:B------:R-:W-:-:S05]  /*0e20*/  CS2R.32 R3, SR_CgaSize ;  /* 0x0000000000037805 */ /* 0x000fca0000008a00 */
[----:B------:R-:W-:-:S06]  /*0e30*/  IMAD R3, R3, -0xa0, RZ ;  /* 0xffffff6003037824 */ /* 0x000fcc00078e02ff */
[----:B------:R-:W1:Y:S01]  /*0e40*/  LDC R3, c[0x0][R3+0x2a4] ;  /* 0x0000a90003037b82 */ /* 0x000e620000000800 */
[----:B------:R-:W-:-:S05]  /*0e50*/  CS2R.32 R16, SR_CgaSize ;  /* 0x0000000000107805 */ /* 0x000fca0000008a00 */
[----:B------:R-:W-:-:S06]  /*0e60*/  IMAD R16, R16, -0xa0, RZ ;  /* 0xffffff6010107824 */ /* 0x000fcc00078e02ff */
[----:B------:R-:W1:Y:S02]  /*0e70*/  LDC R16, c[0x0][R16+0x2a0] ;  /* 0x0000a80010107b82 */ /* 0x000e640000000800 */
[----:B-1----:R-:W-:-:S04]  /*0e80*/  IADD3 R16, PT, PT, R16, -0x1, R3 ;  /* 0xffffffff10107810 */ /* 0x002fc80007ffe003 */
        /* <DEDUP_REMOVED lines=18> */
.L_x_382:
[----:B------:R-:W-:-:S03]  /*0fb0*/  UMOV UR4, 0xffffffff ;  /* 0xffffffff00047882 */ /* 0x000fc60000000000 */
[----:B------:R-:W-:Y:S05]  /*0fc0*/  BRA.DIV UR4, `(.L_x_383) ;  /* 0x0000015604a07947 */ /* 0x000fea000b800000 */
[----:B------:R-:W-:-:S13]  /*0fd0*/  ELECT P6, URZ, PT ;  /* 0x0000000000ff782f */ /* 0x000fda00038c0000 */
.L_x_632:
        /* <DEDUP_REMOVED lines=30> */
.L_x_385:
        /* <DEDUP_REMOVED lines=30> */
.L_x_386:
        /* <DEDUP_REMOVED lines=30> */
.L_x_387:
        /* <DEDUP_REMOVED lines=30> */
.L_x_388:
        /* <DEDUP_REMOVED lines=30> */
.L_x_389:
        /* <DEDUP_REMOVED lines=30> */
.L_x_390:
        /* <DEDUP_REMOVED lines=30> */
.L_x_391:
        /* <DEDUP_REMOVED lines=8> */
.L_x_384:
[----:B-1----:R-:W-:Y:S05]  /*1d80*/  BSYNC.RECONVERGENT B6 ;  /* 0x0000000000067941 */ /* 0x002fea0003800200 */
.L_x_381:
[----:B------:R-:W-:Y:S01]  /*1d90*/  UMOV UR4, 0xffffffff ;  /* 0xffffffff00047882 */ /* 0x000fe20000000000 */
[----:B------:R-:W-:Y:S02]  /*1da0*/  NOP ;  /* 0x0000000000007918 */ /* 0x000fe40000000000 */
[----:B------:R-:W-:Y:S05]  /*1db0*/  BRA.DIV UR4, `(.L_x_392) ;  /* 0x0000014a04447947 */ /* 0x000fea000b800000 */
.L_x_635:
[----:B------:R-:W-:-:S03]  /*1dc0*/  UMOV UR4, 0xffffffff ;  /* 0xffffffff00047882 */ /* 0x000fc60000000000 */
[----:B------:R-:W-:Y:S05]  /*1dd0*/  BRA.DIV UR4, `(.L_x_393) ;  /* 0x0000014a04647947 */ /* 0x000fea000b800000 */
.L_x_638:
[----:B------:R-:W-:-:S03]  /*1de0*/  UMOV UR4, 0xffffffff ;  /* 0xffffffff00047882 */ /* 0x000fc60000000000 */
[----:B------:R-:W-:Y:S05]  /*1df0*/  BRA.DIV UR4, `(.L_x_394) ;  /* 0x0000014a047c7947 */ /* 0x000fea000b800000 */
[----:B------:R1:W1:Y:S02]  /*1e00*/  SHFL.IDX PT, R14, R137, RZ, 0x1f ;  /* 0x00001fff890e7589 */ /* 0x00026400000e0000 */
.L_x_641:
[----:B-1----:R-:W-:Y:S01]  /*1e10*/  ISETP.NE.AND P0, PT, R14, 0x4, PT ;  /* 0x000000040e00780c */ /* 0x002fe20003f05270 */
[----:B------:R-:W-:-:S12]  /*1e20*/  NOP ;  /* 0x0000000000007918 */ /* 0x000fd80000000000 */
[----:B------:R-:W-:Y:S05]  /*1e30*/  @P0 BRA `(.L_x_395) ;  /* 0x0000000000080947 */ /* 0x000fea0003800000 */
[----:B------:R-:W-:-:S03]  /*1e40*/  UMOV UR4, 0xffffffff ;  /* 0xffffffff00047882 */ /* 0x000fc60000000000 */
[----:B------:R-:W-:Y:S05]  /*1e50*/  BRA.DIV UR4, `(.L_x_396) ;  /* 0x0000014a048c7947 */ /* 0x000fea000b800000 */
.L_x_395:
[----:B------:R-:W-:-:S03]  /*1e60*/  UMOV UR4, 0xffffffff ;  /* 0xffffffff00047882 */ /* 0x000fc60000000000 */
[----:B------:R-:W-:Y:S05]  /*1e70*/  BRA.DIV UR4, `(.L_x_397) ;  /* 0x0000014a04a47947 */ /* 0x000fea000b800000 */
[----:B------:R1:W1:Y:S02]  /*1e80*/  SHFL.IDX PT, R14, R137, RZ, 0x1f ;  /* 0x00001fff890e7589 */ /* 0x00026400000e0000 */
.L_x_646:
[----:B-1----:R-:W-:-:S13]  /*1e90*/  ISETP.NE.AND P0, PT, R14, 0x5, PT ;  /* 0x000000050e00780c */ /* 0x002fda0003f05270 */
[----:B------:R-:W-:Y:S05]  /*1ea0*/  @P0 BRA `(.L_x_398) ;  /* 0x0000000000440947 */ /* 0x000fea0003800000 */
[----:B------:R-:W-:-:S03]  /*1eb0*/  UMOV UR4, 0xffffffff ;  /* 0xffffffff00047882 */ /* 0x000fc60000000000 */
[----:B------:R-:W-:Y:S05]  /*1ec0*/  BRA.DIV UR4, `(.L_x_399) ;  /* 0x0000014a04b87947 */ /* 0x000fea000b800000 */
[----:B------:R-:W-:-:S13]  /*1ed0*/  ELECT P6, URZ, PT ;  /* 0x0000000000ff782f */ /* 0x000fda00038c0000 */
.L_x_649:
        /* <DEDUP_REMOVED lines=14> */
.L_x_398:
[----:B------:R-:W-:Y:S01]  /*1fc0*/  UMOV UR4, 0xffffffff ;  /* 0xffffffff00047882 */ /* 0x000fe20000000000 */
[----:B------:R-:W-:Y:S02]  /*1fd0*/  NOP ;  /* 0x0000000000007918 */ /* 0x000fe40000000000 */
[----:B------:R-:W-:Y:S05]  /*1fe0*/  BRA.DIV UR4, `(.L_x_400) ;  /* 0x0000014a04907947 */ /* 0x000fea000b800000 */
[----:B------:R1:W1:Y:S02]  /*1ff0*/  SHFL.IDX PT, R14, R137, RZ, 0x1f ;  /* 0x00001fff890e7589 */ /* 0x00026400000e0000 */
.L_x_652:
[----:B-1----:R-:W-:-:S13]  /*2000*/  ISETP.NE.AND P0, PT, R14, 0x1, PT ;  /* 0x000000010e00780c */ /* 0x002fda0003f05270 */
[----:B------:R-:W-:Y:S05]  /*2010*/  @P0 BRA `(.L_x_401) ;  /* 0x0000000000640947 */ /* 0x000fea0003800000 */
[----:B------:R-:W-:-:S03]  /*2020*/  UMOV UR4, 0xffffffff ;  /* 0xffffffff00047882 */ /* 0x000fc60000000000 */
[----:B------:R-:W-:Y:S05]  /*2030*/  BRA.DIV UR4, `(.L_x_402) ;  /* 0x0000014a04a47947 */ /* 0x000fea000b800000 */
[----:B------:R-:W-:-:S13]  /*2040*/  ELECT P6, URZ, PT ;  /* 0x0000000000ff782f */ /* 0x000fda00038c0000 */
.L_x_655:
        /* <DEDUP_REMOVED lines=21> */
.L_x_403:
[----:B-1----:R-:W-:Y:S05]  /*21a0*/  BSYNC.RECONVERGENT B0 ;  /* 0x0000000000007941 */ /* 0x002fea0003800200 */
.L_x_401:
[----:B------:R-:W-:Y:S01]  /*21b0*/  UMOV UR4, 0xffffffff ;  /* 0xffffffff00047882 */ /* 0x000fe20000000000 */
[----:B------:R-:W-:Y:S02]  /*21c0*/  NOP ;  /* 0x0000000000007918 */ /* 0x000fe40000000000 */
[----:B------:R-:W-:Y:S05]  /*21d0*/  BRA.DIV UR4, `(.L_x_404) ;  /* 0x0000014a045c7947 */ /* 0x000fea000b800000 */
[----:B------:R1:W1:Y:S02]  /*21e0*/  SHFL.IDX PT, R14, R137, RZ, 0x1f ;  /* 0x00001fff890e7589 */ /* 0x00026400000e0000 */
.L_x_658:
[----:B-1----:R-:W-:-:S13]  /*21f0*/  ISETP.NE.AND P0, PT, R14, 0x2, PT ;  /* 0x000000020e00780c */ /* 0x002fda0003f05270 */
[----:B------:R-:W-:Y:S05]  /*2200*/  @P0 BRA `(.L_x_405) ;  /* 0x0000000000540947 */ /* 0x000fea0003800000 */
[----:B------:R-:W-:-:S03]  /*2210*/  UMOV UR4, 0xffffffff ;  /* 0xffffffff00047882 */ /* 0x000fc60000000000 */
[----:B------:R-:W-:Y:S05]  /*2220*/  BRA.DIV UR4, `(.L_x_406) ;  /* 0x0000014a04707947 */ /* 0x000fea000b800000 */
[----:B------:R-:W-:-:S13]  /*2230*/  ELECT P6, URZ, PT ;  /* 0x0000000000ff782f */ /* 0x000fda00038c0000 */
.L_x_661:
        /* <DEDUP_REMOVED lines=18> */
.L_x_405:
[----:B------:R-:W-:Y:S01]  /*2360*/  ISETP.NE.AND P0, PT, R17, RZ, PT ;  /* 0x000000ff1100720c */ /* 0x000fe20003f05270 */
[----:B-1----:R-:W-:Y:S01]  /*2370*/  UMOV UR4, 0x80 ;  /* 0x0000008000047882 */ /* 0x002fe20000000000 */
[----:B------:R-:W-:Y:S02]  /*2380*/  NOP ;  /* 0x0000000000007918 */ /* 0x000fe40000000000 */
[----:B------:R-:W-:-:S13]  /*2390*/  ISETP.NE.OR P0, PT, R40, RZ, !P0 ;  /* 0x000000ff2800720c */ /* 0x000fda0004705670 */
        /* <DEDUP_REMOVED lines=18> */
.L_x_408:
[----:B-1--4-:R-:W-:Y:S05]  /*24c0*/  WARPSYNC.ALL ;  /* 0x0000000000007948 */ /* 0x012fea0003800000 */
[----:B------:R-:W-:Y:S05]  /*24d0*/  BRA `(.L_x_409) ;  /* 0x0000000000087947 */ /* 0x000fea0003800000 */
.L_x_407:
[----:B------:R-:W-:Y:S05]  /*24e0*/  WARPSYNC.ALL ;  /* 0x0000000000007948 */ /* 0x000fea0003800000 */
[----:B-1--4-:R-:W-:Y:S06]  /*24f0*/  BAR.SYNC.DEFER_BLOCKING 0x0 ;  /* 0x0000000000007b1d */ /* 0x012fec0000010000 */
.L_x_409:
        /* <DEDUP_REMOVED lines=24> */
[----:B------:R-:W-:Y:S02]  /*2680*/  ISETP.EQ.AND P0, PT, R40, RZ, P0 ;  /* 0x000000ff2800720c */ /* 0x000fe40000702270 */
        /* <DEDUP_REMOVED lines=9> */
.L_x_414:
[----:B------:R-:W-:-:S13]  /*2720*/  ISETP.GE.AND P0, PT, R5, 0x1, PT ;  /* 0x000000010500780c */ /* 0x000fda0003f06270 */
[----:B------:R-:W-:Y:S05]  /*2730*/  @!P0 BRA `(.L_x_411) ;  /* 0x0000000000e88947 */ /* 0x000fea0003800000 */
[----:B------:R-:W-:Y:S01]  /*2740*/  ISETP.GE.U32.AND P0, PT, R5, 0x4, PT ;  /* 0x000000040500780c */ /* 0x000fe20003f06070 */
[----:B------:R-:W-:Y:S01]  /*2750*/  IMAD.MOV.U32 R8, RZ, RZ, RZ ;  /* 0x000000ffff087224 */ /* 0x000fe200078e00ff */
[----:B------:R-:W-:-:S11]  /*2760*/  ISETP.NE.AND P1, PT, R12, RZ, PT ;  /* 0x000000ff0c00720c */ /* 0x000fd60003f25270 */
[----:B------:R-:W-:Y:S05]  /*2770*/  @!P0 BRA `(.L_x_412) ;  /* 0x0000000000788947 */ /* 0x000fea0003800000 */
[----:B------:R-:W-:Y:S01]  /*2780*/  HFMA2 R7, -RZ, RZ, 0, 5.9604644775390625e-08 ;  /* 0x00000001ff077431 */ /* 0x000fe200000001ff */
[----:B------:R-:W-:Y:S01]  /*2790*/  ISETP.NE.AND P0, PT, R6, UR4, PT ;  /* 0x0000000406007c0c */ /* 0x000fe2000bf05270 */
[----:B------:R-:W-:-:S12]  /*27a0*/  IMAD.MOV.U32 R2, RZ, RZ, RZ ;  /* 0x000000ffff027224 */ /* 0x000fd800078e00ff */
.L_x_413:
        /* <DEDUP_REMOVED lines=10> */
[-C--:B------:R-:W-:Y:S02]  /*2850*/  ISETP.NE.AND P2, PT, R10, R9.reuse, PT ;  /* 0x000000090a00720c */ /* 0x080fe40003f45270 */
[----:B------:R-:W-:Y:S01]  /*2860*/  LOP3.LUT R11, R11, R4, RZ, 0xfc, !PT ;  /* 0x000000040b0b7212 */ /* 0x000fe200078efcff */
[----:B------:R-:W-:Y:S01]  /*2870*/  VIADD R4, R2, 0x3 ;  /* 0x0000000302047836 */ /* 0x000fe20000000000 */
[C---:B------:R-:W-:Y:S01]  /*2880*/  SHF.L.U32 R10, R7.reuse, R14, RZ ;  /* 0x0000000e070a7219 */ /* 0x040fe200000006ff */
[----:B------:R-:W-:Y:S01]  /*2890*/  IMAD.IADD R14, R14, 0x1, R3 ;  /* 0x000000010e0e7824 */ /* 0x000fe200078e0203 */
[----:B------:R-:W-:Y:S01]  /*28a0*/  @P0 SEL R8, R8, RZ, !P2 ;  /* 0x000000ff08080207 */ /* 0x000fe20005000000 */
[----:B------:R-:W-:Y:S01]  /*28b0*/  VIADD R2, R2, 0x4 ;  /* 0x0000000402027836 */ /* 0x000fe20000000000 */
[----:B------:R-:W-:Y:S02]  /*28c0*/  ISETP.NE.AND P2, PT, R4, R9, PT ;  /* 0x000000090400720c */ /* 0x000fe40003f45270 */
[----:B------:R-:W-:Y:S02]  /*28d0*/  SHF.L.U32 R4, R7, R14, RZ ;  /* 0x0000000e07047219 */ /* 0x000fe400000006ff */
[----:B------:R-:W-:Y:S01]  /*28e0*/  LOP3.LUT R11, R8, R11, RZ, 0xfc, !PT ;  /* 0x0000000b080b7212 */ /* 0x000fe200078efcff */
[----:B------:R-:W-:Y:S01]  /*28f0*/  IMAD.MOV.U32 R8, RZ, RZ, R13 ;  /* 0x000000ffff087224 */ /* 0x000fe200078e000d */
[----:B------:R-:W-:Y:S02]  /*2900*/  @P0 SEL R4, R4, RZ, !P2 ;  /* 0x000000ff04040207 */ /* 0x000fe40005000000 */
[----:B------:R-:W-:Y:S02]  /*2910*/  ISETP.NE.AND P2, PT, R2, R13, PT ;  /* 0x0000000d0200720c */ /* 0x000fe40003f45270 */
[----:B------:R-:W-:Y:S04]  /*2920*/  @P0 SEL R10, R10, RZ, !P3 ;  /* 0x000000ff0a0a0207 */ /* 0x000fe80005800000 */
[----:B------:R-:W-:Y:S04]  /*2930*/  LOP3.LUT R11, R10, R11, RZ, 0xfc, !PT ;  /* 0x0000000b0a0b7212 */ /* 0x000fe800078efcff */
[----:B------:R-:W-:Y:S03]  /*2940*/  LOP3.LUT R4, R4, R11, RZ, 0xfc, !PT ;  /* 0x0000000b04047212 */ /* 0x000fe600078efcff */
[----:B------:R-:W-:Y:S05]  /*2950*/  @P2 BRA `(.L_x_413) ;  /* 0xfffffffc00942947 */ /* 0x000fea000383ffff */
.L_x_412:
[----:B------:R-:W-:Y:S05]  /*2960*/  @!P1 BRA `(.L_x_411) ;  /* 0x00000000005c9947 */ /* 0x000fea0003800000 */
[----:B------:R-:W-:Y:S01]  /*2970*/  ISETP.NE.AND P0, PT, R6, UR4, PT ;  /* 0x0000000406007c0c */ /* 0x000fe2000bf05270 */
        /* <DEDUP_REMOVED lines=22> */
.L_x_411:
[----:B------:R-:W-:-:S06]  /*2ae0*/  UIADD3 UR4, UPT, UPT, UR4, 0x1, URZ ;  /* 0x0000000104047890 */ /* 0x000fcc000fffe0ff */
[----:B------:R-:W-:-:S13]  /*2af0*/  ISETP.NE.AND P0, PT, R3, UR4, PT ;  /* 0x0000000403007c0c */ /* 0x000fda000bf05270 */
[----:B------:R-:W-:Y:S05]  /*2b00*/  @P0 BRA `(.L_x_414) ;  /* 0xfffffffc00040947 */ /* 0x000fea000383ffff */
.L_x_410:
        /* <DEDUP_REMOVED lines=11> */
[----:B------:R-:W-:Y:S01]  /*2bc0*/  ISETP.EQ.AND P0, PT, R40, RZ, P0 ;  /* 0x000000ff2800720c */ /* 0x000fe20000702270 */
        /* <DEDUP_REMOVED lines=22> */
.L_x_419:
        /* <DEDUP_REMOVED lines=9> */
.L_x_418:
        /* <DEDUP_REMOVED lines=27> */
.L_x_417:
        /* <DEDUP_REMOVED lines=24> */
.L_x_416:
[----:B------:R-:W-:-:S06]  /*30f0*/  UIADD3 UR4, UPT, UPT, UR4, 0x1, URZ ;  /* 0x0000000104047890 */ /* 0x000fcc000fffe0ff */
[----:B------:R-:W-:-:S13]  /*3100*/  ISETP.NE.AND P0, PT, R5, UR4, PT ;  /* 0x0000000405007c0c */ /* 0x000fda000bf05270 */
[----:B------:R-:W-:Y:S05]  /*3110*/  @P0 BRA `(.L_x_419) ;  /* 0xfffffffc00040947 */ /* 0x000fea000383ffff */
.L_x_415:
        /* <DEDUP_REMOVED lines=14> */
[----:B------:R-:W2:Y:S02]  /*3200*/  LDCU.128 UR4, c[0x0][0xd30] ;  /* 0x0001a600ff0477ac */ /* 0x000ea40008000c00 */
[----:B------:R-:W-:-:S02]  /*3210*/  IMAD.U32 R8, RZ, RZ, UR21 ;  /* 0x00000015ff087e24 */ /* 0x000fc4000f8e00ff */
[----:B------:R-:W-:Y:S01]  /*3220*/  IMAD.U32 R9, RZ, RZ, UR22 ;  /* 0x00000016ff097e24 */ /* 0x000fe2000f8e00ff */
[----:B----4-:R-:W-:Y:S01]  /*3230*/  UISETP.NE.U32.AND UP5, UPT, UR8, URZ, UPT ;  /* 0x000000ff0800728c */ /* 0x010fe2000bfa5070 */
[----:B------:R-:W-:Y:S01]  /*3240*/  S2UR UR43, SR_CTAID.X ;  /* 0x00000000002b79c3 */ /* 0x000fe20000002500 */
[----:B-1----:R-:W-:Y:S02]  /*3250*/  ISETP.GE.AND P0, PT, R0, UR26, PT ;  /* 0x0000001a00007c0c */ /* 0x002fe4000bf06270 */
[----:B------:R-:W-:Y:S02]  /*3260*/  IABS R2, R8 ;  /* 0x0000000800027213 */ /* 0x000fe40000000000 */
[----:B------:R-:W-:Y:S01]  /*3270*/  IABS R3, R9 ;  /* 0x0000000900037213 */ /* 0x000fe20000000000 */
[----:B--2---:R-:W-:Y:S01]  /*3280*/  UISETP.NE.U32.AND UP4, UPT, UR6, URZ, UPT ;  /* 0x000000ff0600728c */ /* 0x004fe2000bf85070 */
[----:B------:R-:W-:Y:S01]  /*3290*/  R2UR UR28, R2 ;  /* 0x00000000021c72ca */ /* 0x000fe200000e0000 */
[----:B------:R-:W-:Y:S01]  /*32a0*/  UISETP.NE.AND.EX UP5, UPT, UR9, URZ, UPT, UP5 ;  /* 0x000000ff0900728c */ /* 0x000fe2000bfa5350 */
[----:B------:R-:W-:-:S05]  /*32b0*/  R2UR UR29, R3 ;  /* 0x00000000031d72ca */ /* 0x000fca00000e0000 */
[----:B------:R-:W1:Y:S06]  /*32c0*/  @!P0 LDC.64 R12, c[0x0][0xd68] ;  /* 0x00035a00ff0c8b82 */ /* 0x000e6c0000000a00 */
[----:B------:R-:W2:Y:S08]  /*32d0*/  I2F.RP R2, UR28 ;  /* 0x0000001c00027d06 */ /* 0x000eb00008209400 */
[----:B------:R-:W3:Y:S01]  /*32e0*/  I2F.RP R3, UR29 ;  /* 0x0000001d00037d06 */ /* 0x000ee20008209400 */
[----:B------:R-:W-:-:S02]  /*32f0*/  UISETP.NE.AND.EX UP4, UPT, UR7, URZ, UPT, UP4 ;  /* 0x000000ff0700728c */ /* 0x000fc4000bf85340 */
[----:B------:R-:W-:Y:S01]  /*3300*/  UISETP.NE.AND UP6, UPT, UR22, URZ, UPT ;  /* 0x000000ff1600728c */ /* 0x000fe2000bfc5270 */
[----:B-1----:R-:W-:-:S04]  /*3310*/  @!P0 IMAD.WIDE.U32 R12, R0, 0xc, R12 ;  /* 0x0000000c000c8825 */ /* 0x002fc800078e000c */
[----:B--2---:R-:W1:Y:S01]  /*3320*/  MUFU.RCP R2, R2 ;  /* 0x0000000200027308 */ /* 0x004e620000001000 */
[----:B------:R-:W5:Y:S04]  /*3330*/  @!P0 LDG.E R10, desc[UR40][R12.64] ;  /* 0x000000280c0a8981 */ /* 0x000f68000c1e1900 */
[----:B------:R2:W5:Y:S03]  /*3340*/  @!P0 LDG.E R11, desc[UR40][R12.64+0x4] ;  /* 0x000004280c0b8981 */ /* 0x000566000c1e1900 */
[----:B---3--:R-:W3:Y:S01]  /*3350*/  MUFU.RCP R3, R3 ;  /* 0x0000000300037308 */ /* 0x008ee20000001000 */
[----:B------:R-:W-:Y:S01]  /*3360*/  PLOP3.LUT P0, PT, PT, PT, PT, 0x80, 0x8 ;  /* 0x000000000008781c */ /* 0x000fe20003f0f070 */
[----:B-1----:R-:W-:-:S06]  /*3370*/  VIADD R2, R2, 0xffffffe ;  /* 0x0ffffffe02027836 */ /* 0x002fcc0000000000 */
[----:B------:R-:W1:Y:S01]  /*3380*/  F2I.FTZ.U32.TRUNC.NTZ R2, R2 ;  /* 0x0000000200027305 */ /* 0x000e62000021f000 */
[----:B---3--:R-:W-:Y:S02]  /*3390*/  VIADD R3, R3, 0xffffffe ;  /* 0x0ffffffe03037836 */ /* 0x008fe40000000000 */
[----:B--2---:R-:W-:Y:S02]  /*33a0*/  IMAD.MOV.U32 R13, RZ, RZ, RZ ;  /* 0x000000ffff0d7224 */ /* 0x004fe400078e00ff */
[----:B------:R-:W-:Y:S01]  /*33b0*/  IMAD.MOV.U32 R12, RZ, RZ, -0x1 ;  /* 0xffffffffff0c7424 */ /* 0x000fe200078e00ff */
[----:B------:R-:W-:Y:S02]  /*33c0*/  R2UR UR18, R7 ;  /* 0x00000000071272ca */ /* 0x000fe400000e0000 */
[----:B------:R-:W-:Y:S02]  /*33d0*/  R2UR UR12, R5 ;  /* 0x00000000050c72ca */ /* 0x000fe400000e0000 */
[----:B------:R2:W3:Y:S09]  /*33e0*/  F2I.FTZ.U32.TRUNC.NTZ R5, R3 ;  /* 0x0000000300057305 */ /* 0x0004f2000021f000 */
[----:B------:R-:W-:-:S02]  /*33f0*/  UIADD3 UR19, UP1, UPT, UR18, UR16, URZ ;  /* 0x0000001012137290 */ /* 0x000fc4000ff3e0ff */
[----:B------:R-:W-:Y:S02]  /*3400*/  UIADD3 UR13, UP0, UPT, UR12, UR4, URZ ;  /* 0x000000040c0d7290 */ /* 0x000fe4000ff1e0ff */
[----:B------:R-:W-:Y:S02]  /*3410*/  ULEA.HI.X.SX32 UR18, UR18, UR17, 0x1, UP1 ;  /* 0x0000001112127291 */ /* 0x000fe400088f0eff */
[----:B------:R-:W-:Y:S01]  /*3420*/  UIADD3 UR19, UP1, UPT, UR19, -0x1, URZ ;  /* 0xffffffff13137890 */ /* 0x000fe2000ff3e0ff */
[----:B--2---:R-:W-:Y:S01]  /*3430*/  IABS R3, R9 ;  /* 0x0000000900037213 */ /* 0x004fe20000000000 */
[----:B------:R-:W-:Y:S02]  /*3440*/  ULEA.HI.X.SX32 UR12, UR12, UR5, 0x1, UP0 ;  /* 0x000000050c0c7291 */ /* 0x000fe400080f0eff */
[----:B------:R-:W-:Y:S02]  /*3450*/  UIADD3 UR13, UP0, UPT, UR13, -0x1, URZ ;  /* 0xffffffff0d0d7890 */ /* 0x000fe4000ff1e0ff */
[----:B------:R-:W-:-:S02]  /*3460*/  UIADD3.X UR18, UPT, UPT, UR18, -0x1, URZ, UP1, !UPT ;  /* 0xffffffff12127890 */ /* 0x000fc40008ffe4ff */
[----:B------:R-:W-:Y:S02]  /*3470*/  UIADD3 UR23, UP1, UPT, UR19, UR11, URZ ;  /* 0x0000000b13177290 */ /* 0x000fe4000ff3e0ff */
[----:B------:R-:W-:Y:S02]  /*3480*/  UIADD3.X UR12, UPT, UPT, UR12, -0x1, URZ, UP0, !UPT ;  /* 0xffffffff0c0c7890 */ /* 0x000fe400087fe4ff */
[----:B------:R-:W-:Y:S02]  /*3490*/  UIADD3 UR25, UP0, UPT, UR13, UR15, URZ ;  /* 0x0000000f0d197290 */ /* 0x000fe4000ff1e0ff */
[----:B------:R-:W-:Y:S02]  /*34a0*/  UIADD3.X UR20, UPT, UPT, URZ, UR18, URZ, UP1, !UPT ;  /* 0x00000012ff147290 */ /* 0x000fe40008ffe4ff */
[----:B------:R-:W-:Y:S02]  /*34b0*/  UIADD3.X UR24, UPT, UPT, URZ, UR12, URZ, UP0, !UPT ;  /* 0x0000000cff187290 */ /* 0x000fe400087fe4ff */
[----:B------:R-:W-:-:S02]  /*34c0*/  UIMAD.WIDE.U32 UR34, UR20, UR8, URZ ;  /* 0x00000008142272a5 */ /* 0x000fc4000f8e00ff */
[----:B------:R-:W-:Y:S02]  /*34d0*/  UIMAD.WIDE.U32 UR30, UR24, UR6, URZ ;  /* 0x00000006181e72a5 */ /* 0x000fe4000f8e00ff */
[----:B------:R-:W-:Y:S02]  /*34e0*/  UIMAD.WIDE.U32 UR34, UP1, UR23, UR9, UR34 ;  /* 0x00000009172272a5 */ /* 0x000fe4000f820022 */
[----:B------:R-:W-:Y:S02]  /*34f0*/  UIMAD.WIDE.U32 UR44, UR23, UR8, URZ ;  /* 0x00000008172c72a5 */ /* 0x000fe4000f8e00ff */
[----:B------:R-:W-:Y:S02]  /*3500*/  UIMAD.WIDE.U32 UR30, UP0, UR25, UR7, UR30 ;  /* 0x00000007191e72a5 */ /* 0x000fe4000f80001e */
[----:B------:R-:W-:Y:S02]  /*3510*/  UIMAD.WIDE.U32 UR32, UR25, UR6, URZ ;  /* 0x00000006192072a5 */ /* 0x000fe4000f8e00ff */
[----:B------:R-:W-:-:S02]  /*3520*/  UIADD3.X UR47, UPT, UPT, URZ, URZ, URZ, UP1, !UPT ;  /* 0x000000ffff2f7290 */ /* 0x000fc40008ffe4ff */
[----:B------:R-:W-:Y:S02]  /*3530*/  UIADD3 URZ, UP1, UPT, UR45, UR34, URZ ;  /* 0x000000222dff7290 */ /* 0x000fe4000ff3e0ff */
[----:B------:R-:W-:Y:S02]  /*3540*/  UIADD3.X UR45, UPT, UPT, URZ, URZ, URZ, UP0, !UPT ;  /* 0x000000ffff2d7290 */ /* 0x000fe400087fe4ff */
[----:B------:R-:W-:Y:S01]  /*3550*/  UIADD3 URZ, UP0, UPT, UR33, UR30, URZ ;  /* 0x0000001e21ff7290 */ /* 0x000fe2000ff1e0ff */
[----:B------:R-:W-:Y:S01]  /*3560*/  UMOV UR46, UR35 ;  /* 0x00000023002e7c82 */ /* 0x000fe20008000000 */
[----:B------:R-:W-:Y:S01]  /*3570*/  UMOV UR44, UR31 ;  /* 0x0000001f002c7c82 */ /* 0x000fe20008000000 */
[----:B------:R-:W-:Y:S01]  /*3580*/  UIMAD.WIDE.U32.X UR46, UR20, UR9, UR46, UP1 ;  /* 0x00000009142e72a5 */ /* 0x000fe200088e042e */
[----:B-1----:R-:W-:Y:S01]  /*3590*/  R2UR UR31, R2 ;  /* 0x00000000021f72ca */ /* 0x002fe200000e0000 */
[----:B------:R-:W-:Y:S01]  /*35a0*/  UIMAD.WIDE.U32.X UR24, UR24, UR7, UR44, UP0 ;  /* 0x00000007181872a5 */ /* 0x000fe200080e042c */
[----:B------:R-:W-:Y:S01]  /*35b0*/  IMAD.MOV R2, RZ, RZ, -R3 ;  /* 0x000000ffff027224 */ /* 0x000fe200078e0a03 */
[----:B------:R-:W-:Y:S01]  /*35c0*/  USEL UR19, UR19, UR46, !UP5 ;  /* 0x0000002e13137287 */ /* 0x000fe2000e800000 */
[----:B---3--:R-:W-:Y:S01]  /*35d0*/  R2UR UR35, R5 ;  /* 0x00000000052372ca */ /* 0x008fe200000e0000 */
[----:B------:R-:W-:-:S02]  /*35e0*/  USEL UR13, UR13, UR24, !UP4 ;  /* 0x000000180d0d7287 */ /* 0x000fc4000e000000 */
[----:B------:R-:W-:Y:S01]  /*35f0*/  USEL UR12, UR12, UR25, !UP4 ;  /* 0x000000190c0c7287 */ /* 0x000fe2000e000000 */
[----:B------:R-:W-:Y:S01]  /*3600*/  R2UR UR23, R2 ;  /* 0x00000000021772ca */ /* 0x000fe200000e0000 */
[----:B------:R-:W-:Y:S01]  /*3610*/  USEL UR46, UR18, UR47, !UP5 ;  /* 0x0000002f122e7287 */ /* 0x000fe2000e800000 */
[----:B------:R-:W-:Y:S01]  /*3620*/  IABS R2, R8 ;  /* 0x0000000800027213 */ /* 0x000fe20000000000 */
[----:B------:R-:W-:Y:S02]  /*3630*/  USHF.R.U64 UR13, UR13, UR14, UR12 ;  /* 0x0000000e0d0d7299 */ /* 0x000fe4000800120c */
[----:B------:R-:W-:Y:S02]  /*3640*/  USHF.R.U64 UR19, UR19, UR10, UR46 ;  /* 0x0000000a13137299 */ /* 0x000fe4000800122e */
[----:B------:R-:W-:Y:S01]  /*3650*/  UIADD3 UR13, UPT, UPT, UR21, -0x1, UR13 ;  /* 0xffffffff150d7890 */ /* 0x000fe2000fffe00d */
[----:B------:R-:W-:Y:S01]  /*3660*/  IMAD.MOV R2, RZ, RZ, -R2 ;  /* 0x000000ffff027224 */ /* 0x000fe200078e0a02 */
[----:B------:R-:W-:-:S02]  /*3670*/  UIADD3 UR20, UPT, UPT, UR22, -0x1, UR19 ;  /* 0xffffffff16147890 */ /* 0x000fc4000fffe013 */
[----:B------:R-:W-:Y:S02]  /*3680*/  UIADD3 UR24, UPT, UPT, URZ, -UR31, URZ ;  /* 0x8000001fff187290 */ /* 0x000fe4000fffe0ff */
[----:B------:R-:W-:Y:S01]  /*3690*/  IMAD.U32 R3, RZ, RZ, UR13 ;  /* 0x0000000dff037e24 */ /* 0x000fe2000f8e00ff */
[----:B------:R-:W1:Y:S01]  /*36a0*/  LDCU UR18, c[0x0][0xd58] ;  /* 0x0001ab00ff1277ac */ /* 0x000e620008000800 */
[----:B------:R-:W-:Y:S01]  /*36b0*/  IMAD.U32 R5, RZ, RZ, UR20 ;  /* 0x00000014ff057e24 */ /* 0x000fe2000f8e00ff */
[----:B------:R-:W-:Y:S02]  /*36c0*/  R2UR UR27, R2 ;  /* 0x00000000021b72ca */ /* 0x000fe400000e0000 */
[----:B------:R-:W-:Y:S01]  /*36d0*/  IABS R3, R3 ;  /* 0x0000000300037213 */ /* 0x000fe20000000000 */
[----:B------:R-:W-:Y:S01]  /*36e0*/  UIMAD UR24, UR24, UR28, URZ ;  /* 0x0000001c181872a4 */ /* 0x000fe2000f8e02ff */
[----:B------:R-:W-:Y:S01]  /*36f0*/  IABS R5, R5 ;  /* 0x0000000500057213 */ /* 0x000fe20000000000 */
[----:B------:R-:W-:Y:S01]  /*3700*/  UMOV UR30, URZ ;  /* 0x000000ff001e7c82 */ /* 0x000fe20008000000 */
[----:B------:R-:W-:Y:S01]  /*3710*/  R2UR UR19, R3 ;  /* 0x00000000031372ca */ /* 0x000fe200000e0000 */
[----:B------:R-:W-:Y:S01]  /*3720*/  UIADD3 UR25, UPT, UPT, URZ, -UR35, URZ ;  /* 0x80000023ff197290 */ /* 0x000fe2000fffe0ff */
[----:B------:R-:W-:Y:S01]  /*3730*/  R2UR UR12, R5 ;  /* 0x00000000050c72ca */ /* 0x000fe200000e0000 */
[----:B------:R-:W-:Y:S01]  /*3740*/  UIMAD.WIDE.U32 UR30, UR31, UR24, UR30 ;  /* 0x000000181f1e72a5 */ /* 0x000fe2000f8e001e */
[----:B------:R-:W2:Y:S01]  /*3750*/  LDC.64 R2, c[0x0][0xd48] ;  /* 0x00035200ff027b82 */ /* 0x000ea20000000a00 */
[----:B------:R-:W-:Y:S01]  /*3760*/  UIMAD UR25, UR25, UR29, URZ ;  /* 0x0000001d191972a4 */ /* 0x000fe2000f8e02ff */
[----:B------:R-:W-:Y:S01]  /*3770*/  UMOV UR34, URZ ;  /* 0x000000ff00227c82 */ /* 0x000fe20008000000 */
[----:B------:R-:W-:-:S02]  /*3780*/  UMOV UR24, URZ ;  /* 0x000000ff00187c82 */ /* 0x000fc40008000000 */
[----:B------:R-:W-:Y:S02]  /*3790*/  UIMAD.WIDE.U32 UR32, UR35, UR25, UR34 ;  /* 0x00000019232072a5 */ /* 0x000fe4000f8e0022 */
[----:B-1----:R-:W-:Y:S02]  /*37a0*/  UISETP.NE.AND UP0, UPT, UR18, 0x1, UPT ;  /* 0x000000011200788c */ /* 0x002fe4000bf05270 */
[----:B------:R-:W-:Y:S01]  /*37b0*/  UIMAD.WIDE.U32 UR44, UR31, UR19, URZ ;  /* 0x000000131f2c72a5 */ /* 0x000fe2000f8e00ff */
[----:B------:R-:W1:Y:S01]  /*37c0*/  S2UR UR30, SR_CTAID.Y ;  /* 0x00000000001e79c3 */ /* 0x000e620000002600 */
[----:B------:R-:W-:Y:S02]  /*37d0*/  UIMAD.WIDE.U32 UR32, UR33, UR12, URZ ;  /* 0x0000000c212072a5 */ /* 0x000fe4000f8e00ff */
[----:B------:R-:W-:Y:S02]  /*37e0*/  UIMAD UR19, UR45, UR27, UR19 ;  /* 0x0000001b2d1372a4 */ /* 0x000fe4000f8e0213 */
[----:B------:R-:W-:-:S02]  /*37f0*/  UIMAD UR23, UR33, UR23, UR12 ;  /* 0x00000017211772a4 */ /* 0x000fc4000f8e020c */
[----:B------:R-:W-:Y:S02]  /*3800*/  UISETP.GT.U32.AND UP1, UPT, UR28, UR19, UPT ;  /* 0x000000131c00728c */ /* 0x000fe4000bf24070 */
[----:B------:R-:W-:Y:S01]  /*3810*/  UISETP.GT.U32.AND UP2, UPT, UR29, UR23, UPT ;  /* 0x000000171d00728c */ /* 0x000fe2000bf44070 */
[----:B------:R-:W3:Y:S02]  /*3820*/  @!UP0 LDCU UR25, c[0x0][0x370] ;  /* 0x00006e00ff1987ac */ /* 0x000ee40008000800 */
[----:B---3--:R-:W3:Y:S06]  /*3830*/  @UP0 LDCU UR25, c[0x0][0x374] ;  /* 0x00006e80ff1907ac */ /* 0x008eec0008000800 */
[----:B------:R-:W-:-:S02]  /*3840*/  @!UP1 UIADD3 UR19, UPT, UPT, UR19, -UR28, URZ ;  /* 0x8000001c13139290 */ /* 0x000fc4000fffe0ff */
[----:B------:R-:W-:Y:S02]  /*3850*/  @!UP2 UIADD3 UR23, UPT, UPT, UR23, -UR29, URZ ;  /* 0x8000001d1717a290 */ /* 0x000fe4000fffe0ff */
[----:B------:R-:W-:Y:S02]  /*3860*/  UISETP.GT.U32.AND UP1, UPT, UR28, UR19, UPT ;  /* 0x000000131c00728c */ /* 0x000fe4000bf24070 */
[----:B------:R-:W-:Y:S01]  /*3870*/  UISETP.GT.U32.AND UP3, UPT, UR29, UR23, UPT ;  /* 0x000000171d00728c */ /* 0x000fe2000bf64070 */
[----:B-1----:R-:W-:Y:S01]  /*3880*/  @!UP0 UMOV UR33, UR30 ;  /* 0x0000001e00218c82 */ /* 0x002fe20008000000 */
[----:B------:R-:W-:Y:S01]  /*3890*/  @!UP0 UMOV UR44, UR43 ;  /* 0x0000002b002c8c82 */ /* 0x000fe20008000000 */
[----:B------:R-:W-:Y:S01]  /*38a0*/  @UP0 UMOV UR33, UR43 ;  /* 0x0000002b00210c82 */ /* 0x000fe20008000000 */
[----:B------:R-:W-:Y:S01]  /*38b0*/  @UP0 UMOV UR44, UR30 ;  /* 0x0000001e002c0c82 */ /* 0x000fe20008000000 */
[----:B------:R-:W-:Y:S02]  /*38c0*/  UISETP.GE.AND UP0, UPT, UR13, URZ, UPT ;  /* 0x000000ff0d00728c */ /* 0x000fe4000bf06270 */
[----:B------:R-:W-:-:S02]  /*38d0*/  UISETP.GE.AND UP2, UPT, UR20, URZ, UPT ;  /* 0x000000ff1400728c */ /* 0x000fc4000bf46270 */
[----:B------:R-:W-:Y:S02]  /*38e0*/  @!UP1 UIADD3 UR19, UPT, UPT, UR19, -UR28, URZ ;  /* 0x8000001c13139290 */ /* 0x000fe4000fffe0ff */
[----:B------:R-:W-:Y:S01]  /*38f0*/  @!UP3 UIADD3 UR23, UPT, UPT, UR23, -UR29, URZ ;  /* 0x8000001d1717b290 */ /* 0x000fe2000fffe0ff */
[----:B------:R-:W-:Y:S01]  /*3900*/  UMOV UR45, URZ ;  /* 0x000000ff002d7c82 */ /* 0x000fe20008000000 */
[----:B------:R-:W1:Y:S01]  /*3910*/  LDCU.U8 UR12, c[0x0][0xd50] ;  /* 0x0001aa00ff0c77ac */ /* 0x000e620008000000 */
[----:B---3--:R-:W-:Y:S02]  /*3920*/  UIMAD.WIDE.U32 UR44, UR25, UR33, UR44 ;  /* 0x00000021192c72a5 */ /* 0x008fe4000f8e002c */
[----:B------:R-:W-:Y:S02]  /*3930*/  @!UP0 UIADD3 UR19, UPT, UPT, -UR19, URZ, URZ ;  /* 0x000000ff13138290 */ /* 0x000fe4000fffe1ff */
[----:B------:R-:W-:Y:S02]  /*3940*/  ULOP3.LUT UR32, URZ, UR22, URZ, 0x33, !UPT ;  /* 0x00000016ff207292 */ /* 0x000fe4000f8e33ff */
[----:B------:R-:W-:-:S02]  /*3950*/  @!UP2 UIADD3 UR23, UPT, UPT, -UR23, URZ, URZ ;  /* 0x000000ff1717a290 */ /* 0x000fc4000fffe1ff */
[----:B------:R-:W-:Y:S02]  /*3960*/  UISETP.NE.AND UP1, UPT, UR21, URZ, UPT ;  /* 0x000000ff1500728c */ /* 0x000fe4000bf25270 */
[----:B------:R-:W-:Y:S02]  /*3970*/  ULOP3.LUT UR30, URZ, UR21, URZ, 0x33, !UPT ;  /* 0x00000015ff1e7292 */ /* 0x000fe4000f8e33ff */
[----:B------:R-:W-:Y:S02]  /*3980*/  UISETP.NE.AND UP3, UPT, UR18, 0x1, UPT ;  /* 0x000000011200788c */ /* 0x000fe4000bf65270 */
[----:B------:R-:W-:Y:S02]  /*3990*/  USEL UR25, UR32, UR23, !UP6 ;  /* 0x0000001720197287 */ /* 0x000fe4000f000000 */
[----:B------:R-:W-:Y:S01]  /*39a0*/  USEL UR23, UR30, UR19, !UP1 ;  /* 0x000000131e177287 */ /* 0x000fe2000c800000 */
[----:B------:R-:W-:Y:S02]  /*39b0*/  UMOV UR18, UR44 ;  /* 0x0000002c00127c82 */ /* 0x000fe40008000000 */
[----:B------:R-:W-:Y:S01]  /*39c0*/  UMOV UR19, UR45 ;  /* 0x0000002d00137c82 */ /* 0x000fe20008000000 */
[----:B--2---:R-:W-:Y:S01]  /*39d0*/  ISETP.LE.U32.AND P1, PT, R2, UR18, PT ;  /* 0x0000001202007c0c */ /* 0x004fe2000bf23070 */
[----:B------:R-:W-:Y:S01]  /*39e0*/  IMAD.U32 R2, RZ, RZ, UR19 ;  /* 0x00000013ff027e24 */ /* 0x000fe2000f8e00ff */
[----:B------:R-:W-:-:S02]  /*39f0*/  UIADD3 UR20, UPT, UPT, UR20, -UR25, URZ ;  /* 0x8000001914147290 */ /* 0x000fc4000fffe0ff */
[----:B------:R-:W-:Y:S02]  /*3a00*/  UIADD3 UR23, UPT, UPT, UR13, -UR23, URZ ;  /* 0x800000170d177290 */ /* 0x000fe4000fffe0ff */
[----:B------:R-:W-:Y:S01]  /*3a10*/  ISETP.GE.U32.AND.EX P1, PT, R2, R3, PT, P1 ;  /* 0x000000030200720c */ /* 0x000fe20003f26110 */
[----:B------:R-:W2:Y:S01]  /*3a20*/  LDCU UR25, c[0x0][0x370] ;  /* 0x00006e00ff1977ac */ /* 0x000ea20008000800 */
[----:B------:R-:W-:Y:S02]  /*3a30*/  P2R R2, PR, RZ, 0x1 ;  /* 0x00000001ff027803 */ /* 0x000fe40000000000 */
[----:B-1----:R-:W-:Y:S01]  /*3a40*/  ISETP.NE.AND P0, PT, RZ, UR12, PT ;  /* 0x0000000cff007c0c */ /* 0x002fe2000bf05270 */
[----:B------:R-:W-:Y:S02]  /*3a50*/  UIMAD UR44, UR20, UR23, URZ ;  /* 0x00000017142c72a4 */ /* 0x000fe4000f8e02ff */
[----:B------:R-:W-:Y:S02]  /*3a60*/  USEL UR46, UR23, UR20, !UP3 ;  /* 0x00000014172e7287 */ /* 0x000fe4000d800000 */
[----:B------:R-:W-:-:S02]  /*3a70*/  USHF.R.S32.HI UR45, URZ, 0x1f, UR44 ;  /* 0x0000001fff2d7899 */ /* 0x000fc4000801142c */
[----:B------:R-:W-:Y:S01]  /*3a80*/  USHF.R.S32.HI UR47, URZ, 0x1f, UR46 ;  /* 0x0000001fff2f7899 */ /* 0x000fe2000801142e */
[----:B------:R-:W-:Y:S01]  /*3a90*/  IMAD.U32 R16, RZ, RZ, UR44 ;  /* 0x0000002cff107e24 */ /* 0x000fe2000f8e00ff */
[----:B------:R-:W-:Y:S01]  /*3aa0*/  UMOV UR23, URZ ;  /* 0x000000ff00177c82 */ /* 0x000fe20008000000 */
[----:B------:R-:W-:Y:S01]  /*3ab0*/  IMAD.U32 R14, RZ, RZ, UR46 ;  /* 0x0000002eff0e7e24 */ /* 0x000fe2000f8e00ff */
[----:B------:R-:W-:Y:S01]  /*3ac0*/  UMOV UR13, 0xffffffff ;  /* 0xffffffff000d7882 */ /* 0x000fe20000000000 */
[----:B------:R-:W-:Y:S01]  /*3ad0*/  IMAD.U32 R17, RZ, RZ, UR45 ;  /* 0x0000002dff117e24 */ /* 0x000fe2000f8e00ff */
[----:B------:R-:W-:Y:S01]  /*3ae0*/  UMOV UR20, 0xffffffff ;  /* 0xffffffff00147882 */ /* 0x000fe20000000000 */
[----:B------:R-:W-:Y:S01]  /*3af0*/  IMAD.U32 R15, RZ, RZ, UR47 ;  /* 0x0000002fff0f7e24 */ /* 0x000fe2000f8e00ff */
[----:B--2---:R-:W-:Y:S06]  /*3b00*/  @P1 BRA P0, `(.L_x_420) ;  /* 0x0000001400f41947 */ /* 0x004fec0000000000 */
        /* <DEDUP_REMOVED lines=12> */
[----:B------:R-:W1:Y:S01]  /*3bd0*/  @!P0 LDC.64 R16, c[0x0][0xd68] ;  /* 0x00035a00ff108b82 */ /* 0x000e620000000a00 */
[----:B------:R-:W-:Y:S02]  /*3be0*/  UIADD3 UR16, UP0, UPT, UR16, -0x1, URZ ;  /* 0xffffffff10107890 */ /* 0x000fe4000ff1e0ff */
[----:B------:R-:W-:Y:S01]  /*3bf0*/  UIADD3 UR13, UP2, UPT, UR4, -0x1, URZ ;  /* 0xffffffff040d7890 */ /* 0x000fe2000ff5e0ff */
[----:B------:R-:W-:Y:S01]  /*3c00*/  BSSY.RECONVERGENT B0, `(.L_x_422) ;  /* 0x0000050000007945 */ /* 0x000fe20003800200 */
[----:B------:R-:W-:Y:S01]  /*3c10*/  UIADD3.X UR17, UPT, UPT, UR17, -0x1, URZ, UP0, !UPT ;  /* 0xffffffff11117890 */ /* 0x000fe200087fe4ff */
[----:B-1----:R-:W-:-:S05]  /*3c20*/  @!P0 IMAD.WIDE.U32 R16, R7, 0xc, R16 ;  /* 0x0000000c07108825 */ /* 0x002fca00078e0010 */
        /* <DEDUP_REMOVED lines=16> */
[----:B-1----:R-:W-:Y:S01]  /*3d30*/  IADD3 R16, P0, PT, R14, UR15, RZ ;  /* 0x0000000f0e107c10 */ /* 0x002fe2000ff1e0ff */
        /* <DEDUP_REMOVED lines=60> */
.L_x_423:
[----:B------:R-:W-:Y:S05]  /*4100*/  BSYNC.RECONVERGENT B0 ;  /* 0x0000000000007941 */ /* 0x000fea0003800200 */
.L_x_422:
[----:B------:R-:W2:Y:S01]  /*4110*/  SHFL.UP PT, R5, R18, 0x1, RZ ;  /* 0x0420000012057989 */ /* 0x000ea200000e00ff */
[C---:B------:R-:W-:Y:S01]  /*4120*/  ISETP.NE.AND P2, PT, R0.reuse, RZ, PT ;  /* 0x000000ff0000720c */ /* 0x040fe20003f45270 */
[----:B------:R-:W-:Y:S01]  /*4130*/  IMAD.U32 R22, RZ, RZ, UR19 ;  /* 0x00000013ff167e24 */ /* 0x000fe2000f8e00ff */
[C---:B------:R-:W-:Y:S01]  /*4140*/  ISETP.GE.U32.AND P3, PT, R0.reuse, 0x2, PT ;  /* 0x000000020000780c */ /* 0x040fe20003f66070 */
[----:B------:R-:W3:Y:S01]  /*4150*/  SHFL.UP PT, R3, R12, 0x1, RZ ;  /* 0x042000000c037989 */ /* 0x000ee200000e00ff */
[C---:B------:R-:W-:Y:S02]  /*4160*/  ISETP.GE.U32.AND P4, PT, R0.reuse, 0x4, PT ;  /* 0x000000040000780c */ /* 0x040fe40003f86070 */
[C---:B------:R-:W-:Y:S02]  /*4170*/  ISETP.GE.U32.AND P5, PT, R0.reuse, 0x8, PT ;  /* 0x000000080000780c */ /* 0x040fe40003fa6070 */
[----:B------:R-:W-:Y:S02]  /*4180*/  ISETP.GE.U32.AND P6, PT, R0, 0x10, PT ;  /* 0x000000100000780c */ /* 0x000fe40003fc6070 */
[----:B--2---:R-:W-:-:S02]  /*4190*/  SEL R5, R5, RZ, P2 ;  /* 0x000000ff05057207 */ /* 0x004fc40001000000 */
[----:B---3--:R-:W-:Y:S02]  /*41a0*/  SEL R3, R3, RZ, P2 ;  /* 0x000000ff03037207 */ /* 0x008fe40001000000 */
[----:B------:R-:W-:-:S05]  /*41b0*/  IADD3 R5, P0, PT, R5, R18, RZ ;  /* 0x0000001205057210 */ /* 0x000fca0007f1e0ff */
[----:B------:R-:W-:Y:S01]  /*41c0*/  IMAD.X R3, R3, 0x1, R12, P0 ;  /* 0x0000000103037824 */ /* 0x000fe200000e060c */
[----:B-1----:R-:W1:Y:S04]  /*41d0*/  SHFL.UP PT, R16, R5, 0x2, RZ ;  /* 0x0440000005107989 */ /* 0x002e6800000e00ff */
        /* <DEDUP_REMOVED lines=38> */
.L_x_427:
        /* <DEDUP_REMOVED lines=100> */
.L_x_426:
[----:B------:R-:W-:Y:S05]  /*4a80*/  BSYNC.RECONVERGENT B0 ;  /* 0x0000000000007941 */ /* 0x000fea0003800200 */
.L_x_425:
        /* <DEDUP_REMOVED lines=38> */
.L_x_424:
        /* <DEDUP_REMOVED lines=12> */
[----:B------:R-:W2:Y:S04]  /*4db0*/  SHFL.IDX PT, R20, R20, R17, 0x1f ;  /* 0x00001f1114147589 */ /* 0x000ea800000e0000 */
[----:B------:R-:W3:Y:S04]  /*4dc0*/  SHFL.IDX PT, R3, R24, R17, 0x1f ;  /* 0x00001f1118037589 */ /* 0x000ee800000e0000 */
[----:B------:R-:W4:Y:S04]  /*4dd0*/  SHFL.IDX PT, R12, R12, R17, 0x1f ;  /* 0x00001f110c0c7589 */ /* 0x000f2800000e0000 */
[----:B------:R-:W1:Y:S04]  /*4de0*/  SHFL.IDX PT, R16, R18, R17, 0x1f ;  /* 0x00001f1112107589 */ /* 0x000e6800000e0000 */
[----:B------:R4:W1:Y:S01]  /*4df0*/  SHFL.IDX PT, R14, R14, R17, 0x1f ;  /* 0x00001f110e0e7589 */ /* 0x00086200000e0000 */
[----:B--2---:R-:W-:-:S02]  /*4e00*/  R2UR UR24, R20 ;  /* 0x00000000141872ca */ /* 0x004fc400000e0000 */
[----:B---3--:R-:W-:Y:S01]  /*4e10*/  R2UR UR23, R3 ;  /* 0x00000000031772ca */ /* 0x008fe200000e0000 */
[----:B-1--4-:R-:W-:-:S14]  /*4e20*/  IMAD.MOV.U32 R17, RZ, RZ, R12 ;  /* 0x000000ffff117224 */ /* 0x012fdc00078e000c */
.L_x_421:
[----:B------:R-:W-:Y:S01]  /*4e30*/  ISETP.GE.AND P0, PT, R13, UR26, PT ;  /* 0x0000001a0d007c0c */ /* 0x000fe2000bf06270 */
[----:B------:R-:W-:Y:S01]  /*4e40*/  UMOV UR13, 0xffffffff ;  /* 0xffffffff000d7882 */ /* 0x000fe20000000000 */
[----:B------:R-:W-:-:S11]  /*4e50*/  MOV R12, 0xffffffff ;  /* 0xffffffff000c7802 */ /* 0x000fd60000000f00 */
[----:B------:R-:W-:Y:S05]  /*4e60*/  @P0 BRA `(.L_x_420) ;  /* 0x00000004001c0947 */ /* 0x000fea0003800000 */
[----:B------:R-:W1:Y:S01]  /*4e70*/  LDCU UR9, c[0x0][0xd10] ;  /* 0x0001a200ff0977ac */ /* 0x000e620008000800 */
[----:B------:R-:W-:Y:S02]  /*4e80*/  R2UR UR4, R14 ;  /* 0x000000000e0472ca */ /* 0x000fe400000e0000 */
[----:B------:R-:W-:Y:S01]  /*4e90*/  R2UR UR5, R15 ;  /* 0x000000000f0572ca */ /* 0x000fe200000e0000 */
[----:B------:R-:W2:Y:S01]  /*4ea0*/  LDCU UR8, c[0x0][0xd00] ;  /* 0x0001a000ff0877ac */ /* 0x000ea20008000800 */
[----:B------:R-:W3:Y:S01]  /*4eb0*/  LDCU UR7, c[0x0][0xd54] ;  /* 0x0001aa80ff0777ac */ /* 0x000ee20008000800 */
[----:B------:R-:W-:-:S04]  /*4ec0*/  UIADD3 UR10, UP0, UPT, -UR24, UR18, URZ ;  /* 0x00000012180a7290 */ /* 0x000fc8000ff1e1ff */
[----:B------:R-:W-:-:S04]  /*4ed0*/  UIADD3.X UR6, UPT, UPT, ~UR23, UR19, URZ, UP0, !UPT ;  /* 0x0000001317067290 */ /* 0x000fc800087fe5ff */
[----:B-1----:R-:W-:Y:S02]  /*4ee0*/  USHF.R.U32.HI UR4, URZ, UR9, UR6 ;  /* 0x00000009ff047299 */ /* 0x002fe40008011606 */
[----:B------:R-:W-:Y:S01]  /*4ef0*/  USHF.R.U64 UR9, UR10, UR9, UR6 ;  /* 0x000000090a097299 */ /* 0x000fe20008001206 */
[----:B--2---:R-:W-:Y:S01]  /*4f00*/  SHF.R.U64 R2, R14, UR8, R15 ;  /* 0x000000080e027c19 */ /* 0x004fe2000800120f */
[----:B------:R-:W-:Y:S02]  /*4f10*/  USHF.R.U32.HI UR11, URZ, UR8, UR4 ;  /* 0x00000008ff0b7299 */ /* 0x000fe40008011604 */
[----:B------:R-:W-:Y:S02]  /*4f20*/  USHF.R.U32.HI UR5, URZ, UR8, UR5 ;  /* 0x00000008ff057299 */ /* 0x000fe40008011605 */
[----:B---3--:R-:W-:Y:S02]  /*4f30*/  USHF.R.U32.HI UR6, URZ, UR7, UR11 ;  /* 0x00000007ff067299 */ /* 0x008fe4000801160b */
        /* <DEDUP_REMOVED lines=30> */
.L_x_428:
[----:B------:R-:W-:Y:S02]  /*5120*/  MOV R2, 0x5140 ;  /* 0x0000514000027802 */ /* 0x000fe40000000f00 */
[----:B-----5:R-:W-:Y:S05]  /*5130*/  CALL.REL.NOINC `($__internal_7_$__cuda_sm20_div_u64) ;  /* 0x00000128009c7944 */ /* 0x020fea0003c00000 */
[----:B------:R-:W-:-:S04]  /*5140*/  UIADD3 UR10, UPT, UPT, -UR13, URZ, URZ ;  /* 0x000000ff0d0a7290 */ /* 0x000fc8000fffe1ff */
[----:B------:R-:W-:-:S12]  /*5150*/  UIMAD UR10, UR4, UR10, UR7 ;  /* 0x0000000a040a72a4 */ /* 0x000fd8000f8e0207 */
.L_x_429:
        /* <DEDUP_REMOVED lines=24> */
.L_x_420:
[----:B------:R-:W-:-:S09]  /*52e0*/  UISETP.GE.AND UP0, UPT, UR42, 0x2, UPT ;  /* 0x000000022a00788c */ /* 0x000fd2000bf06270 */
[----:B------:R-:W-:Y:S05]  /*52f0*/  BRA.U !UP0, `(.L_x_430) ;  /* 0x0000000108207547 */ /* 0x000fea000b800000 */
[----:B------:R-:W1:Y:S02]  /*5300*/  LDCU UR4, c[0x0][0x36c] ;  /* 0x00006d80ff0477ac */ /* 0x000e640008000800 */
[----:B-1----:R-:W-:-:S09]  /*5310*/  UISETP.EQ.U32.AND UP0, UPT, UR4, 0x1, UPT ;  /* 0x000000010400788c */ /* 0x002fd2000bf02070 */
[----:B------:R-:W-:Y:S05]  /*5320*/  BRA.U !UP0, `(.L_x_431) ;  /* 0x00000001080c7547 */ /* 0x000fea000b800000 */
[----:B------:R-:W-:Y:S01]  /*5330*/  UCGABAR_WAIT ;  /* 0x0000000000007dc7 */ /* 0x000fe20008000000 */
[----:B------:R-:W-:Y:S01]  /*5340*/  CCTL.IVALL ;  /* 0x00000000ff00798f */ /* 0x000fe20002000000 */
[----:B------:R-:W-:Y:S05]  /*5350*/  BRA `(.L_x_432) ;  /* 0x00000000000c7947 */ /* 0x000fea0003800000 */
.L_x_431:
[----:B------:R-:W-:Y:S06]  /*5360*/  BAR.SYNC.DEFER_BLOCKING 0x0 ;  /* 0x0000000000007b1d */ /* 0x000fec0000010000 */
[----:B------:R-:W-:Y:S05]  /*5370*/  BRA `(.L_x_432) ;  /* 0x0000000000047947 */ /* 0x000fea0003800000 */
.L_x_430:
[----:B------:R-:W-:Y:S06]  /*5380*/  BAR.SYNC.DEFER_BLOCKING 0x0 ;  /* 0x0000000000007b1d */ /* 0x000fec0000010000 */
.L_x_432:
[----:B------:R-:W-:-:S13]  /*5390*/  ISETP.NE.AND P0, PT, R2, RZ, PT ;  /* 0x000000ff0200720c */ /* 0x000fda0003f05270 */
[----:B------:R-:W-:Y:S05]  /*53a0*/  @P0 EXIT ;  /* 0x000000000000094d */ /* 0x000fea0003800000 */
[----:B------:R-:W-:Y:S01]  /*53b0*/  S2UR UR9, SR_CTAID.X ;  /* 0x00000000000979c3 */ /* 0x000fe20000002500 */
[----:B------:R-:W-:-:S07]  /*53c0*/  ISETP.NE.AND P0, PT, R40, 0x2, PT ;  /* 0x000000022800780c */ /* 0x000fce0003f05270 */
[----:B------:R-:W1:Y:S08]  /*53d0*/  S2UR UR8, SR_CTAID.Y ;  /* 0x00000000000879c3 */ /* 0x000e700000002600 */
[----:B------:R-:W2:Y:S01]  /*53e0*/  S2UR UR42, SR_CgaCtaId ;  /* 0x00000000002a79c3 */ /* 0x000ea20000008800 */
[----:B-1----:R-:W-:Y:S01]  /*53f0*/  UIMAD UR14, UR8, UR25, UR9 ;  /* 0x00000019080e72a4 */ /* 0x002fe2000f8e0209 */
[----:B------:R-:W-:Y:S11]  /*5400*/  @P0 BRA `(.L_x_433) ;  /* 0x0000002c00240947 */ /* 0x000ff60003800000 */
[----:B------:R-:W-:-:S08]  /*5410*/  NOP ;  /* 0x0000000000007918 */ /* 0x000fd00000000000 */
[----:B-----5:R-:W1:-:S00]  /*5420*/  USETMAXREG.DEALLOC.CTAPOOL 0x80 ;  /* 0x00000080000079c8 */ /* 0x020e4000080e0500 */
[----:B-1----:R-:W-:-:S05]  /*5430*/  CS2R.32 R5, SR_CgaSize ;  /* 0x0000000000057805 */ /* 0x002fca0000008a00 */
[----:B------:R-:W-:-:S06]  /*5440*/  IMAD R5, R5, -0xa0, RZ ;  /* 0xffffff6005057824 */ /* 0x000fcc00078e02ff */
[----:B------:R-:W1:Y:S01]  /*5450*/  LDC R5, c[0x0][R5+0x2a0] ;  /* 0x0000a80005057b82 */ /* 0x000e620000000800 */
[----:B------:R-:W3:Y:S01]  /*5460*/  S2R R3, SR_CgaCtaId ;  /* 0x0000000000037919 */ /* 0x000ee20000008800 */
[----:B------:R-:W-:Y:S01]  /*5470*/  UMOV UR6, URZ ;  /* 0x000000ff00067c82 */ /* 0x000fe20008000000 */
[----:B------:R-:W-:Y:S01]  /*5480*/  UMOV UR21, 0x1 ;  /* 0x0000000100157882 */ /* 0x000fe20000000000 */
[----:B------:R-:W-:Y:S01]  /*5490*/  UMOV UR32, URZ ;  /* 0x000000ff00207c82 */ /* 0x000fe20008000000 */
[----:B------:R-:W-:Y:S01]  /*54a0*/  ELECT P0, URZ, PT ;  /* 0x0000000000ff782f */ /* 0x000fe20003800000 */
[----:B------:R-:W-:Y:S01]  /*54b0*/  BSSY.RECONVERGENT B0, `(.L_x_434) ;  /* 0x00000f8000007945 */ /* 0x000fe20003800200 */
[----:B------:R-:W-:-:S05]  /*54c0*/  CS2R.32 R4, SR_CgaSize ;  /* 0x0000000000047805 */ /* 0x000fca0000008a00 */
[----:B------:R-:W-:-:S06]  /*54d0*/  IMAD R4, R4, -0xa0, RZ ;  /* 0xffffff6004047824 */ /* 0x000fcc00078e02ff */
[----:B------:R-:W4:Y:S01]  /*54e0*/  LDC R4, c[0x0][R4+0x2a4] ;  /* 0x0000a90004047b82 */ /* 0x000f220000000800 */
[-C--:B-1----:R-:W-:Y:S02]  /*54f0*/  IABS R2, R5.reuse ;  /* 0x0000000500027213 */ /* 0x082fe40000000000 */
[----:B------:R-:W-:Y:S02]  /*5500*/  IABS R5, R5 ;  /* 0x0000000500057213 */ /* 0x000fe40000000000 */
[----:B------:R-:W-:-:S03]  /*5510*/  R2UR UR12, R2 ;  /* 0x00000000020c72ca */ /* 0x000fc600000e0000 */
[----:B------:R-:W-:Y:S01]  /*5520*/  IMAD.MOV R5, RZ, RZ, -R5 ;  /* 0x000000ffff057224 */ /* 0x000fe200078e0a05 */
[----:B---3--:R-:W-:-:S04]  /*5530*/  IABS R3, R3 ;  /* 0x0000000300037213 */ /* 0x008fc80000000000 */
[----:B------:R-:W-:Y:S02]  /*5540*/  R2UR UR11, R5 ;  /* 0x00000000050b72ca */ /* 0x000fe400000e0000 */
[----:B------:R-:W-:-:S03]  /*5550*/  R2UR UR5, R3 ;  /* 0x00000000030572ca */ /* 0x000fc600000e0000 */
[----:B------:R-:W1:Y:S08]  /*5560*/  I2F.RP R7, UR12 ;  /* 0x0000000c00077d06 */ /* 0x000e700008209400 */
[----:B-1----:R-:W1:Y:S02]  /*5570*/  MUFU.RCP R6, R7 ;  /* 0x0000000700067308 */ /* 0x002e640000001000 */
[----:B-1----:R-:W-:-:S06]  /*5580*/  VIADD R6, R6, 0xffffffe ;  /* 0x0ffffffe06067836 */ /* 0x002fcc0000000000 */
[----:B------:R-:W1:Y:S02]  /*5590*/  F2I.FTZ.U32.TRUNC.NTZ R2, R6 ;  /* 0x0000000600027305 */ /* 0x000e64000021f000 */
[----:B-1----:R-:W-:Y:S02]  /*55a0*/  R2UR UR7, R2 ;  /* 0x00000000020772ca */ /* 0x002fe400000e0000 */
[-C--:B----4-:R-:W-:Y:S02]  /*55b0*/  IABS R2, R4.reuse ;  /* 0x0000000400027213 */ /* 0x090fe40000000000 */
[----:B------:R-:W-:Y:S02]  /*55c0*/  IABS R4, R4 ;  /* 0x0000000400047213 */ /* 0x000fe40000000000 */
[----:B------:R-:W-:-:S03]  /*55d0*/  R2UR UR10, R2 ;  /* 0x00000000020a72ca */ /* 0x000fc600000e0000 */
[----:B------:R-:W-:-:S04]  /*55e0*/  IMAD.MOV R4, RZ, RZ, -R4 ;  /* 0x000000ffff047224 */ /* 0x000fc800078e0a04 */
[----:B------:R-:W-:Y:S01]  /*55f0*/  UIADD3 UR4, UPT, UPT, URZ, -UR7, URZ ;  /* 0x80000007ff047290 */ /* 0x000fe2000fffe0ff */
[----:B------:R-:W-:-:S03]  /*5600*/  R2UR UR8, R4 ;  /* 0x00000000040872ca */ /* 0x000fc600000e0000 */
[----:B------:R-:W-:Y:S02]  /*5610*/  UIMAD UR4, UR4, UR12, URZ ;  /* 0x0000000c040472a4 */ /* 0x000fe4000f8e02ff */
[----:B------:R-:W1:Y:S02]  /*5620*/  I2F.RP R3, UR10 ;  /* 0x0000000a00037d06 */ /* 0x000e640008209400 */
[----:B------:R-:W-:-:S04]  /*5630*/  UIMAD.WIDE.U32 UR28, UR7, UR4, UR6 ;  /* 0x00000004071c72a5 */ /* 0x000fc8000f8e0006 */
[----:B------:R-:W-:Y:S02]  /*5640*/  UIMAD.WIDE.U32 UR24, UR29, UR5, URZ ;  /* 0x000000051d1872a5 */ /* 0x000fe4000f8e00ff */
[----:B------:R-:W-:Y:S01]  /*5650*/  UIMAD.WIDE.U32 UR28, UR29, 0x8000, URZ ;  /* 0x000080001d1c78a5 */ /* 0x000fe2000f8e00ff */
[----:B------:R-:W-:-:S05]  /*5660*/  CS2R.32 R2, SR_CgaSize ;  /* 0x0000000000027805 */ /* 0x000fca0000008a00 */
[----:B------:R-:W-:-:S05]  /*5670*/  IMAD R2, R2, -0xa0, RZ ;  /* 0xffffff6002027824 */ /* 0x000fca00078e02ff */
[----:B------:R-:W-:-:S14]  /*5680*/  R2UR UR4, R2 ;  /* 0x00000000020472ca */ /* 0x000fdc00000e0000 */
[----:B------:R-:W2:Y:S01]  /*5690*/  LDCU UR4, c[0x0][UR4+0x2a0] ;  /* 0x00005400040477ac */ /* 0x000ea20008000800 */
[----:B------:R-:W-:Y:S01]  /*56a0*/  UMOV UR24, UR25 ;  /* 0x0000001900187c82 */ /* 0x000fe20008000000 */
[----:B-1----:R-:W1:Y:S01]  /*56b0*/  MUFU.RCP R2, R3 ;  /* 0x0000000300027308 */ /* 0x002e620000001000 */
[----:B------:R-:W-:Y:S02]  /*56c0*/  UIMAD UR5, UR24, UR11, UR5 ;  /* 0x0000000b180572a4 */ /* 0x000fe4000f8e0205 */
[----:B------:R-:W-:Y:S02]  /*56d0*/  UIMAD UR11, UR29, UR11, 0x8000 ;  /* 0x000080001d0b74a4 */ /* 0x000fe4000f8e020b */
[----:B------:R-:W-:Y:S02]  /*56e0*/  UISETP.GT.U32.AND UP0, UPT, UR12, UR5, UPT ;  /* 0x000000050c00728c */ /* 0x000fe4000bf04070 */
[----:B------:R-:W-:Y:S02]  /*56f0*/  UISETP.GT.U32.AND UP3, UPT, UR12, UR11, UPT ;  /* 0x0000000b0c00728c */ /* 0x000fe4000bf64070 */
[----:B--2---:R-:W-:-:S02]  /*5700*/  ULOP3.LUT UR6, UR42, UR4, URZ, 0x3c, !UPT ;  /* 0x000000042a067292 */ /* 0x004fc4000f8e3cff */
[----:B------:R-:W-:Y:S01]  /*5710*/  UISETP.NE.AND UP6, UPT, UR4, URZ, UPT ;  /* 0x000000ff0400728c */ /* 0x000fe2000bfc5270 */
[----:B-1----:R-:W-:-:S04]  /*5720*/  VIADD R2, R2, 0xffffffe ;  /* 0x0ffffffe02027836 */ /* 0x002fc80000000000 */
[----:B------:R-:W-:Y:S02]  /*5730*/  @!UP0 UIADD3 UR5, UPT, UPT, UR5, -UR12, URZ ;  /* 0x8000000c05058290 */ /* 0x000fe4000fffe0ff */
[----:B------:R-:W-:Y:S02]  /*5740*/  @!UP0 UIADD3 UR24, UPT, UPT, UR24, 0x1, URZ ;  /* 0x0000000118188890 */ /* 0x000fe4000fffe0ff */
[----:B------:R-:W-:Y:S01]  /*5750*/  UISETP.GE.U32.AND UP1, UPT, UR5, UR12, UPT ;  /* 0x0000000c0500728c */ /* 0x000fe2000bf26070 */
[----:B------:R-:W1:Y:S01]  /*5760*/  F2I.FTZ.U32.TRUNC.NTZ R2, R2 ;  /* 0x0000000200027305 */ /* 0x000e62000021f000 */
[----:B------:R-:W-:Y:S02]  /*5770*/  UISETP.GE.AND UP0, UPT, UR6, URZ, UPT ;  /* 0x000000ff0600728c */ /* 0x000fe4000bf06270 */
[----:B------:R-:W-:Y:S02]  /*5780*/  ULOP3.LUT UR26, URZ, UR4, URZ, 0x33, !UPT ;  /* 0x00000004ff1a7292 */ /* 0x000fe4000f8e33ff */
[----:B------:R-:W-:-:S02]  /*5790*/  USHF.L.U32 UR21, UR21, UR4, URZ ;  /* 0x0000000415157299 */ /* 0x000fc400080006ff */
[----:B------:R-:W-:Y:S02]  /*57a0*/  USHF.L.U32 UR18, UR4, 0x1, URZ ;  /* 0x0000000104127899 */ /* 0x000fe400080006ff */
[----:B------:R-:W-:Y:S02]  /*57b0*/  ULOP3.LUT UR21, UR21, 0x1, URZ, 0xfc, !UPT ;  /* 0x0000000115157892 */ /* 0x000fe4000f8efcff */
[----:B------:R-:W-:Y:S02]  /*57c0*/  @UP1 UIADD3 UR24, UPT, UPT, UR24, 0x1, URZ ;  /* 0x0000000118181890 */ /* 0x000fe4000fffe0ff */
[----:B------:R-:W-:Y:S02]  /*57d0*/  ULOP3.LUT UR19, UR21, 0xffff, URZ, 0xc0, !UPT ;  /* 0x0000ffff15137892 */ /* 0x000fe4000f8ec0ff */
[----:B------:R-:W-:Y:S01]  /*57e0*/  @!UP0 UIADD3 UR24, UPT, UPT, -UR24, URZ, URZ ;  /* 0x000000ff18188290 */ /* 0x000fe2000fffe1ff */
[----:B-1----:R-:W-:Y:S01]  /*57f0*/  R2UR UR33, R2 ;  /* 0x00000000022172ca */ /* 0x002fe200000e0000 */
[----:B------:R-:W-:-:S02]  /*5800*/  USHF.L.U32 UR18, UR19, UR18, URZ ;  /* 0x0000001213127299 */ /* 0x000fc400080006ff */
[----:B------:R-:W-:Y:S01]  /*5810*/  USEL UR24, UR26, UR24, !UP6 ;  /* 0x000000181a187287 */ /* 0x000fe2000f000000 */
[----:B------:R-:W-:-:S05]  /*5820*/  CS2R.32 R2, SR_CgaSize ;  /* 0x0000000000027805 */ /* 0x000fca0000008a00 */
[----:B------:R-:W-:-:S05]  /*5830*/  IMAD R2, R2, -0xa0, RZ ;  /* 0xffffff6002027824 */ /* 0x000fca00078e02ff */
[----:B------:R-:W-:-:S14]  /*5840*/  R2UR UR5, R2 ;  /* 0x00000000020572ca */ /* 0x000fdc00000e0000 */
[----:B------:R-:W1:Y:S01]  /*5850*/  LDCU UR5, c[0x0][UR5+0x2a4] ;  /* 0x00005480050577ac */ /* 0x000e620008000800 */
[----:B------:R-:W-:Y:S01]  /*5860*/  IMAD.U32 R2, RZ, RZ, UR24 ;  /* 0x00000018ff027e24 */ /* 0x000fe2000f8e00ff */
[----:B------:R-:W-:Y:S02]  /*5870*/  @!UP3 UIADD3 UR11, UPT, UPT, UR11, -UR12, URZ ;  /* 0x8000000c0b0bb290 */ /* 0x000fe4000fffe0ff */
[----:B------:R-:W-:Y:S02]  /*5880*/  @!UP3 UIADD3 UR29, UPT, UPT, UR29, 0x1, URZ ;  /* 0x000000011d1db890 */ /* 0x000fe4000fffe0ff */
[----:B------:R-:W-:Y:S01]  /*5890*/  UIADD3 UR30, UPT, UPT, URZ, -UR33, URZ ;  /* 0x80000021ff1e7290 */ /* 0x000fe2000fffe0ff */
[----:B------:R-:W-:Y:S01]  /*58a0*/  IABS R2, R2 ;  /* 0x0000000200027213 */ /* 0x000fe20000000000 */
[----:B------:R-:W-:Y:S02]  /*58b0*/  ULOP3.LUT UR22, UR4, 0x8000, URZ, 0x3c, !UPT ;  /* 0x0000800004167892 */ /* 0x000fe4000f8e3cff */
[----:B------:R-:W-:Y:S01]  /*58c0*/  UIMAD UR30, UR30, UR10, URZ ;  /* 0x0000000a1e1e72a4 */ /* 0x000fe2000f8e02ff */
[----:B------:R-:W-:Y:S01]  /*58d0*/  R2UR UR9, R2 ;  /* 0x00000000020972ca */ /* 0x000fe200000e0000 */
[----:B------:R-:W-:-:S02]  /*58e0*/  UISETP.GE.U32.AND UP3, UPT, UR11, UR12, UPT ;  /* 0x0000000c0b00728c */ /* 0x000fc4000bf66070 */
[----:B------:R-:W-:Y:S02]  /*58f0*/  UIMAD.WIDE.U32 UR30, UR33, UR30, UR32 ;  /* 0x0000001e211e72a5 */ /* 0x000fe4000f8e0020 */
[----:B------:R-:W-:Y:S02]  /*5900*/  UISETP.GE.AND UP0, UPT, UR22, URZ, UPT ;  /* 0x000000ff1600728c */ /* 0x000fe4000bf06270 */
[----:B-1----:R-:W-:Y:S02]  /*5910*/  ULOP3.LUT UR23, UR5, 0x4000, URZ, 0x3c, !UPT ;  /* 0x0000400005177892 */ /* 0x002fe4000f8e3cff */
[----:B------:R-:W-:Y:S01]  /*5920*/  ULOP3.LUT UR18, UR21, UR18, URZ, 0xfc, !UPT ;  /* 0x0000001215127292 */ /* 0x000fe2000f8efcff */
[----:B------:R-:W-:Y:S02]  /*5930*/  UMOV UR25, UR31 ;  /* 0x0000001f00197c82 */ /* 0x000fe40008000000 */
[----:B------:R-:W-:Y:S02]  /*5940*/  @UP3 UIADD3 UR29, UPT, UPT, UR29, 0x1, URZ ;  /* 0x000000011d1d3890 */ /* 0x000fe4000fffe0ff */
[----:B------:R-:W-:-:S02]  /*5950*/  UIMAD.WIDE.U32 UR30, UR25, 0x4000, URZ ;  /* 0x00004000191e78a5 */ /* 0x000fc4000f8e00ff */
[----:B------:R-:W-:Y:S02]  /*5960*/  UIMAD.WIDE.U32 UR32, UR25, UR9, URZ ;  /* 0x00000009192072a5 */ /* 0x000fe4000f8e00ff */
[----:B------:R-:W-:Y:S02]  /*5970*/  UIMAD UR19, UR31, UR8, 0x4000 ;  /* 0x000040001f1374a4 */ /* 0x000fe4000f8e0208 */
[----:B------:R-:W-:Y:S02]  /*5980*/  UIMAD UR8, UR33, UR8, UR9 ;  /* 0x00000008210872a4 */ /* 0x000fe4000f8e0209 */
[----:B------:R-:W-:Y:S02]  /*5990*/  UISETP.GT.U32.AND UP2, UPT, UR10, UR19, UPT ;  /* 0x000000130a00728c */ /* 0x000fe4000bf44070 */
[----:B------:R-:W-:Y:S02]  /*59a0*/  UISETP.GT.U32.AND UP1, UPT, UR10, UR8, UPT ;  /* 0x000000080a00728c */ /* 0x000fe4000bf24070 */
[----:B------:R-:W-:-:S02]  /*59b0*/  @!UP0 UIADD3 UR29, UPT, UPT, -UR29, URZ, URZ ;  /* 0x000000ff1d1d8290 */ /* 0x000fc4000fffe1ff */
[----:B------:R-:W-:Y:S02]  /*59c0*/  UISETP.GE.AND UP0, UPT, UR24, URZ, UPT ;  /* 0x000000ff1800728c */ /* 0x000fe4000bf06270 */
[----:B------:R-:W-:Y:S02]  /*59d0*/  USHF.L.U32 UR17, UR4, 0x2, URZ ;  /* 0x0000000204117899 */ /* 0x000fe400080006ff */
[----:B------:R-:W-:Y:S02]  /*59e0*/  ULOP3.LUT UR9, UR18, 0xffff, URZ, 0xc0, !UPT ;  /* 0x0000ffff12097892 */ /* 0x000fe4000f8ec0ff */
[----:B------:R-:W-:Y:S02]  /*59f0*/  @!UP2 UIADD3 UR19, UPT, UPT, UR19, -UR10, URZ ;  /* 0x8000000a1313a290 */ /* 0x000fe4000fffe0ff */
[----:B------:R-:W-:Y:S02]  /*5a00*/  @!UP1 UIADD3 UR8, UPT, UPT, UR8, -UR10, URZ ;  /* 0x8000000a08089290 */ /* 0x000fe4000fffe0ff */
[----:B------:R-:W-:-:S02]  /*5a10*/  UISETP.GE.U32.AND UP4, UPT, UR19, UR10, UPT ;  /* 0x0000000a1300728c */ /* 0x000fc4000bf86070 */
[----:B------:R-:W-:Y:S02]  /*5a20*/  @!UP2 UIADD3 UR31, UPT, UPT, UR31, 0x1, URZ ;  /* 0x000000011f1fa890 */ /* 0x000fe4000fffe0ff */
[----:B------:R-:W-:Y:S02]  /*5a30*/  UISETP.GT.U32.AND UP2, UPT, UR10, UR8, UPT ;  /* 0x000000080a00728c */ /* 0x000fe4000bf44070 */
[----:B------:R-:W-:Y:S02]  /*5a40*/  UISETP.GE.AND UP1, UPT, UR23, URZ, UPT ;  /* 0x000000ff1700728c */ /* 0x000fe4000bf26270 */
[----:B------:R-:W-:Y:S02]  /*5a50*/  UISETP.NE.AND UP5, UPT, UR5, URZ, UPT ;  /* 0x000000ff0500728c */ /* 0x000fe4000bfa5270 */
[----:B------:R-:W-:Y:S02]  /*5a60*/  UIADD3 UR7, UPT, UPT, -UR5, URZ, URZ ;  /* 0x000000ff05077290 */ /* 0x000fe4000fffe1ff */
[----:B------:R-:W-:-:S02]  /*5a70*/  @UP4 UIADD3 UR31, UPT, UPT, UR31, 0x1, URZ ;  /* 0x000000011f1f4890 */ /* 0x000fc4000fffe0ff */
[----:B------:R-:W-:Y:S02]  /*5a80*/  USHF.L.U32 UR9, UR9, UR17, URZ ;  /* 0x0000001109097299 */ /* 0x000fe400080006ff */
[----:B------:R-:W-:Y:S02]  /*5a90*/  @!UP2 UIADD3 UR8, UPT, UPT, UR8, -UR10, URZ ;  /* 0x8000000a0808a290 */ /* 0x000fe4000fffe0ff */
[----:B------:R-:W-:Y:S02]  /*5aa0*/  ULOP3.LUT UR5, URZ, UR5, URZ, 0x33, !UPT ;  /* 0x00000005ff057292 */ /* 0x000fe4000f8e33ff */
[----:B------:R-:W-:Y:S02]  /*5ab0*/  @!UP1 UIADD3 UR31, UPT, UPT, -UR31, URZ, URZ ;  /* 0x000000ff1f1f9290 */ /* 0x000fe4000fffe1ff */
[----:B------:R-:W-:Y:S02]  /*5ac0*/  UIADD3 UR17, UPT, UPT, -UR24, URZ, URZ ;  /* 0x000000ff18117290 */ /* 0x000fe4000fffe1ff */
[----:B------:R-:W-:-:S02]  /*5ad0*/  @!UP0 UIADD3 UR8, UPT, UPT, -UR8, URZ, URZ ;  /* 0x000000ff08088290 */ /* 0x000fc4000fffe1ff */
[----:B------:R-:W-:Y:S02]  /*5ae0*/  USEL UR22, UR5, UR31, !UP5 ;  /* 0x0000001f05167287 */ /* 0x000fe4000e800000 */
[----:B------:R-:W-:Y:S02]  /*5af0*/  ULOP3.LUT UR9, UR18, UR9, URZ, 0xfc, !UPT ;  /* 0x0000000912097292 */ /* 0x000fe4000f8efcff */
[----:B------:R-:W-:Y:S02]  /*5b00*/  USEL UR19, UR26, UR29, !UP6 ;  /* 0x0000001d1a137287 */ /* 0x000fe4000f000000 */
[----:B------:R-:W-:Y:S02]  /*5b10*/  UIMAD UR17, UR4, UR17, UR42 ;  /* 0x00000011041172a4 */ /* 0x000fe4000f8e022a */
[----:B------:R-:W-:Y:S02]  /*5b20*/  USEL UR5, UR5, UR8, !UP5 ;  /* 0x0000000805057287 */ /* 0x000fe4000e800000 */
[----:B------:R-:W-:-:S02]  /*5b30*/  USHF.L.U32 UR16, UR4, 0x3, URZ ;  /* 0x0000000304107899 */ /* 0x000fc400080006ff */
[----:B------:R-:W-:Y:S02]  /*5b40*/  UIMAD UR7, UR4, UR7, 0x10 ;  /* 0x00000010040774a4 */ /* 0x000fe4000f8e0207 */
[----:B------:R-:W-:Y:S02]  /*5b50*/  ULOP3.LUT UR11, UR9, 0xffff, URZ, 0xc0, !UPT ;  /* 0x0000ffff090b7892 */ /* 0x000fe4000f8ec0ff */
[----:B------:R-:W-:Y:S02]  /*5b60*/  UIMAD UR19, UR17, UR19, URZ ;  /* 0x00000013111372a4 */ /* 0x000fe4000f8e02ff */
[----:B------:R-:W-:Y:S01]  /*5b70*/  UIMAD UR22, UR5, UR22, URZ ;  /* 0x00000016051672a4 */ /* 0x000fe2000f8e02ff */
[----:B------:R-:W-:Y:S01]  /*5b80*/  UMOV UR6, 0xffff ;  /* 0x0000ffff00067882 */ /* 0x000fe20000000000 */
[----:B------:R-:W-:Y:S02]  /*5b90*/  USHF.L.U32 UR16, UR11, UR16, URZ ;  /* 0x000000100b107299 */ /* 0x000fe400080006ff */
[----:B------:R-:W-:-:S02]  /*5ba0*/  USHF.R.U32.HI UR7, URZ, UR7, UR6 ;  /* 0x00000007ff077299 */ /* 0x000fc40008011606 */
[----:B------:R-:W-:Y:S02]  /*5bb0*/  USHF.R.S32.HI UR26, URZ, 0x1f, UR19 ;  /* 0x0000001fff1a7899 */ /* 0x000fe40008011413 */
[----:B------:R-:W-:Y:S02]  /*5bc0*/  USHF.R.S32.HI UR25, URZ, 0x1f, UR22 ;  /* 0x0000001fff197899 */ /* 0x000fe40008011416 */
[----:B------:R-:W-:Y:S02]  /*5bd0*/  UIADD3 UR15, UPT, UPT, -UR4, 0x10, URZ ;  /* 0x00000010040f7890 */ /* 0x000fe4000fffe1ff */
[----:B------:R-:W-:Y:S02]  /*5be0*/  ULOP3.LUT UR7, UR7, UR9, UR16, 0xe0, !UPT ;  /* 0x0000000907077292 */ /* 0x000fe4000f8ee010 */
[----:B------:R-:W-:Y:S02]  /*5bf0*/  ULEA.HI UR26, UR26, UR19, URZ, 0x7 ;  /* 0x000000131a1a7291 */ /* 0x000fe4000f8f38ff */
[----:B------:R-:W-:-:S02]  /*5c00*/  ULEA.HI UR25, UR25, UR22, URZ, 0x7 ;  /* 0x0000001619197291 */ /* 0x000fc4000f8f38ff */
[----:B------:R-:W-:Y:S02]  /*5c10*/  USHF.R.U32.HI UR15, URZ, UR15, UR6 ;  /* 0x0000000fff0f7299 */ /* 0x000fe40008011606 */
[----:B------:R-:W-:Y:S02]  /*5c20*/  ULOP3.LUT UR7, UR7, 0xffff, URZ, 0xc0, !UPT ;  /* 0x0000ffff07077892 */ /* 0x000fe4000f8ec0ff */
[----:B------:R-:W-:Y:S02]  /*5c30*/  ULOP3.LUT UR18, UR26, 0xffffff80, URZ, 0xc0, !UPT ;  /* 0xffffff801a127892 */ /* 0x000fe4000f8ec0ff */
[----:B------:R-:W-:Y:S02]  /*5c40*/  UIMAD UR16, UR5, UR4, URZ ;  /* 0x00000004051072a4 */ /* 0x000fe4000f8e02ff */
[----:B------:R-:W-:Y:S02]  /*5c50*/  ULOP3.LUT UR21, UR25, 0xffffff80, URZ, 0xc0, !UPT ;  /* 0xffffff8019157892 */ /* 0x000fe4000f8ec0ff */
[----:B------:R-:W-:-:S02]  /*5c60*/  USHF.L.U32 UR17, UR7, UR17, URZ ;  /* 0x0000001107117299 */ /* 0x000fc400080006ff */
[----:B------:R-:W-:Y:S02]  /*5c70*/  UIADD3 UR18, UPT, UPT, UR19, -UR18, URZ ;  /* 0x8000001213127290 */ /* 0x000fe4000fffe0ff */
[----:B------:R-:W-:Y:S02]  /*5c80*/  USHF.L.U32 UR16, UR15, UR16, URZ ;  /* 0x000000100f107299 */ /* 0x000fe400080006ff */
        /* <DEDUP_REMOVED lines=122> */
.L_x_435:
[----:B------:R-:W-:Y:S05]  /*6430*/  BSYNC.RECONVERGENT B0 ;  /* 0x0000000000007941 */ /* 0x000fea0003800200 */
.L_x_434:
[----:B------:R-:W1:Y:S01]  /*6440*/  LDCU.64 UR30, c[0x0][0xc30] ;  /* 0x00018600ff1e77ac */ /* 0x000e620008000a00 */
[----:B------:R-:W-:Y:S01]  /*6450*/  ISETP.NE.AND P0, PT, R44, RZ, PT ;  /* 0x000000ff2c00720c */ /* 0x000fe20003f05270 */
[----:B------:R-:W-:Y:S01]  /*6460*/  IMAD.MOV.U32 R13, RZ, RZ, 0x1 ;  /* 0x00000001ff0d7424 */ /* 0x000fe200078e00ff */
[----:B------:R-:W-:Y:S01]  /*6470*/  PLOP3.LUT P3, PT, PT, PT, PT, 0x8, 0x80 ;  /* 0x000000000080781c */ /* 0x000fe20003f6e170 */
[----:B------:R-:W2:Y:S01]  /*6480*/  LDCU UR28, c[0x0][0xd94] ;  /* 0x0001b280ff1c77ac */ /* 0x000ea20008000800 */
[----:B------:R-:W-:Y:S01]  /*6490*/  ISETP.EQ.OR P4, PT, R0, RZ, P0 ;  /* 0x000000ff0000720c */ /* 0x000fe20000782670 */
[----:B------:R-:W-:Y:S01]  /*64a0*/  IMAD.MOV.U32 R0, RZ, RZ, RZ ;  /* 0x000000ffff007224 */ /* 0x000fe200078e00ff */
[----:B------:R-:W-:Y:S02]  /*64b0*/  USHF.R.S32.HI UR26, URZ, 0x7, UR26 ;  /* 0x00000007ff1a7899 */ /* 0x000fe4000801141a */
[----:B------:R-:W-:Y:S01]  /*64c0*/  USHF.R.S32.HI UR25, URZ, 0x7, UR25 ;  /* 0x00000007ff197899 */ /* 0x000fe20008011419 */
[----:B------:R-:W-:Y:S01]  /*64d0*/  UMOV UR27, URZ ;  /* 0x000000ff001b7c82 */ /* 0x000fe20008000000 */
[----:B------:R-:W-:Y:S01]  /*64e0*/  UMOV UR12, URZ ;  /* 0x000000ff000c7c82 */ /* 0x000fe20008000000 */
[----:B-1----:R-:W-:-:S04]  /*64f0*/  UIMAD.WIDE UR30, UR14, 0x80, UR30 ;  /* 0x000000800e1e78a5 */ /* 0x002fc8000f8e021e */
[----:B--2---:R-:W-:Y:S01]  /*6500*/  UIMAD.WIDE UR28, UR28, 0x80, UR30 ;  /* 0x000000801c1c78a5 */ /* 0x004fe2000f8e021e */
[----:B------:R-:W-:-:S11]  /*6510*/  NOP ;  /* 0x0000000000007918 */ /* 0x000fd60000000000 */
.L_x_479:
[----:B-1-3--:R-:W1:Y:S02]  /*6520*/  LDC.64 R10, c[0x0][0x390] ;  /* 0x0000e400ff0a7b82 */ /* 0x00ae640000000a00 */
[----:B-1----:R-:W-:-:S05]  /*6530*/  IMAD.WIDE R10, R12, 0xc, R10 ;  /* 0x0000000c0c0a7825 */ /* 0x002fca00078e020a */
[----:B----4-:R-:W2:Y:S02]  /*6540*/  LDG.E R2, desc[UR40][R10.64+0x8] ;  /* 0x000008280a027981 */ /* 0x010ea4000c1e1900 */
        /* <DEDUP_REMOVED lines=92> */
.L_x_438:
[----:B------:R-:W-:Y:S05]  /*6b10*/  BSYNC.RECONVERGENT B0 ;  /* 0x0000000000007941 */ /* 0x000fea0003800200 */
.L_x_437:
        /* <DEDUP_REMOVED lines=12> */
.L_x_440:
[----:B------:R-:W-:Y:S05]  /*6be0*/  BSYNC.RECONVERGENT B0 ;  /* 0x0000000000007941 */ /* 0x000fea0003800200 */
.L_x_439:
[----:B--2---:R2:W5:Y:S04]  /*6bf0*/  ATOMG.E.EXCH.STRONG.GPU PT, RZ, [R4], R2 ;  /* 0x0000000204ff73a8 */ /* 0x00456800041ee100 */
[----:B---3--:R2:W5:Y:S02]  /*6c00*/  ATOMG.E.EXCH.STRONG.GPU PT, RZ, [R16], R3 ;  /* 0x0000000310ff73a8 */ /* 0x00856400041ee100 */
.L_x_436:
        /* <DEDUP_REMOVED lines=13> */
.L_x_441:
[----:B-----5:R3:W4:Y:S01]  /*6ce0*/  SYNCS.PHASECHK.TRANS64.TRYWAIT P0, [UR5+0x20], R2 ;  /* 0x00002002ff0075a7 */ /* 0x0207220008001105 */
[----:B------:R-:W-:Y:S02]  /*6cf0*/  UIADD3 UR5, UPT, UPT, UR4, 0x2ff, URZ ;  /* 0x000002ff04057890 */ /* 0x000fe4000fffe0ff */
[----:B------:R-:W-:Y:S02]  /*6d00*/  UIADD3 UR4, UPT, UPT, UR4, 0x5fe, URZ ;  /* 0x000005fe04047890 */ /* 0x000fe4000fffe0ff */
[----:B------:R-:W-:Y:S02]  /*6d10*/  UIMAD.WIDE UR6, UR5, 0x2aaaaaab, URZ ;  /* 0x2aaaaaab050678a5 */ /* 0x000fe4000f8e02ff */
[----:B------:R-:W-:Y:S01]  /*6d20*/  ULEA UR11, UR13, UR26, 0x8 ;  /* 0x0000001a0d0b7291 */ /* 0x000fe2000f8e40ff */
[----:B------:R-:W-:-:S04]  /*6d30*/  UMOV UR32, URZ ;  /* 0x000000ff00207c82 */ /* 0x000fc80008000000 */
[----:B------:R-:W-:Y:S01]  /*6d40*/  UMOV UR5, UR7 ;  /* 0x0000000700057c82 */ /* 0x000fe20008000000 */
[----:B------:R-:W-:Y:S02]  /*6d50*/  ULEA UR7, UR20, UR25, 0x7 ;  /* 0x0000001914077291 */ /* 0x000fe4000f8e38ff */
[----:B------:R-:W-:-:S04]  /*6d60*/  USHF.R.U32.HI UR33, URZ, 0x1f, UR5 ;  /* 0x0000001fff217899 */ /* 0x000fc80008011605 */
[----:B------:R-:W-:-:S04]  /*6d70*/  ULEA.HI.SX32 UR33, UR5, UR33, 0x19 ;  /* 0x0000002105217291 */ /* 0x000fc8000f8fcaff */
[----:B------:R-:W-:-:S04]  /*6d80*/  UISETP.LT.U32.AND UP0, UPT, UR33, 0x4, UPT ;  /* 0x000000042100788c */ /* 0x000fc8000bf01070 */
[----:B------:R-:W-:Y:S02]  /*6d90*/  USEL UR20, UR33, 0x4, UP0 ;  /* 0x0000000421147887 */ /* 0x000fe40008000000 */
[----:B------:R-:W-:-:S09]  /*6da0*/  UISETP.GE.U32.AND UP0, UPT, UR4, 0x5ff, UPT ;  /* 0x000005ff0400788c */ /* 0x000fd2000bf06070 */
[----:B---3--:R-:W-:Y:S05]  /*6db0*/  BRA.U !UP0, `(.L_x_442) ;  /* 0x0000000508cc7547 */ /* 0x008fea000b800000 */
[----:B------:R-:W-:Y:S01]  /*6dc0*/  UMOV UR34, URZ ;  /* 0x000000ff00227c82 */ /* 0x000fe20008000000 */
.L_x_458:
[----:B------:R-:W-:Y:S01]  /*6dd0*/  ISETP.NE.AND P1, PT, R44, RZ, PT ;  /* 0x000000ff2c00720c */ /* 0x000fe20003f25270 */
[----:B------:R-:W-:-:S12]  /*6de0*/  ULEA UR5, UR12, UR23, 0x3 ;  /* 0x000000170c057291 */ /* 0x000fd8000f8e18ff */
[----:B---3--:R-:W-:Y:S01]  /*6df0*/  @!P1 MOV R3, 0xc000 ;  /* 0x0000c00000039802 */ /* 0x008fe20000000f00 */
[----:B----4-:R-:W-:Y:S06]  /*6e00*/  @P0 BRA `(.L_x_443) ;  /* 0x00000000000c0947 */ /* 0x010fec0003800000 */
[----:B------:R-:W-:-:S04]  /*6e10*/  SHF.L.U32 R5, R13, 0x1f, RZ ;  /* 0x0000001f0d057819 */ /* 0x000fc800000006ff */
[----:B------:R-:W3:Y:S02]  /*6e20*/  SYNCS.PHASECHK.TRANS64.TRYWAIT P0, [UR5+0x20], R5 ;  /* 0x00002005ff0075a7 */ /* 0x000ee40008001105 */
[----:B---3--:R-:W-:Y:S05]  /*6e30*/  @!P0 BRA `(.L_x_444) ;  /* 0x000000fc008c8947 */ /* 0x008fea0003800000 */
.L_x_443:
[----:B---3--:R-:W-:Y:S01]  /*6e40*/  LOP3.LUT R2, R42, 0x2, RZ, 0xfc, !PT ;  /* 0x000000022a027812 */ /* 0x008fe200078efcff */
[----:B------:R-:W-:Y:S01]  /*6e50*/  UMOV UR32, UR34 ;  /* 0x0000002200207c82 */ /* 0x000fe20008000000 */
[----:B------:R-:W-:Y:S01]  /*6e60*/  ISETP.NE.AND P2, PT, R44, RZ, PT ;  /* 0x000000ff2c00720c */ /* 0x000fe20003f45270 */
[----:B------:R-:W-:Y:S01]  /*6e70*/  UIADD3 UR34, UPT, UPT, UR34, 0x1, URZ ;  /* 0x0000000122227890 */ /* 0x000fe2000fffe0ff */
[----:B------:R-:W-:-:S03]  /*6e80*/  ISETP.NE.AND P0, PT, R2, 0x2, PT ;  /* 0x000000020200780c */ /* 0x000fc60003f05270 */
[----:B------:R-:W-:-:S08]  /*6e90*/  UISETP.NE.AND UP0, UPT, UR34, UR20, UPT ;  /* 0x000000142200728c */ /* 0x000fd0000bf05270 */
[----:B------:R3:W-:Y:S02]  /*6ea0*/  @!P2 SYNCS.ARRIVE.TRANS64 RZ, [UR5], R3 ;  /* 0x00000003ffffa9a7 */ /* 0x0007e40008000005 */
[----:B------:R-:W-:Y:S05]  /*6eb0*/  @P0 BRA `(.L_x_445) ;  /* 0x0000000000040947 */ /* 0x000fea0003800000 */
[----:B--2---:R-:W-:Y:S05]  /*6ec0*/  BPT.TRAP 0x1 ;  /* 0x000000040000795c */ /* 0x004fea0000300000 */
.L_x_445:
[----:B------:R-:W-:Y:S04]  /*6ed0*/  BSSY.RECONVERGENT B0, `(.L_x_446) ;  /* 0x0000003000007945 */ /* 0x000fe80003800200 */
[----:B------:R-:W-:Y:S05]  /*6ee0*/  @P4 BRA `(.L_x_447) ;  /* 0x0000000000044947 */ /* 0x000fea0003800000 */
[----:B--2---:R-:W-:Y:S05]  /*6ef0*/  BPT.TRAP 0x1 ;  /* 0x000000040000795c */ /* 0x004fea0000300000 */
.L_x_447:
[----:B--2---:R-:W-:Y:S05]  /*6f00*/  BSYNC.RECONVERGENT B0 ;  /* 0x0000000000007941 */ /* 0x004fea0003800200 */
.L_x_446:
[----:B------:R-:W-:Y:S01]  /*6f10*/  UIADD3 UR14, UPT, UPT, UR12, 0x1, URZ ;  /* 0x000000010c0e7890 */ /* 0x000fe2000fffe0ff */
[----:B---3--:R-:W-:Y:S01]  /*6f20*/  @!P2 IMAD.MOV.U32 R3, RZ, RZ, 0xc000 ;  /* 0x0000c000ff03a424 */ /* 0x008fe200078e00ff */
[----:B------:R-:W-:Y:S02]  /*6f30*/  ULEA UR8, UR12, UR19, 0xf ;  /* 0x000000130c087291 */ /* 0x000fe4000f8e78ff */
[----:B------:R-:W-:Y:S02]  /*6f40*/  UISETP.NE.AND UP1, UPT, UR14, 0x4, UPT ;  /* 0x000000040e00788c */ /* 0x000fe4000bf25270 */
[----:B------:R-:W-:Y:S02]  /*6f50*/  UIMAD UR6, UR32, 0x180, UR21 ;  /* 0x00000180200678a4 */ /* 0x000fe4000f8e0215 */
[----:B------:R-:W-:Y:S02]  /*6f60*/  USEL UR4, URZ, 0x1, UP1 ;  /* 0x00000001ff047887 */ /* 0x000fe40008800000 */
[----:B------:R-:W-:-:S02]  /*6f70*/  USEL UR14, UR14, URZ, UP1 ;  /* 0x000000ff0e0e7287 */ /* 0x000fc40008800000 */
[----:B------:R-:W-:Y:S02]  /*6f80*/  UPRMT UR15, URZ, 0x5410, UR17 ;  /* 0x00005410ff0f7896 */ /* 0x000fe40008000011 */
[----:B------:R-:W-:Y:S01]  /*6f90*/  ULEA UR13, UR14, UR23, 0x3 ;  /* 0x000000170e0d7291 */ /* 0x000fe2000f8e18ff */
[----:B------:R-:W-:Y:S01]  /*6fa0*/  LOP3.LUT R13, R13, UR4, RZ, 0x3c, !PT ;  /* 0x000000040d0d7c12 */ /* 0x000fe2000f8e3cff */
[----:B------:R-:W-:Y:S02]  /*6fb0*/  ULEA UR4, UR12, UR22, 0xe ;  /* 0x000000160c047291 */ /* 0x000fe4000f8e70ff */
[----:B------:R-:W-:Y:S01]  /*6fc0*/  UIMAD UR10, UR32, 0x180, UR18 ;  /* 0x00000180200a78a4 */ /* 0x000fe2000f8e0212 */
[----:B------:R-:W-:Y:S01]  /*6fd0*/  SHF.L.U32 R5, R13, 0x1f, RZ ;  /* 0x0000001f0d057819 */ /* 0x000fe200000006ff */
[----:B------:R-:W-:Y:S02]  /*6fe0*/  UIADD3 UR4, UPT, UPT, UR23, 0x480, UR4 ;  /* 0x0000048017047890 */ /* 0x000fe4000fffe004 */
[----:B------:R-:W-:Y:S01]  /*6ff0*/  UIADD3 UR8, UPT, UPT, UR23, 0x10480, UR8 ;  /* 0x0001048017087890 */ /* 0x000fe2000fffe008 */
[----:B------:R-:W2:Y:S01]  /*7000*/  SYNCS.PHASECHK.TRANS64.TRYWAIT P1, [UR13+0x20], R5 ;  /* 0x00002005ff0075a7 */ /* 0x000ea2000802110d */
[----:B------:R-:W-:Y:S01]  /*7010*/  UPRMT UR12, URZ, 0x5410, UR16 ;  /* 0x00005410ff0c7896 */ /* 0x000fe20008000010 */
[----:B------:R-:W-:Y:S01]  /*7020*/  UMOV UR36, 0x0 ;  /* 0x0000000000247882 */ /* 0x000fe20000000000 */
[----:B------:R-:W-:Y:S01]  /*7030*/  UMOV UR37, 0x10000000 ;  /* 0x1000000000257882 */ /* 0x000fe20000000000 */
[----:B------:R-:W-:-:S02]  /*7040*/  UMOV UR9, UR5 ;  /* 0x0000000500097c82 */ /* 0x000fc40008000000 */
[----:B------:R3:W-:Y:S04]  /*7050*/  UTMALDG.2D.MULTICAST [UR4], [UR30], UR15, desc[UR36] ;  /* 0x000024041e0073b4 */ /* 0x0007e8000800980f */
[----:B------:R3:W-:Y:S02]  /*7060*/  UTMALDG.2D.MULTICAST [UR8], [UR28], UR12, desc[UR36] ;  /* 0x000024081c0073b4 */ /* 0x0007e4000800980c */
[----:B--23--:R-:W-:Y:S05]  /*7070*/  @P1 BRA `(.L_x_448) ;  /* 0x0000000000081947 */ /* 0x00cfea0003800000 */
[----:B------:R-:W2:Y:S02]  /*7080*/  SYNCS.PHASECHK.TRANS64.TRYWAIT P1, [UR13+0x20], R5 ;  /* 0x00002005ff0075a7 */ /* 0x000ea4000802110d */
[----:B--2---:R-:W-:Y:S05]  /*7090*/  @!P1 BRA `(.L_x_449) ;  /* 0x000000fc000c9947 */ /* 0x004fea0003800000 */
.L_x_448:
[----:B------:R-:W-:-:S13]  /*70a0*/  ISETP.NE.AND P2, PT, R44, RZ, PT ;  /* 0x000000ff2c00720c */ /* 0x000fda0003f45270 */
[----:B------:R3:W-:Y:S01]  /*70b0*/  @!P2 SYNCS.ARRIVE.TRANS64 RZ, [UR13], R3 ;  /* 0x00000003ffffa9a7 */ /* 0x0007e2000800000d */
[----:B------:R-:W-:Y:S05]  /*70c0*/  @P0 BRA `(.L_x_450) ;  /* 0x0000000000040947 */ /* 0x000fea0003800000 */
[----:B------:R-:W-:Y:S05]  /*70d0*/  BPT.TRAP 0x1 ;  /* 0x000000040000795c */ /* 0x000fea0000300000 */
.L_x_450:
[----:B------:R-:W-:Y:S04]  /*70e0*/  BSSY.RECONVERGENT B0, `(.L_x_451) ;  /* 0x0000003000007945 */ /* 0x000fe80003800200 */
[----:B------:R-:W-:Y:S05]  /*70f0*/  @P4 BRA `(.L_x_452) ;  /* 0x0000000000044947 */ /* 0x000fea0003800000 */
[----:B------:R-:W-:Y:S05]  /*7100*/  BPT.TRAP 0x1 ;  /* 0x000000040000795c */ /* 0x000fea0000300000 */
.L_x_452:
[----:B------:R-:W-:Y:S05]  /*7110*/  BSYNC.RECONVERGENT B0 ;  /* 0x0000000000007941 */ /* 0x000fea0003800200 */
.L_x_451:
[----:B------:R-:W-:Y:S01]  /*7120*/  UIADD3 UR4, UPT, UPT, UR14, 0x1, URZ ;  /* 0x000000010e047890 */ /* 0x000fe2000fffe0ff */
[----:B---3--:R-:W-:Y:S01]  /*7130*/  @!P2 IMAD.MOV.U32 R3, RZ, RZ, 0xc000 ;  /* 0x0000c000ff03a424 */ /* 0x008fe200078e00ff */
        /* <DEDUP_REMOVED lines=9> */
[----:B------:R-:W-:Y:S02]  /*71d0*/  UIADD3 UR12, UPT, UPT, UR23, 0x480, UR12 ;  /* 0x00000480170c7890 */ /* 0x000fe4000fffe00c */
[----:B------:R-:W-:Y:S01]  /*71e0*/  UIADD3 UR14, UPT, UPT, UR21, UR10, URZ ;  /* 0x0000000a150e7290 */ /* 0x000fe2000fffe0ff */
[----:B--2---:R-:W-:Y:S01]  /*71f0*/  SHF.L.U32 R5, R13, 0x1f, RZ ;  /* 0x0000001f0d057819 */ /* 0x004fe200000006ff */
[----:B------:R-:W-:Y:S01]  /*7200*/  UPRMT UR6, URZ, 0x5410, UR17 ;  /* 0x00005410ff067896 */ /* 0x000fe20008000011 */
[----:B------:R-:W-:Y:S02]  /*7210*/  UMOV UR36, 0x0 ;  /* 0x0000000000247882 */ /* 0x000fe40000000000 */
[----:B------:R-:W2:Y:S01]  /*7220*/  SYNCS.PHASECHK.TRANS64.TRYWAIT P1, [UR5+0x20], R5 ;  /* 0x00002005ff0075a7 */ /* 0x000ea20008021105 */
[----:B------:R-:W-:Y:S01]  /*7230*/  UMOV UR37, 0x10000000 ;  /* 0x1000000000257882 */ /* 0x000fe20000000000 */
[----:B------:R-:W-:Y:S01]  /*7240*/  UMOV UR15, UR7 ;  /* 0x00000007000f7c82 */ /* 0x000fe20008000000 */
[----:B------:R-:W-:-:S02]  /*7250*/  UIADD3 UR8, UPT, UPT, UR23, 0x10480, UR8 ;  /* 0x0001048017087890 */ /* 0x000fc4000fffe008 */
[----:B------:R-:W-:Y:S01]  /*7260*/  UIADD3 UR10, UPT, UPT, UR18, UR10, URZ ;  /* 0x0000000a120a7290 */ /* 0x000fe2000fffe0ff */
[----:B------:R3:W-:Y:S01]  /*7270*/  UTMALDG.2D.MULTICAST [UR12], [UR30], UR6, desc[UR36] ;  /* 0x0000240c1e0073b4 */ /* 0x0007e20008009806 */
[----:B------:R-:W-:Y:S01]  /*7280*/  UMOV UR9, UR13 ;  /* 0x0000000d00097c82 */ /* 0x000fe20008000000 */
[----:B---3--:R-:W-:-:S09]  /*7290*/  UPRMT UR6, URZ, 0x5410, UR16 ;  /* 0x00005410ff067896 */ /* 0x008fd20008000010 */
[----:B------:R3:W-:Y:S02]  /*72a0*/  UTMALDG.2D.MULTICAST [UR8], [UR28], UR6, desc[UR36] ;  /* 0x000024081c0073b4 */ /* 0x0007e40008009806 */
[----:B--23--:R-:W-:Y:S05]  /*72b0*/  @P1 BRA `(.L_x_453) ;  /* 0x0000000000081947 */ /* 0x00cfea0003800000 */
[----:B------:R-:W2:Y:S02]  /*72c0*/  SYNCS.PHASECHK.TRANS64.TRYWAIT P1, [UR5+0x20], R5 ;  /* 0x00002005ff0075a7 */ /* 0x000ea40008021105 */
[----:B--2---:R-:W-:Y:S05]  /*72d0*/  @!P1 BRA `(.L_x_454) ;  /* 0x000000f800949947 */ /* 0x004fea0003800000 */
.L_x_453:
[----:B------:R-:W-:-:S13]  /*72e0*/  ISETP.NE.AND P1, PT, R44, RZ, PT ;  /* 0x000000ff2c00720c */ /* 0x000fda0003f25270 */
[----:B------:R3:W-:Y:S01]  /*72f0*/  @!P1 SYNCS.ARRIVE.TRANS64 RZ, [UR5], R3 ;  /* 0x00000003ffff99a7 */ /* 0x0007e20008000005 */
[----:B------:R-:W-:Y:S05]  /*7300*/  @P0 BRA `(.L_x_455) ;  /* 0x0000000000040947 */ /* 0x000fea0003800000 */
[----:B------:R-:W-:Y:S05]  /*7310*/  BPT.TRAP 0x1 ;  /* 0x000000040000795c */ /* 0x000fea0000300000 */
.L_x_455:
[----:B------:R-:W-:Y:S04]  /*7320*/  BSSY.RECONVERGENT B0, `(.L_x_456) ;  /* 0x0000003000007945 */ /* 0x000fe80003800200 */
[----:B------:R-:W-:Y:S05]  /*7330*/  @P4 BRA `(.L_x_457) ;  /* 0x0000000000044947 */ /* 0x000fea0003800000 */
[----:B------:R-:W-:Y:S05]  /*7340*/  BPT.TRAP 0x1 ;  /* 0x000000040000795c */ /* 0x000fea0000300000 */
.L_x_457:
[----:B------:R-:W-:Y:S05]  /*7350*/  BSYNC.RECONVERGENT B0 ;  /* 0x0000000000007941 */ /* 0x000fea0003800200 */
.L_x_456:
[----:B------:R-:W-:Y:S01]  /*7360*/  UIADD3 UR12, UPT, UPT, UR4, 0x1, URZ ;  /* 0x00000001040c7890 */ /* 0x000fe2000fffe0ff */
[----:B------:R-:W-:Y:S01]  /*7370*/  UMOV UR10, 0x180 ;  /* 0x00000180000a7882 */ /* 0x000fe20000000000 */
[----:B------:R-:W-:Y:S02]  /*7380*/  UPRMT UR13, URZ, 0x5410, UR17 ;  /* 0x00005410ff0d7896 */ /* 0x000fe40008000011 */
[----:B------:R-:W-:Y:S02]  /*7390*/  UISETP.NE.AND UP1, UPT, UR12, 0x4, UPT ;  /* 0x000000040c00788c */ /* 0x000fe4000bf25270 */
[----:B------:R-:W-:Y:S02]  /*73a0*/  UIMAD UR10, UR32, UR10, 0x100 ;  /* 0x00000100200a74a4 */ /* 0x000fe4000f8e020a */
[----:B------:R-:W-:Y:S02]  /*73b0*/  USEL UR8, URZ, 0x1, UP1 ;  /* 0x00000001ff087887 */ /* 0x000fe40008800000 */
[----:B------:R-:W-:Y:S01]  /*73c0*/  USEL UR12, UR12, URZ, UP1 ;  /* 0x000000ff0c0c7287 */ /* 0x000fe20008800000 */
[----:B------:R-:W-:Y:S01]  /*73d0*/  UMOV UR14, 0x0 ;  /* 0x00000000000e7882 */ /* 0x000fe20000000000 */
[----:B------:R-:W-:-:S02]  /*73e0*/  UMOV UR15, 0x10000000 ;  /* 0x10000000000f7882 */ /* 0x000fc40000000000 */
[----:B------:R-:W-:Y:S01]  /*73f0*/  ULEA UR6, UR12, UR23, 0x3 ;  /* 0x000000170c067291 */ /* 0x000fe2000f8e18ff */
[----:B------:R-:W-:Y:S01]  /*7400*/  LOP3.LUT R13, R13, UR8, RZ, 0x3c, !PT ;  /* 0x000000080d0d7c12 */ /* 0x000fe2000f8e3cff */
[----:B------:R-:W-:Y:S01]  /*7410*/  ULEA UR8, UR4, UR19, 0xf ;  /* 0x0000001304087291 */ /* 0x000fe2000f8e78ff */
[----:B------:R-:W-:Y:S02]  /*7420*/  UMOV UR9, UR5 ;  /* 0x0000000500097c82 */ /* 0x000fe40008000000 */
[----:B--2---:R-:W-:Y:S01]  /*7430*/  SHF.L.U32 R2, R13, 0x1f, RZ ;  /* 0x0000001f0d027819 */ /* 0x004fe200000006ff */
[----:B------:R-:W-:Y:S01]  /*7440*/  UIADD3 UR8, UPT, UPT, UR23, 0x10480, UR8 ;  /* 0x0001048017087890 */ /* 0x000fe2000fffe008 */
[----:B------:R-:W-:Y:S02]  /*7450*/  UMOV UR32, UR20 ;  /* 0x0000001400207c82 */ /* 0x000fe40008000000 */
[----:B------:R2:W4:Y:S01]  /*7460*/  SYNCS.PHASECHK.TRANS64.TRYWAIT P0, [UR6+0x20], R2 ;  /* 0x00002002ff0075a7 */ /* 0x0005220008001106 */
[----:B------:R-:W-:-:S04]  /*7470*/  ULEA UR6, UR4, UR22, 0xe ;  /* 0x0000001604067291 */ /* 0x000fc8000f8e70ff */
[----:B------:R-:W-:Y:S02]  /*7480*/  UIADD3 UR4, UPT, UPT, UR23, 0x480, UR6 ;  /* 0x0000048017047890 */ /* 0x000fe4000fffe006 */
[----:B------:R-:W-:Y:S02]  /*7490*/  UIADD3 UR6, UPT, UPT, UR21, UR10, URZ ;  /* 0x0000000a15067290 */ /* 0x000fe4000fffe0ff */
[----:B------:R-:W-:-:S07]  /*74a0*/  UIADD3 UR10, UPT, UPT, UR18, UR10, URZ ;  /* 0x0000000a120a7290 */ /* 0x000fce000fffe0ff */
[----:B------:R5:W-:Y:S02]  /*74b0*/  UTMALDG.2D.MULTICAST [UR4], [UR30], UR13, desc[UR14] ;  /* 0x00000e041e0073b4 */ /* 0x000be4000800980d */
[----:B-----5:R-:W-:-:S09]  /*74c0*/  UPRMT UR4, URZ, 0x5410, UR16 ;  /* 0x00005410ff047896 */ /* 0x020fd20008000010 */
[----:B------:R2:W-:Y:S02]  /*74d0*/  UTMALDG.2D.MULTICAST [UR8], [UR28], UR4, desc[UR14] ;  /* 0x00000e081c0073b4 */ /* 0x0005e40008009804 */
[----:B--2---:R-:W-:Y:S05]  /*74e0*/  BRA.U UP0, `(.L_x_458) ;  /* 0xfffffff900387547 */ /* 0x004fea000b83ffff */
.L_x_442:
[----:B------:R-:W-:Y:S01]  /*74f0*/  ULEA UR4, UR12, UR23, 0x3 ;  /* 0x000000170c047291 */ /* 0x000fe2000f8e18ff */
[----:B------:R-:W-:Y:S01]  /*7500*/  SHF.L.U32 R2, R13, 0x1f, RZ ;  /* 0x0000001f0d027819 */ /* 0x000fe200000006ff */
[----:B------:R-:W-:-:S07]  /*7510*/  UISETP.GT.AND UP0, UPT, UR33, UR20, UPT ;  /* 0x000000142100728c */ /* 0x000fce000bf04270 */
[----:B----4-:R4:W1:Y:S02]  /*7520*/  SYNCS.PHASECHK.TRANS64.TRYWAIT P0, [UR4+0x20], R2 ;  /* 0x00002002ff0075a7 */ /* 0x0108640008001104 */
[----:B------:R-:W-:Y:S05]  /*7530*/  BRA.U !UP0, `(.L_x_459) ;  /* 0x0000000508c87547 */ /* 0x000fea000b800000 */
[----:B------:R-:W-:Y:S02]  /*7540*/  UIADD3 UR20, UPT, UPT, -UR20, UR32, UR33 ;  /* 0x0000002014147290 */ /* 0x000fe4000fffe121 */
.L_x_475:
[----:B------:R-:W-:Y:S01]  /*7550*/  ISETP.NE.AND P1, PT, R44, RZ, PT ;  /* 0x000000ff2c00720c */ /* 0x000fe20003f25270 */
[----:B------:R-:W-:-:S12]  /*7560*/  ULEA UR5, UR12, UR23, 0x3 ;  /* 0x000000170c057291 */ /* 0x000fd8000f8e18ff */
[----:B--23--:R-:W-:Y:S01]  /*7570*/  @!P1 MOV R3, 0xc000 ;  /* 0x0000c00000039802 */ /* 0x00cfe20000000f00 */
[----:B-1----:R-:W-:Y:S06]  /*7580*/  @P0 BRA `(.L_x_460) ;  /* 0x00000000000c0947 */ /* 0x002fec0003800000 */
[----:B------:R-:W-:-:S04]  /*7590*/  SHF.L.U32 R5, R13, 0x1f, RZ ;  /* 0x0000001f0d057819 */ /* 0x000fc800000006ff */
[----:B------:R-:W1:Y:S02]  /*75a0*/  SYNCS.PHASECHK.TRANS64.TRYWAIT P0, [UR5+0x20], R5 ;  /* 0x00002005ff0075a7 */ /* 0x000e640008001105 */
[----:B-1----:R-:W-:Y:S05]  /*75b0*/  @!P0 BRA `(.L_x_461) ;  /* 0x000000f400f48947 */ /* 0x002fea0003800000 */
.L_x_460:
[----:B-1--4-:R-:W-:Y:S01]  /*75c0*/  LOP3.LUT R2, R42, 0x2, RZ, 0xfc, !PT ;  /* 0x000000022a027812 */ /* 0x012fe200078efcff */
        /* <DEDUP_REMOVED lines=8> */
.L_x_462:
[----:B------:R-:W-:Y:S04]  /*7650*/  BSSY.RECONVERGENT B0, `(.L_x_463) ;  /* 0x0000003000007945 */ /* 0x000fe80003800200 */
[----:B------:R-:W-:Y:S05]  /*7660*/  @P4 BRA `(.L_x_464) ;  /* 0x0000000000044947 */ /* 0x000fea0003800000 */
[----:B--2---:R-:W-:Y:S05]  /*7670*/  BPT.TRAP 0x1 ;  /* 0x000000040000795c */ /* 0x004fea0000300000 */
.L_x_464:
[----:B--2---:R-:W-:Y:S05]  /*7680*/  BSYNC.RECONVERGENT B0 ;  /* 0x0000000000007941 */ /* 0x004fea0003800200 */
.L_x_463:
[----:B------:R-:W-:Y:S01]  /*7690*/  UIADD3 UR14, UPT, UPT, UR12, 0x1, URZ ;  /* 0x000000010c0e7890 */ /* 0x000fe2000fffe0ff */
[----:B-1----:R-:W-:Y:S01]  /*76a0*/  @!P2 IMAD.MOV.U32 R3, RZ, RZ, 0xc000 ;  /* 0x0000c000ff03a424 */ /* 0x002fe200078e00ff */
[----:B------:R-:W-:Y:S02]  /*76b0*/  ULEA UR8, UR12, UR19, 0xf ;  /* 0x000000130c087291 */ /* 0x000fe4000f8e78ff */
[----:B------:R-:W-:Y:S02]  /*76c0*/  UISETP.NE.AND UP1, UPT, UR14, 0x4, UPT ;  /* 0x000000040e00788c */ /* 0x000fe4000bf25270 */
[----:B------:R-:W-:Y:S02]  /*76d0*/  UIMAD UR6, UR33, 0x180, UR21 ;  /* 0x00000180210678a4 */ /* 0x000fe4000f8e0215 */
[----:B------:R-:W-:Y:S02]  /*76e0*/  USEL UR4, URZ, 0x1, UP1 ;  /* 0x00000001ff047887 */ /* 0x000fe40008800000 */
[----:B------:R-:W-:Y:S01]  /*76f0*/  USEL UR14, UR14, URZ, UP1 ;  /* 0x000000ff0e0e7287 */ /* 0x000fe20008800000 */
[----:B------:R-:W-:Y:S01]  /*7700*/  UMOV UR34, 0x0 ;  /* 0x0000000000227882 */ /* 0x000fe20000000000 */
[----:B------:R-:W-:-:S02]  /*7710*/  UMOV UR35, 0x10000000 ;  /* 0x1000000000237882 */ /* 0x000fc40000000000 */
[----:B------:R-:W-:Y:S01]  /*7720*/  ULEA UR13, UR14, UR23, 0x3 ;  /* 0x000000170e0d7291 */ /* 0x000fe2000f8e18ff */
[----:B------:R-:W-:Y:S01]  /*7730*/  LOP3.LUT R13, R13, UR4, RZ, 0x3c, !PT ;  /* 0x000000040d0d7c12 */ /* 0x000fe2000f8e3cff */
[----:B------:R-:W-:Y:S02]  /*7740*/  ULEA UR4, UR12, UR22, 0xe ;  /* 0x000000160c047291 */ /* 0x000fe4000f8e70ff */
[----:B------:R-:W-:Y:S01]  /*7750*/  UPRMT UR12, URZ, 0x5410, UR17 ;  /* 0x00005410ff0c7896 */ /* 0x000fe20008000011 */
[----:B------:R-:W-:Y:S01]  /*7760*/  SHF.L.U32 R5, R13, 0x1f, RZ ;  /* 0x0000001f0d057819 */ /* 0x000fe200000006ff */
[----:B------:R-:W-:Y:S02]  /*7770*/  UIADD3 UR4, UPT, UPT, UR23, 0x480, UR4 ;  /* 0x0000048017047890 */ /* 0x000fe4000fffe004 */
[----:B------:R-:W-:Y:S01]  /*7780*/  UIMAD UR10, UR33, 0x180, UR18 ;  /* 0x00000180210a78a4 */ /* 0x000fe2000f8e0212 */
[----:B------:R-:W1:Y:S01]  /*7790*/  SYNCS.PHASECHK.TRANS64.TRYWAIT P1, [UR13+0x20], R5 ;  /* 0x00002005ff0075a7 */ /* 0x000e62000802110d */
[----:B------:R-:W-:Y:S01]  /*77a0*/  UIADD3 UR8, UPT, UPT, UR23, 0x10480, UR8 ;  /* 0x0001048017087890 */ /* 0x000fe2000fffe008 */
[----:B------:R-:W-:-:S04]  /*77b0*/  UMOV UR9, UR5 ;  /* 0x0000000500097c82 */ /* 0x000fc80008000000 */
[----:B------:R2:W-:Y:S02]  /*77c0*/  UTMALDG.2D.MULTICAST [UR4], [UR30], UR12, desc[UR34] ;  /* 0x000022041e0073b4 */ /* 0x0005e4000800980c */
[----:B--2---:R-:W-:-:S09]  /*77d0*/  UPRMT UR4, URZ, 0x5410, UR16 ;  /* 0x00005410ff047896 */ /* 0x004fd20008000010 */
[----:B------:R2:W-:Y:S02]  /*77e0*/  UTMALDG.2D.MULTICAST [UR8], [UR28], UR4, desc[UR34] ;  /* 0x000022081c0073b4 */ /* 0x0005e40008009804 */
[----:B-12---:R-:W-:Y:S05]  /*77f0*/  @P1 BRA `(.L_x_465) ;  /* 0x0000000000081947 */ /* 0x006fea0003800000 */
[----:B------:R-:W1:Y:S02]  /*7800*/  SYNCS.PHASECHK.TRANS64.TRYWAIT P1, [UR13+0x20], R5 ;  /* 0x00002005ff0075a7 */ /* 0x000e64000802110d */
[----:B-1----:R-:W-:Y:S05]  /*7810*/  @!P1 BRA `(.L_x_466) ;  /* 0x000000f400749947 */ /* 0x002fea0003800000 */
.L_x_465:
[----:B------:R-:W-:-:S13]  /*7820*/  ISETP.NE.AND P2, PT, R44, RZ, PT ;  /* 0x000000ff2c00720c */ /* 0x000fda0003f45270 */
[----:B------:R2:W-:Y:S01]  /*7830*/  @!P2 SYNCS.ARRIVE.TRANS64 RZ, [UR13], R3 ;  /* 0x00000003ffffa9a7 */ /* 0x0005e2000800000d */
[----:B------:R-:W-:Y:S05]  /*7840*/  @P0 BRA `(.L_x_467) ;  /* 0x0000000000040947 */ /* 0x000fea0003800000 */
[----:B------:R-:W-:Y:S05]  /*7850*/  BPT.TRAP 0x1 ;  /* 0x000000040000795c */ /* 0x000fea0000300000 */
.L_x_467:
[----:B------:R-:W-:Y:S04]  /*7860*/  BSSY.RECONVERGENT B0, `(.L_x_468) ;  /* 0x0000003000007945 */ /* 0x000fe80003800200 */
[----:B------:R-:W-:Y:S05]  /*7870*/  @P4 BRA `(.L_x_469) ;  /* 0x0000000000044947 */ /* 0x000fea0003800000 */
[----:B------:R-:W-:Y:S05]  /*7880*/  BPT.TRAP 0x1 ;  /* 0x000000040000795c */ /* 0x000fea0000300000 */
.L_x_469:
[----:B------:R-:W-:Y:S05]  /*7890*/  BSYNC.RECONVERGENT B0 ;  /* 0x0000000000007941 */ /* 0x000fea0003800200 */
.L_x_468:
[----:B------:R-:W-:Y:S01]  /*78a0*/  UIADD3 UR4, UPT, UPT, UR14, 0x1, URZ ;  /* 0x000000010e047890 */ /* 0x000fe2000fffe0ff */
[----:B--2---:R-:W-:Y:S01]  /*78b0*/  @!P2 IMAD.MOV.U32 R3, RZ, RZ, 0xc000 ;  /* 0x0000c000ff03a424 */ /* 0x004fe200078e00ff */
        /* <DEDUP_REMOVED lines=11> */
[----:B-1----:R-:W-:Y:S01]  /*7970*/  SHF.L.U32 R5, R13, 0x1f, RZ ;  /* 0x0000001f0d057819 */ /* 0x002fe200000006ff */
[----:B------:R-:W-:Y:S01]  /*7980*/  UPRMT UR6, URZ, 0x5410, UR17 ;  /* 0x00005410ff067896 */ /* 0x000fe20008000011 */
[----:B------:R-:W-:Y:S02]  /*7990*/  UMOV UR34, 0x0 ;  /* 0x0000000000227882 */ /* 0x000fe40000000000 */
[----:B------:R-:W1:Y:S01]  /*79a0*/  SYNCS.PHASECHK.TRANS64.TRYWAIT P1, [UR5+0x20], R5 ;  /* 0x00002005ff0075a7 */ /* 0x000e620008021105 */
[----:B------:R-:W-:Y:S01]  /*79b0*/  UMOV UR35, 0x10000000 ;  /* 0x1000000000237882 */ /* 0x000fe20000000000 */
[----:B------:R-:W-:Y:S01]  /*79c0*/  UMOV UR15, UR7 ;  /* 0x00000007000f7c82 */ /* 0x000fe20008000000 */
[----:B------:R-:W-:-:S02]  /*79d0*/  UIADD3 UR8, UPT, UPT, UR23, 0x10480, UR8 ;  /* 0x0001048017087890 */ /* 0x000fc4000fffe008 */
[----:B------:R-:W-:Y:S01]  /*79e0*/  UIADD3 UR10, UPT, UPT, UR18, UR10, URZ ;  /* 0x0000000a120a7290 */ /* 0x000fe2000fffe0ff */
[----:B------:R2:W-:Y:S01]  /*79f0*/  UTMALDG.2D.MULTICAST [UR12], [UR30], UR6, desc[UR34] ;  /* 0x0000220c1e0073b4 */ /* 0x0005e20008009806 */
[----:B------:R-:W-:Y:S01]  /*7a00*/  UMOV UR9, UR13 ;  /* 0x0000000d00097c82 */ /* 0x000fe20008000000 */
[----:B--2---:R-:W-:-:S09]  /*7a10*/  UPRMT UR6, URZ, 0x5410, UR16 ;  /* 0x00005410ff067896 */ /* 0x004fd20008000010 */
[----:B------:R2:W-:Y:S02]  /*7a20*/  UTMALDG.2D.MULTICAST [UR8], [UR28], UR6, desc[UR34] ;  /* 0x000022081c0073b4 */ /* 0x0005e40008009806 */
[----:B-12---:R-:W-:Y:S05]  /*7a30*/  @P1 BRA `(.L_x_470) ;  /* 0x0000000000081947 */ /* 0x006fea0003800000 */
[----:B------:R-:W1:Y:S02]  /*7a40*/  SYNCS.PHASECHK.TRANS64.TRYWAIT P1, [UR5+0x20], R5 ;  /* 0x00002005ff0075a7 */ /* 0x000e640008021105 */
[----:B-1----:R-:W-:Y:S05]  /*7a50*/  @!P1 BRA `(.L_x_471) ;  /* 0x000000f000fc9947 */ /* 0x002fea0003800000 */
.L_x_470:
[----:B------:R-:W-:-:S13]  /*7a60*/  ISETP.NE.AND P1, PT, R44, RZ, PT ;  /* 0x000000ff2c00720c */ /* 0x000fda0003f25270 */
[----:B------:R2:W-:Y:S01]  /*7a70*/  @!P1 SYNCS.ARRIVE.TRANS64 RZ, [UR5], R3 ;  /* 0x00000003ffff99a7 */ /* 0x0005e20008000005 */
[----:B------:R-:W-:Y:S05]  /*7a80*/  @P0 BRA `(.L_x_472) ;  /* 0x0000000000040947 */ /* 0x000fea0003800000 */
[----:B------:R-:W-:Y:S05]  /*7a90*/  BPT.TRAP 0x1 ;  /* 0x000000040000795c */ /* 0x000fea0000300000 */
.L_x_472:
[----:B------:R-:W-:Y:S04]  /*7aa0*/  BSSY.RECONVERGENT B0, `(.L_x_473) ;  /* 0x0000003000007945 */ /* 0x000fe80003800200 */
[----:B------:R-:W-:Y:S05]  /*7ab0*/  @P4 BRA `(.L_x_474) ;  /* 0x0000000000044947 */ /* 0x000fea0003800000 */
[----:B------:R-:W-:Y:S05]  /*7ac0*/  BPT.TRAP 0x1 ;  /* 0x000000040000795c */ /* 0x000fea0000300000 */
.L_x_474:
[----:B------:R-:W-:Y:S05]  /*7ad0*/  BSYNC.RECONVERGENT B0 ;  /* 0x0000000000007941 */ /* 0x000fea0003800200 */
.L_x_473:
        /* <DEDUP_REMOVED lines=13> */
[----:B-1----:R-:W-:Y:S01]  /*7bb0*/  SHF.L.U32 R2, R13, 0x1f, RZ ;  /* 0x0000001f0d027819 */ /* 0x002fe200000006ff */
[----:B------:R-:W-:-:S03]  /*7bc0*/  UIADD3 UR8, UPT, UPT, UR23, 0x10480, UR8 ;  /* 0x0001048017087890 */ /* 0x000fc6000fffe008 */
[----:B------:R1:W3:Y:S01]  /*7bd0*/  SYNCS.PHASECHK.TRANS64.TRYWAIT P0, [UR6+0x20], R2 ;  /* 0x00002002ff0075a7 */ /* 0x0002e20008001106 */
[----:B------:R-:W-:-:S04]  /*7be0*/  ULEA UR6, UR4, UR22, 0xe ;  /* 0x0000001604067291 */ /* 0x000fc8000f8e70ff */
[----:B------:R-:W-:Y:S02]  /*7bf0*/  UIADD3 UR4, UPT, UPT, UR23, 0x480, UR6 ;  /* 0x0000048017047890 */ /* 0x000fe4000fffe006 */
[----:B------:R-:W-:Y:S02]  /*7c00*/  UIADD3 UR6, UPT, UPT, UR21, UR10, URZ ;  /* 0x0000000a15067290 */ /* 0x000fe4000fffe0ff */
[----:B------:R-:W-:-:S07]  /*7c10*/  UIADD3 UR10, UPT, UPT, UR18, UR10, URZ ;  /* 0x0000000a120a7290 */ /* 0x000fce000fffe0ff */
[----:B------:R4:W-:Y:S02]  /*7c20*/  UTMALDG.2D.MULTICAST [UR4], [UR30], UR13, desc[UR14] ;  /* 0x00000e041e0073b4 */ /* 0x0009e4000800980d */
[----:B----4-:R-:W-:-:S09]  /*7c30*/  UPRMT UR4, URZ, 0x5410, UR16 ;  /* 0x00005410ff047896 */ /* 0x010fd20008000010 */
[----:B------:R1:W-:Y:S02]  /*7c40*/  UTMALDG.2D.MULTICAST [UR8], [UR28], UR4, desc[UR14] ;  /* 0x00000e081c0073b4 */ /* 0x0003e40008009804 */
[----:B-1----:R-:W-:Y:S05]  /*7c50*/  BRA.U UP0, `(.L_x_475) ;  /* 0xfffffff9003c7547 */ /* 0x002fea000b83ffff */
.L_x_459:
[----:B-1-3--:R-:W-:Y:S01]  /*7c60*/  ISETP.NE.AND P0, PT, R40, 0x1, PT ;  /* 0x000000012800780c */ /* 0x00afe20003f05270 */
[----:B------:R-:W-:-:S12]  /*7c70*/  NOP ;  /* 0x0000000000007918 */ /* 0x000fd80000000000 */
[----:B------:R-:W-:Y:S05]  /*7c80*/  @P0 BRA `(.L_x_476) ;  /* 0x0000000000040947 */ /* 0x000fea0003800000 */
[----:B--2---:R-:W-:Y:S05]  /*7c90*/  BPT.TRAP 0x1 ;  /* 0x000000040000795c */ /* 0x004fea0000300000 */
.L_x_476:
[----:B------:R-:W-:Y:S01]  /*7ca0*/  ULEA UR4, UR27, UR23, 0x3 ;  /* 0x000000171b047291 */ /* 0x000fe2000f8e18ff */
[----:B--2---:R-:W-:-:S08]  /*7cb0*/  SHF.L.U32 R3, R0, 0x1f, RZ ;  /* 0x0000001f00037819 */ /* 0x004fd000000006ff */
[----:B------:R-:W1:Y:S02]  /*7cc0*/  SYNCS.PHASECHK.TRANS64.TRYWAIT P1, [UR4+0xd0], R3 ;  /* 0x0000d003ff0075a7 */ /* 0x000e640008021104 */
[----:B-1----:R-:W-:Y:S05]  /*7cd0*/  @!P1 BRA `(.L_x_477) ;  /* 0x000000f000749947 */ /* 0x002fea0003800000 */
.L_x_669:
        /* <DEDUP_REMOVED lines=10> */
[----:B---3--:R-:W-:-:S14]  /*7d80*/  @P0 BRA `(.L_x_478) ;  /* 0x0000000000040947 */ /* 0x008fdc0003800000 */
[----:B------:R-:W-:Y:S05]  /*7d90*/  BPT.TRAP 0x1 ;  /* 0x000000040000795c */ /* 0x000fea0000300000 */
.L_x_478:
        /* <DEDUP_REMOVED lines=13> */
[----:B-1----:R-:W-:-:S03]  /*7e70*/  SHF.L.U32 R3, R13, 0x1f, RZ ;  /* 0x0000001f0d037819 */ /* 0x002fc600000006ff */
[----:B------:R-:W-:-:S09]  /*7e80*/  ULEA UR4, UR12, UR23, 0x3 ;  /* 0x000000170c047291 */ /* 0x000fd2000f8e18ff */
[----:B------:R-:W1:Y:S02]  /*7e90*/  SYNCS.PHASECHK.TRANS64.TRYWAIT P0, [UR4], R3 ;  /* 0x00000003ff0075a7 */ /* 0x000e640008001104 */
[----:B-1----:R-:W-:Y:S05]  /*7ea0*/  @!P0 BRA `(.L_x_480) ;  /* 0x000000f000188947 */ /* 0x002fea0003800000 */
.L_x_671:
[----:B------:R-:W-:-:S04]  /*7eb0*/  UIADD3 UR5, UPT, UPT, UR12, 0x1, URZ ;  /* 0x000000010c057890 */ /* 0x000fc8000fffe0ff */
[----:B------:R-:W-:-:S04]  /*7ec0*/  UISETP.NE.AND UP0, UPT, UR5, 0x4, UPT ;  /* 0x000000040500788c */ /* 0x000fc8000bf05270 */
[----:B------:R-:W-:Y:S02]  /*7ed0*/  USEL UR6, URZ, 0x1, UP0 ;  /* 0x00000001ff067887 */ /* 0x000fe40008000000 */
[----:B------:R-:W-:-:S04]  /*7ee0*/  USEL UR5, UR5, URZ, UP0 ;  /* 0x000000ff05057287 */ /* 0x000fc80008000000 */
[----:B------:R-:W-:Y:S01]  /*7ef0*/  ULEA UR4, UR5, UR23, 0x3 ;  /* 0x0000001705047291 */ /* 0x000fe2000f8e18ff */
[----:B----4-:R-:W-:-:S04]  /*7f00*/  LOP3.LUT R2, R13, UR6, RZ, 0x3c, !PT ;  /* 0x000000060d027c12 */ /* 0x010fc8000f8e3cff */
[----:B-1----:R-:W-:-:S04]  /*7f10*/  SHF.L.U32 R3, R2, 0x1f, RZ ;  /* 0x0000001f02037819 */ /* 0x002fc800000006ff */
[----:B------:R-:W1:Y:S02]  /*7f20*/  SYNCS.PHASECHK.TRANS64.TRYWAIT P0, [UR4], R3 ;  /* 0x00000003ff0075a7 */ /* 0x000e640008001104 */
[----:B-1----:R-:W-:Y:S05]  /*7f30*/  @!P0 BRA `(.L_x_481) ;  /* 0x000000f0000c8947 */ /* 0x002fea0003800000 */
.L_x_673:
        /* <DEDUP_REMOVED lines=9> */
.L_x_675:
[----:B------:R-:W-:-:S04]  /*7fd0*/  UIADD3 UR5, UPT, UPT, UR5, 0x1, URZ ;  /* 0x0000000105057890 */ /* 0x000fc8000fffe0ff */
[----:B------:R-:W-:-:S04]  /*7fe0*/  UISETP.NE.AND UP0, UPT, UR5, 0x4, UPT ;  /* 0x000000040500788c */ /* 0x000fc8000bf05270 */
[----:B------:R-:W-:Y:S02]  /*7ff0*/  USEL UR4, URZ, 0x1, UP0 ;  /* 0x00000001ff047887 */ /* 0x000fe40008000000 */
[----:B------:R-:W-:-:S04]  /*8000*/  USEL UR5, UR5, URZ, UP0 ;  /* 0x000000ff05057287 */ /* 0x000fc80008000000 */
[----:B------:R-:W-:Y:S01]  /*8010*/  LOP3.LUT R2, R2, UR4, RZ, 0x3c, !PT ;  /* 0x0000000402027c12 */ /* 0x000fe2000f8e3cff */
[----:B------:R-:W-:-:S12]  /*8020*/  ULEA UR5, UR5, UR23, 0x3 ;  /* 0x0000001705057291 */ /* 0x000fd8000f8e18ff */
.L_x_483:
[----:B-1----:R-:W-:Y:S02]  /*8030*/  SHF.L.U32 R3, R2, 0x1f, RZ ;  /* 0x0000001f02037819 */ /* 0x002fe400000006ff */
[----:B------:R-:W-:-:S04]  /*8040*/  MOV R0, UR5 ;  /* 0x0000000500007c02 */ /* 0x000fc80008000f00 */
[----:B------:R1:W2:Y:S03]  /*8050*/  SYNCS.PHASECHK.TRANS64.TRYWAIT P0, [R0+URZ], R3 ;  /* 0x00000003000075a7 */ /* 0x0002a600080011ff */
[----:B--2---:R-:W-:Y:S05]  /*8060*/  @!P0 NANOSLEEP.SYNCS 0x989680 ;  /* 0x009896800000895d */ /* 0x004fea0003900000 */
[----:B------:R-:W2:Y:S02]  /*8070*/  @!P0 SYNCS.PHASECHK.TRANS64 P0, [R0+URZ], R3 ;  /* 0x00000003000085a7 */ /* 0x000ea400080010ff */
[----:B--2---:R-:W-:Y:S05]  /*8080*/  @P0 EXIT ;  /* 0x000000000000094d */ /* 0x004fea0003800000 */
[----:B------:R-:W-:Y:S05]  /*8090*/  BRA `(.L_x_483) ;  /* 0xfffffffc00e47947 */ /* 0x000fea000383ffff */
.L_x_433:
[----:B------:R-:W-:-:S13]  /*80a0*/  ISETP.NE.AND P0, PT, R40, 0x1, PT ;  /* 0x000000012800780c */ /* 0x000fda0003f05270 */
[----:B------:R-:W-:Y:S05]  /*80b0*/  @P0 BRA `(.L_x_484) ;  /* 0x0000001c00640947 */ /* 0x000fea0003800000 */
[----:B------:R-:W1:Y:S02]  /*80c0*/  LDCU UR4, c[0x0][0xd58] ;  /* 0x0001ab00ff0477ac */ /* 0x000e640008000800 */
[----:B-1----:R-:W-:-:S06]  /*80d0*/  UISETP.NE.AND UP2, UPT, UR4, 0x1, UPT ;  /* 0x000000010400788c */ /* 0x002fcc000bf45270 */
[----:B-----5:R-:W1:-:S00]  /*80e0*/  USETMAXREG.DEALLOC.CTAPOOL 0x80 ;  /* 0x00000080000079c8 */ /* 0x020e4000080e0500 */
[----:B------:R-:W3:Y:S01]  /*80f0*/  LDCU.64 UR6, c[0x0][0xd18] ;  /* 0x0001a300ff0677ac */ /* 0x000ee20008000a00 */
[----:B-1----:R-:W-:Y:S01]  /*8100*/  HFMA2 R18, -RZ, RZ, 0, 5.9604644775390625e-08 ;  /* 0x00000001ff127431 */ /* 0x002fe200000001ff */
[----:B------:R-:W-:Y:S01]  /*8110*/  MOV R12, RZ ;  /* 0x000000ff000c7202 */ /* 0x000fe20000000f00 */
[----:B------:R-:W1:Y:S01]  /*8120*/  LDCU UR10, c[0x0][0x378] ;  /* 0x00006f00ff0a77ac */ /* 0x000e620008000800 */
[----:B------:R-:W4:Y:S01]  /*8130*/  LDCU UR20, c[0x0][0x374] ;  /* 0x00006e80ff1477ac */ /* 0x000f220008000800 */
[----:B------:R-:W2:Y:S01]  /*8140*/  LDCU.64 UR4, c[0x0][0xd30] ;  /* 0x0001a600ff0477ac */ /* 0x000ea20008000a00 */
[----:B------:R-:W1:Y:S01]  /*8150*/  LDCU UR11, c[0x0][0xd54] ;  /* 0x0001aa80ff0b77ac */ /* 0x000e620008000800 */
[----:B------:R-:W1:Y:S01]  /*8160*/  LDCU UR26, c[0x0][0xcf8] ;  /* 0x00019f00ff1a77ac */ /* 0x000e620008000800 */
[----:B---3--:R-:W-:Y:S02]  /*8170*/  UIADD3 UR17, UP1, UPT, UR6, -0x1, URZ ;  /* 0xffffffff06117890 */ /* 0x008fe4000ff3e0ff */
[----:B------:R-:W-:-:S02]  /*8180*/  USEL UR13, UR9, UR8, !UP2 ;  /* 0x00000008090d7287 */ /* 0x000fc4000d000000 */
[----:B------:R-:W-:Y:S02]  /*8190*/  UIADD3.X UR16, UPT, UPT, UR7, -0x1, URZ, UP1, !UPT ;  /* 0xffffffff07107890 */ /* 0x000fe40008ffe4ff */
[----:B----4-:R-:W-:Y:S02]  /*81a0*/  UIMAD.WIDE.U32 UR6, UR25, UR20, URZ ;  /* 0x00000014190672a5 */ /* 0x010fe4000f8e00ff */
[----:B--2---:R-:W-:Y:S02]  /*81b0*/  UIADD3 UR15, UP0, UPT, UR4, -0x1, URZ ;  /* 0xffffffff040f7890 */ /* 0x004fe4000ff1e0ff */
[----:B-1----:R-:W-:Y:S01]  /*81c0*/  UIMAD.WIDE.U32 UR28, UR6, UR10, URZ ;  /* 0x0000000a061c72a5 */ /* 0x002fe2000f8e00ff */
[----:B------:R-:W-:Y:S01]  /*81d0*/  UMOV UR4, 0xffffffff ;  /* 0xffffffff00047882 */ /* 0x000fe20000000000 */
[----:B------:R-:W-:Y:S02]  /*81e0*/  UIMAD UR27, UR7, UR10, URZ ;  /* 0x0000000a071b72a4 */ /* 0x000fe4000f8e02ff */
[----:B------:R-:W-:-:S02]  /*81f0*/  USHF.L.U32 UR11, UR4, UR11, URZ ;  /* 0x0000000b040b7299 */ /* 0x000fc400080006ff */
[----:B------:R-:W-:Y:S02]  /*8200*/  UIADD3.X UR14, UPT, UPT, UR5, -0x1, URZ, UP0, !UPT ;  /* 0xffffffff050e7890 */ /* 0x000fe400087fe4ff */
[----:B------:R-:W-:Y:S02]  /*8210*/  UIADD3 UR26, UPT, UPT, UR26, -0x1, URZ ;  /* 0xffffffff1a1a7890 */ /* 0x000fe4000fffe0ff */
[----:B------:R-:W-:Y:S02]  /*8220*/  ULOP3.LUT UR25, URZ, UR11, URZ, 0x33, !UPT ;  /* 0x0000000bff197292 */ /* 0x000fe4000f8e33ff */
[----:B------:R-:W-:-:S12]  /*8230*/  UIADD3 UR27, UPT, UPT, UR29, UR27, URZ ;  /* 0x0000001b1d1b7290 */ /* 0x000fd8000fffe0ff */
.L_x_499:
[----:B-1----:R-:W1:Y:S01]  /*8240*/  LDC.64 R2, c[0x0][0xd48] ;  /* 0x00035200ff027b82 */ /* 0x002e620000000a00 */
        /* <DEDUP_REMOVED lines=52> */
[----:B-1----:R-:W-:Y:S02]  /*8590*/  VIADD R21, R21, 0xffffffe ;  /* 0x0ffffffe15157836 */ /* 0x002fe40000000000 */
[----:B------:R-:W-:-:S04]  /*85a0*/  IMAD.WIDE.U32 R24, P2, R26, UR5, R24 ;  /* 0x000000051a187c25 */ /* 0x000fc8000f840018 */
[----:B------:R-:W1:Y:S01]  /*85b0*/  F2I.FTZ.U32.TRUNC.NTZ R21, R21 ;  /* 0x0000001500157305 */ /* 0x000e62000021f000 */
[----:B------:R-:W-:-:S04]  /*85c0*/  IMAD.WIDE.U32 R26, R26, UR4, RZ ;  /* 0x000000041a1a7c25 */ /* 0x000fc8000f8e00ff */
[----:B------:R-:W-:Y:S01]  /*85d0*/  IMAD.WIDE.U32 R22, P0, R20, UR11, R22 ;  /* 0x0000000b14167c25 */ /* 0x000fe2000f800016 */
[----:B------:R-:W-:-:S03]  /*85e0*/  IADD3 RZ, P1, PT, R27, R24, RZ ;  /* 0x000000181bff7210 */ /* 0x000fc60007f3e0ff */
        /* <DEDUP_REMOVED lines=12> */
[----:B-1----:R-:W-:Y:S01]  /*86b0*/  IMAD.MOV R20, RZ, RZ, -R21 ;  /* 0x000000ffff147224 */ /* 0x002fe200078e0a15 */
[----:B------:R-:W-:Y:S01]  /*86c0*/  ISETP.NE.AND.EX P1, PT, RZ, UR11, PT, P1 ;  /* 0x0000000bff007c0c */ /* 0x000fe2000bf25310 */
[----:B------:R-:W-:Y:S01]  /*86d0*/  IMAD.WIDE.U32.X R26, R19, UR11, R26, P2 ;  /* 0x0000000b131a7c25 */ /* 0x000fe200090e041a */
[----:B------:R-:W-:Y:S02]  /*86e0*/  SEL R14, R14, R28, !P0 ;  /* 0x0000001c0e0e7207 */ /* 0x000fe40004000000 */
[----:B------:R-:W-:Y:S01]  /*86f0*/  SEL R29, R6, R29, !P0 ;  /* 0x0000001d061d7207 */ /* 0x000fe20004000000 */
[----:B------:R-:W-:Y:S01]  /*8700*/  IMAD R15, R20, R5, RZ ;  /* 0x00000005140f7224 */ /* 0x000fe200078e02ff */
[----:B------:R-:W-:Y:S01]  /*8710*/  SEL R17, R17, R26, !P1 ;  /* 0x0000001a11117207 */ /* 0x000fe20004800000 */
[----:B------:R-:W-:Y:S01]  /*8720*/  IMAD.MOV.U32 R20, RZ, RZ, RZ ;  /* 0x000000ffff147224 */ /* 0x000fe200078e00ff */
[----:B------:R-:W-:Y:S01]  /*8730*/  SEL R16, R16, R27, !P1 ;  /* 0x0000001b10107207 */ /* 0x000fe20004800000 */
[----:B--2---:R-:W-:Y:S01]  /*8740*/  IMAD.MOV R6, RZ, RZ, -R23 ;  /* 0x000000ffff067224 */ /* 0x004fe200078e0a17 */
[----:B------:R-:W-:Y:S01]  /*8750*/  IABS R2, R8 ;  /* 0x0000000800027213 */ /* 0x000fe20000000000 */
[----:B------:R-:W-:Y:S01]  /*8760*/  IMAD.HI.U32 R15, R21, R15, R20 ;  /* 0x0000000f150f7227 */ /* 0x000fe200078e0014 */
[----:B------:R-:W-:-:S02]  /*8770*/  SHF.R.U64 R20, R14, UR6, R29 ;  /* 0x000000060e147c19 */ /* 0x000fc4000800121d */
[----:B------:R-:W-:Y:S01]  /*8780*/  SHF.R.U64 R17, R17, UR8, R16 ;  /* 0x0000000811117c19 */ /* 0x000fe20008001210 */
[----:B------:R-:W-:Y:S01]  /*8790*/  IMAD.MOV.U32 R22, RZ, RZ, RZ ;  /* 0x000000ffff167224 */ /* 0x000fe200078e00ff */
[----:B------:R-:W-:Y:S01]  /*87a0*/  IADD3 R20, PT, PT, R9, -0x1, R20 ;  /* 0xffffffff09147810 */ /* 0x000fe20007ffe014 */
[----:B------:R-:W-:Y:S01]  /*87b0*/  IMAD.MOV R2, RZ, RZ, -R2 ;  /* 0x000000ffff027224 */ /* 0x000fe200078e0a02 */
[----:B------:R-:W-:Y:S01]  /*87c0*/  IADD3 R19, PT, PT, R8, -0x1, R17 ;  /* 0xffffffff08137810 */ /* 0x000fe20007ffe011 */
[----:B------:R-:W-:Y:S01]  /*87d0*/  IMAD R17, R6, R3, RZ ;  /* 0x0000000306117224 */ /* 0x000fe200078e02ff */
[----:B------:R-:W-:Y:S02]  /*87e0*/  IABS R14, R9 ;  /* 0x00000009000e7213 */ /* 0x000fe40000000000 */
[----:B------:R-:W-:Y:S01]  /*87f0*/  IABS R16, R20 ;  /* 0x0000001400107213 */ /* 0x000fe20000000000 */
[----:B------:R-:W-:Y:S01]  /*8800*/  IMAD.HI.U32 R17, R23, R17, R22 ;  /* 0x0000001117117227 */ /* 0x000fe200078e0016 */
[----:B------:R-:W-:-:S02]  /*8810*/  IABS R6, R19 ;  /* 0x0000001300067213 */ /* 0x000fc40000000000 */
[----:B------:R-:W-:Y:S01]  /*8820*/  ISETP.GE.AND P4, PT, R20, RZ, PT ;  /* 0x000000ff1400720c */ /* 0x000fe20003f86270 */
[----:B------:R-:W-:Y:S01]  /*8830*/  IMAD.MOV R14, RZ, RZ, -R14 ;  /* 0x000000ffff0e7224 */ /* 0x000fe200078e0a0e */
[----:B------:R-:W-:Y:S01]  /*8840*/  ISETP.GE.AND P2, PT, R19, RZ, PT ;  /* 0x000000ff1300720c */ /* 0x000fe20003f46270 */
[----:B------:R-:W-:-:S04]  /*8850*/  IMAD.HI.U32 R15, R15, R16, RZ ;  /* 0x000000100f0f7227 */ /* 0x000fc800078e00ff */
        /* <DEDUP_REMOVED lines=25> */
.L_x_488:
[----:B------:R-:W-:Y:S05]  /*89f0*/  BSYNC.RECONVERGENT B0 ;  /* 0x0000000000007941 */ /* 0x000fea0003800200 */
.L_x_487:
[----:B------:R-:W2:Y:S01]  /*8a00*/  SHFL.UP PT, R6, R19, 0x1, RZ ;  /* 0x0420000013067989 */ /* 0x000ea200000e00ff */
[C---:B------:R-:W-:Y:S02]  /*8a10*/  ISETP.NE.AND P1, PT, R0.reuse, RZ, PT ;  /* 0x000000ff0000720c */ /* 0x040fe40003f25270 */
[C---:B------:R-:W-:Y:S01]  /*8a20*/  ISETP.GE.U32.AND P2, PT, R0.reuse, 0x2, PT ;  /* 0x000000020000780c */ /* 0x040fe20003f46070 */
[----:B-1----:R-:W1:Y:S01]  /*8a30*/  SHFL.UP PT, R2, R5, 0x1, RZ ;  /* 0x0420000005027989 */ /* 0x002e6200000e00ff */
[C---:B------:R-:W-:Y:S02]  /*8a40*/  ISETP.GE.U32.AND P3, PT, R0.reuse, 0x4, PT ;  /* 0x000000040000780c */ /* 0x040fe40003f66070 */
[C---:B------:R-:W-:Y:S02]  /*8a50*/  ISETP.GE.U32.AND P4, PT, R0.reuse, 0x8, PT ;  /* 0x000000080000780c */ /* 0x040fe40003f86070 */
[----:B------:R-:W-:Y:S02]  /*8a60*/  ISETP.GE.U32.AND P5, PT, R0, 0x10, PT ;  /* 0x000000100000780c */ /* 0x000fe40003fa6070 */
[----:B--2---:R-:W-:-:S02]  /*8a70*/  SEL R6, R6, RZ, P1 ;  /* 0x000000ff06067207 */ /* 0x004fc40000800000 */
[----:B-1----:R-:W-:Y:S02]  /*8a80*/  SEL R2, R2, RZ, P1 ;  /* 0x000000ff02027207 */ /* 0x002fe40000800000 */
[----:B------:R-:W-:-:S05]  /*8a90*/  IADD3 R3, P0, PT, R6, R19, RZ ;  /* 0x0000001306037210 */ /* 0x000fca0007f1e0ff */
[----:B------:R-:W-:Y:S01]  /*8aa0*/  IMAD.X R2, R2, 0x1, R5, P0 ;  /* 0x0000000102027824 */ /* 0x000fe200000e0605 */
[----:B------:R-:W1:Y:S04]  /*8ab0*/  SHFL.UP PT, R6, R3, 0x2, RZ ;  /* 0x0440000003067989 */ /* 0x000e6800000e00ff */
        /* <DEDUP_REMOVED lines=8> */
[----:B------:R-:W-:Y:S01]  /*8b40*/  IADD3 R17, P0, PT, R17, R6, RZ ;  /* 0x0000000611117210 */ /* 0x000fe20007f1e0ff */
[----:B------:R-:W-:Y:S01]  /*8b50*/  IMAD.U32 R6, RZ, RZ, UR19 ;  /* 0x00000013ff067e24 */ /* 0x000fe2000f8e00ff */
        /* <DEDUP_REMOVED lines=15> */
[----:B------:R-:W-:-:S04]  /*8c50*/  ISETP.LE.U32.AND P0, PT, R2, UR18, PT ;  /* 0x0000001202007c0c */ /* 0x000fc8000bf03070 */
        /* <DEDUP_REMOVED lines=9> */
.L_x_492:
[C---:B------:R-:W-:Y:S01]  /*8cf0*/  VIADD R5, R13.reuse, 0x40 ;  /* 0x000000400d057836 */ /* 0x040fe20000000000 */
[----:B-----5:R-:W-:Y:S01]  /*8d00*/  MOV R6, R10 ;  /* 0x0000000a00067202 */ /* 0x020fe20000000f00 */
[----:B------:R-:W-:Y:S02]  /*8d10*/  VIADD R13, R13, 0x20 ;  /* 0x000000200d0d7836 */ /* 0x000fe40000000000 */
[----:B------:R-:W-:Y:S01]  /*8d20*/  IMAD.MOV.U32 R17, RZ, RZ, R11 ;  /* 0x000000ffff117224 */ /* 0x000fe200078e000b */
[----:B-1----:R-:W-:-:S13]  /*8d30*/  ISETP.GE.AND P0, PT, R5, UR20, PT ;  /* 0x0000001405007c0c */ /* 0x002fda000bf06270 */
[----:B------:R-:W1:Y:S01]  /*8d40*/  @!P0 LDC.64 R20, c[0x0][0xd68] ;  /* 0x00035a00ff148b82 */ /* 0x000e620000000a00 */
[----:B------:R-:W1:Y:S01]  /*8d50*/  SHFL.IDX PT, R3, R3, 0x1f, 0x1f ;  /* 0x03e01f0003037f89 */ /* 0x000e6200000e0000 */
        /* <DEDUP_REMOVED lines=11> */
[----:B------:R-:W2:Y:S02]  /*8e10*/  I2F.RP R23, R15 ;  /* 0x0000000f00177306 */ /* 0x000ea40000209400 */
[----:B------:R-:W-:Y:S02]  /*8e20*/  LEA.HI.X.SX32 R16, R6, UR16, 0x1, P0 ;  /* 0x0000001006107c11 */ /* 0x000fe400080f0eff */
[----:B----4-:R-:W-:Y:S02]  /*8e30*/  IADD3 R19, P0, PT, R5, UR7, RZ ;  /* 0x0000000705137c10 */ /* 0x010fe4000ff1e0ff */
[----:B------:R-:W-:-:S03]  /*8e40*/  IABS R6, R8 ;  /* 0x0000000800067213 */ /* 0x000fc60000000000 */
[----:B------:R-:W-:Y:S01]  /*8e50*/  IMAD.X R14, RZ, RZ, R16, P0 ;  /* 0x000000ffff0e7224 */ /* 0x000fe200000e0610 */
[----:B------:R-:W4:Y:S01]  /*8e60*/  I2F.RP R22, R6 ;  /* 0x0000000600167306 */ /* 0x000f220000209400 */
[----:B------:R-:W-:-:S04]  /*8e70*/  IMAD.WIDE.U32 R26, R19, UR4, RZ ;  /* 0x00000004131a7c25 */ /* 0x000fc8000f8e00ff */
[----:B-1----:R-:W-:-:S03]  /*8e80*/  IMAD.WIDE.U32 R20, R14, UR4, RZ ;  /* 0x000000040e147c25 */ /* 0x002fc6000f8e00ff */
[----:B--2---:R-:W1:Y:S01]  /*8e90*/  MUFU.RCP R24, R23 ;  /* 0x0000001700187308 */ /* 0x004e620000001000 */
[----:B------:R-:W-:-:S04]  /*8ea0*/  IMAD.WIDE.U32 R20, P0, R19, UR5, R20 ;  /* 0x0000000513147c25 */ /* 0x000fc8000f800014 */
[----:B------:R-:W-:Y:S01]  /*8eb0*/  IMAD.X R29, RZ, RZ, RZ, P0 ;  /* 0x000000ffff1d7224 */ /* 0x000fe200000e06ff */
[----:B------:R-:W-:Y:S01]  /*8ec0*/  IADD3 RZ, P6, PT, R27, R20, RZ ;  /* 0x000000141bff7210 */ /* 0x000fe20007fde0ff */
[----:B------:R-:W-:Y:S01]  /*8ed0*/  IMAD.MOV.U32 R28, RZ, RZ, R21 ;  /* 0x000000ffff1c7224 */ /* 0x000fe200078e0015 */
[----:B------:R-:W-:Y:S01]  /*8ee0*/  ISETP.NE.U32.AND P0, PT, RZ, UR4, PT ;  /* 0x00000004ff007c0c */ /* 0x000fe2000bf05070 */
[----:B----4-:R-:W2:Y:S02]  /*8ef0*/  MUFU.RCP R22, R22 ;  /* 0x0000001600167308 */ /* 0x010ea40000001000 */
        /* <DEDUP_REMOVED lines=8> */
[----:B------:R-:W-:Y:S02]  /*8f80*/  IADD3 R28, P0, PT, R20, UR9, RZ ;  /* 0x00000009141c7c10 */ /* 0x000fe4000ff1e0ff */
[----:B------:R-:W-:Y:S02]  /*8f90*/  SHF.R.U64 R16, R5, UR6, R16 ;  /* 0x0000000605107c19 */ /* 0x000fe40008001210 */
[----:B------:R-:W-:Y:S01]  /*8fa0*/  IABS R5, R9 ;  /* 0x0000000900057213 */ /* 0x000fe20000000000 */
[----:B------:R-:W-:Y:S01]  /*8fb0*/  IMAD.X R21, RZ, RZ, R19, P0 ;  /* 0x000000ffff157224 */ /* 0x000fe200000e0613 */
[----:B------:R-:W-:Y:S01]  /*8fc0*/  IADD3 R16, PT, PT, R9, -0x1, R16 ;  /* 0xffffffff09107810 */ /* 0x000fe20007ffe010 */
[----:B--2---:R-:W-:-:S02]  /*8fd0*/  VIADD R22, R22, 0xffffffe ;  /* 0x0ffffffe16167836 */ /* 0x004fc40000000000 */
[----:B---3--:R-:W-:Y:S01]  /*8fe0*/  IMAD.WIDE.U32 R26, R21, UR10, RZ ;  /* 0x0000000a151a7c25 */ /* 0x008fe2000f8e00ff */
[----:B------:R-:W-:Y:S01]  /*8ff0*/  IABS R17, R16 ;  /* 0x0000001000117213 */ /* 0x000fe20000000000 */
[----:B------:R2:W3:Y:S02]  /*9000*/  F2I.FTZ.U32.TRUNC.NTZ R23, R22 ;  /* 0x0000001600177305 */ /* 0x0004e4000021f000 */
        /* <DEDUP_REMOVED lines=17> */
[----:B--2---:R-:W-:Y:S01]  /*9120*/  IMAD.MOV.U32 R22, RZ, RZ, RZ ;  /* 0x000000ffff167224 */ /* 0x004fe200078e00ff */
[----:B------:R-:W-:Y:S01]  /*9130*/  SEL R5, R19, R25, !P0 ;  /* 0x0000001913057207 */ /* 0x000fe20004000000 */
[----:B---3--:R-:W-:Y:S01]  /*9140*/  IMAD.MOV R19, RZ, RZ, -R23 ;  /* 0x000000ffff137224 */ /* 0x008fe200078e0a17 */
[----:B------:R-:W-:Y:S02]  /*9150*/  ISETP.GT.U32.AND P0, PT, R15, R14, PT ;  /* 0x0000000e0f00720c */ /* 0x000fe40003f04070 */
[----:B------:R-:W-:Y:S01]  /*9160*/  SHF.R.U64 R5, R20, UR8, R5 ;  /* 0x0000000814057c19 */ /* 0x000fe20008001205 */
[----:B------:R-:W-:-:S03]  /*9170*/  IMAD R19, R19, R6, RZ ;  /* 0x0000000613137224 */ /* 0x000fc600078e02ff */
[----:B------:R-:W-:Y:S01]  /*9180*/  IADD3 R20, PT, PT, R8, -0x1, R5 ;  /* 0xffffffff08147810 */ /* 0x000fe20007ffe005 */
[----:B------:R-:W-:Y:S01]  /*9190*/  IMAD.HI.U32 R19, R23, R19, R22 ;  /* 0x0000001317137227 */ /* 0x000fe200078e0016 */
[----:B------:R-:W-:Y:S02]  /*91a0*/  IABS R5, R8 ;  /* 0x0000000800057213 */ /* 0x000fe40000000000 */
[----:B------:R-:W-:-:S03]  /*91b0*/  IABS R17, R20 ;  /* 0x0000001400117213 */ /* 0x000fc60000000000 */
[----:B------:R-:W-:Y:S02]  /*91c0*/  @!P0 IMAD.IADD R14, R14, 0x1, -R15 ;  /* 0x000000010e0e8824 */ /* 0x000fe400078e0a0f */
[----:B------:R-:W-:Y:S02]  /*91d0*/  IMAD.MOV R5, RZ, RZ, -R5 ;  /* 0x000000ffff057224 */ /* 0x000fe400078e0a05 */
[----:B------:R-:W-:Y:S01]  /*91e0*/  IMAD.HI.U32 R22, R19, R17, RZ ;  /* 0x0000001113167227 */ /* 0x000fe200078e00ff */
[----:B------:R-:W-:-:S03]  /*91f0*/  ISETP.GT.U32.AND P0, PT, R15, R14, PT ;  /* 0x0000000e0f00720c */ /* 0x000fc60003f04070 */
[----:B------:R-:W-:-:S10]  /*9200*/  IMAD R5, R22, R5, R17 ;  /* 0x0000000516057224 */ /* 0x000fd400078e0211 */
[----:B------:R-:W-:Y:S01]  /*9210*/  @!P0 IMAD.IADD R14, R14, 0x1, -R15 ;  /* 0x000000010e0e8824 */ /* 0x000fe200078e0a0f */
[----:B------:R-:W-:-:S03]  /*9220*/  ISETP.GT.U32.AND P0, PT, R6, R5, PT ;  /* 0x000000050600720c */ /* 0x000fc60003f04070 */
[----:B------:R-:W-:Y:S02]  /*9230*/  IMAD.MOV.U32 R15, RZ, RZ, R14 ;  /* 0x000000ffff0f7224 */ /* 0x000fe400078e000e */
[----:B------:R-:W1:Y:S02]  /*9240*/  LDC R14, c[0x0][0xd58] ;  /* 0x00035600ff0e7b82 */ /* 0x000e640000000800 */
[----:B------:R-:W-:Y:S01]  /*9250*/  @!P6 IMAD.MOV R15, RZ, RZ, -R15 ;  /* 0x000000ffff0fe224 */ /* 0x000fe200078e0a0f */
[----:B------:R-:W-:-:S05]  /*9260*/  ISETP.NE.AND P6, PT, RZ, UR22, PT ;  /* 0x00000016ff007c0c */ /* 0x000fca000bfc5270 */
[----:B------:R-:W-:-:S05]  /*9270*/  @!P0 IMAD.IADD R5, R5, 0x1, -R6 ;  /* 0x0000000105058824 */ /* 0x000fca00078e0a06 */
[----:B------:R-:W-:-:S03]  /*9280*/  ISETP.GT.U32.AND P0, PT, R6, R5, PT ;  /* 0x000000050600720c */ /* 0x000fc60003f04070 */
[----:B------:R-:W-:Y:S02]  /*9290*/  @!P6 LOP3.LUT R15, RZ, UR22, RZ, 0x33, !PT ;  /* 0x00000016ff0fec12 */ /* 0x000fe4000f8e33ff */
[----:B------:R-:W-:-:S03]  /*92a0*/  ISETP.GE.AND P6, PT, R20, RZ, PT ;  /* 0x000000ff1400720c */ /* 0x000fc60003fc6270 */
[----:B------:R-:W-:-:S05]  /*92b0*/  IMAD.IADD R15, R16, 0x1, -R15 ;  /* 0x00000001100f7824 */ /* 0x000fca00078e0a0f */
[----:B------:R-:W-:Y:S01]  /*92c0*/  @!P0 IMAD.IADD R5, R5, 0x1, -R6 ;  /* 0x0000000105058824 */ /* 0x000fe200078e0a06 */
[----:B------:R-:W-:-:S04]  /*92d0*/  ISETP.NE.AND P0, PT, RZ, UR21, PT ;  /* 0x00000015ff007c0c */ /* 0x000fc8000bf05270 */
[----:B------:R-:W-:-:S09]  /*92e0*/  @!P6 IMAD.MOV R5, RZ, RZ, -R5 ;  /* 0x000000ffff05e224 */ /* 0x000fd200078e0a05 */
[----:B------:R-:W-:Y:S02]  /*92f0*/  @!P0 LOP3.LUT R5, RZ, UR21, RZ, 0x33, !PT ;  /* 0x00000015ff058c12 */ /* 0x000fe4000f8e33ff */
[----:B-1----:R-:W-:-:S03]  /*9300*/  ISETP.NE.AND P0, PT, R14, 0x1, PT ;  /* 0x000000010e00780c */ /* 0x002fc60003f05270 */
[----:B------:R-:W-:-:S04]  /*9310*/  IMAD.IADD R20, R20, 0x1, -R5 ;  /* 0x0000000114147824 */ /* 0x000fc800078e0a05 */
[CC--:B------:R-:W-:Y:S01]  /*9320*/  IMAD R19, R20.reuse, R15.reuse, RZ ;  /* 0x0000000f14137224 */ /* 0x0c0fe200078e02ff */
[----:B------:R-:W-:-:S04]  /*9330*/  SEL R14, R20, R15, !P0 ;  /* 0x0000000f140e7207 */ /* 0x000fc80004000000 */
[----:B------:R-:W-:Y:S02]  /*9340*/  SHF.R.S32.HI R5, RZ, 0x1f, R19 ;  /* 0x0000001fff057819 */ /* 0x000fe40000011413 */
[----:B------:R-:W-:Y:S02]  /*9350*/  SHF.R.S32.HI R15, RZ, 0x1f, R14 ;  /* 0x0000001fff0f7819 */ /* 0x000fe4000001140e */
.L_x_491:
[----:B--234-:R-:W-:Y:S05]  /*9360*/  BSYNC.RECONVERGENT B0 ;  /* 0x0000000000007941 */ /* 0x01cfea0003800200 */
.L_x_490:
        /* <DEDUP_REMOVED lines=9> */
[----:B-1----:R-:W1:Y:S01]  /*9400*/  SHFL.UP PT, R20, R6, 0x2, RZ ;  /* 0x0440000006147989 */ /* 0x002e6200000e00ff */
        /* <DEDUP_REMOVED lines=20> */
[----:B--2---:R-:W-:Y:S01]  /*9550*/  SEL R3, R20, RZ, P5 ;  /* 0x000000ff14037207 */ /* 0x004fe20002800000 */
[----:B------:R-:W-:Y:S01]  /*9560*/  IMAD.U32 R20, RZ, RZ, UR19 ;  /* 0x00000013ff147e24 */ /* 0x000fe2000f8e00ff */
[----:B------:R-:W-:-:S03]  /*9570*/  IADD3 R2, P6, PT, R22, UR24, RZ ;  /* 0x0000001816027c10 */ /* 0x000fc6000ffde0ff */
[----:B------:R-:W-:Y:S01]  /*9580*/  IMAD.X R16, R3, 0x1, R6, P0 ;  /* 0x0000000103107824 */ /* 0x000fe200000e0606 */
[----:B------:R-:W-:-:S04]  /*9590*/  ISETP.LE.U32.AND P0, PT, R2, UR18, PT ;  /* 0x0000001202007c0c */ /* 0x000fc8000bf03070 */
[----:B------:R-:W-:-:S04]  /*95a0*/  IADD3.X R3, PT, PT, R16, UR23, RZ, P6, !PT ;  /* 0x0000001710037c10 */ /* 0x000fc8000b7fe4ff */
[----:B------:R-:W-:-:S13]  /*95b0*/  ISETP.GE.U32.AND.EX P0, PT, R20, R3, PT, P0 ;  /* 0x000000031400720c */ /* 0x000fda0003f06100 */
[----:B------:R-:W-:-:S04]  /*95c0*/  VOTE.ANY R6, PT, !P0 ;  /* 0x0000000000067806 */ /* 0x000fc800040e0100 */
[----:B------:R-:W-:-:S13]  /*95d0*/  ISETP.NE.AND P0, PT, R6, RZ, PT ;  /* 0x000000ff0600720c */ /* 0x000fda0003f05270 */
[----:B------:R-:W-:Y:S05]  /*95e0*/  @!P0 BRA `(.L_x_492) ;  /* 0xfffffff400c08947 */ /* 0x000fea000383ffff */
.L_x_489:
        /* <DEDUP_REMOVED lines=17> */
[----:B--2---:R-:W-:-:S02]  /*9700*/  R2UR UR24, R3 ;  /* 0x00000000031872ca */ /* 0x004fc400000e0000 */
[----:B---3--:R-:W-:-:S15]  /*9710*/  R2UR UR23, R6 ;  /* 0x00000000061772ca */ /* 0x008fde00000e0000 */
.L_x_486:
        /* <DEDUP_REMOVED lines=42> */
.L_x_493:
[----:B------:R-:W-:Y:S02]  /*99c0*/  MOV R2, 0x99e0 ;  /* 0x000099e000027802 */ /* 0x000fe40000000f00 */
[----:B----45:R-:W-:Y:S05]  /*99d0*/  CALL.REL.NOINC `(.L_x_495) ;  /* 0x000000e400887944 */ /* 0x030fea0003c00000 */
[----:B------:R-:W-:Y:S02]  /*99e0*/  IADD3 R3, PT, PT, -R5, RZ, RZ ;  /* 0x000000ff05037210 */ /* 0x000fe40007ffe1ff */
[----:B------:R-:W-:-:S03]  /*99f0*/  MOV R2, R5 ;  /* 0x0000000500027202 */ /* 0x000fc60000000f00 */
[----:B------:R-:W-:-:S07]  /*9a00*/  IMAD R20, R4, R3, UR5 ;  /* 0x0000000504147e24 */ /* 0x000fce000f8e0203 */
.L_x_494:
        /* <DEDUP_REMOVED lines=16> */
.L_x_485:
[----:B------:R-:W2:Y:S01]  /*9b10*/  S2R R3, SR_CgaCtaId ;  /* 0x0000000000037919 */ /* 0x000ea20000008800 */
[----:B-1----:R-:W-:Y:S02]  /*9b20*/  MOV R2, 0x400 ;  /* 0x0000040000027802 */ /* 0x002fe40000000f00 */
[----:B------:R-:W-:Y:S02]  /*9b30*/  SHF.L.U32 R19, R18, 0x1f, RZ ;  /* 0x0000001f12137819 */ /* 0x000fe400000006ff */
[----:B--2---:R-:W-:-:S05]  /*9b40*/  LEA R3, R3, R2, 0x18 ;  /* 0x0000000203037211 */ /* 0x004fca00078ec0ff */
[----:B------:R-:W-:-:S04]  /*9b50*/  IMAD R2, R12, 0x8, R3 ;  /* 0x000000080c027824 */ /* 0x000fc800078e0203 */
[----:B------:R-:W1:Y:S02]  /*9b60*/  SYNCS.PHASECHK.TRANS64.TRYWAIT P0, [R2+URZ+0xe8], R19 ;  /* 0x0000e813020075a7 */ /* 0x000e6400080011ff */
[----:B-1----:R-:W-:Y:S05]  /*9b70*/  @!P0 BRA `(.L_x_496) ;  /* 0x000000d4002c8947 */ /* 0x002fea0003800000 */
.L_x_676:
[----:B------:R-:W-:Y:S01]  /*9b80*/  ELECT P0, URZ, PT ;  /* 0x0000000000ff782f */ /* 0x000fe20003800000 */
[----:B------:R-:W-:-:S12]  /*9b90*/  BSSY.RECONVERGENT B0, `(.L_x_497) ;  /* 0x000000b000007945 */ /* 0x000fd80003800200 */
[----:B------:R-:W-:Y:S05]  /*9ba0*/  @!P0 BRA `(.L_x_498) ;  /* 0x0000000000248947 */ /* 0x000fea0003800000 */
[----:B-1----:R-:W-:-:S05]  /*9bb0*/  LEA R19, R12, R3, 0x4 ;  /* 0x000000030c137211 */ /* 0x002fca00078e20ff */
[----:B------:R2:W-:Y:S01]  /*9bc0*/  STS.128 [R19+0x120], R4 ;  /* 0x0001200413007388 */ /* 0x0005e20000000c00 */
[----:B------:R-:W-:Y:S01]  /*9bd0*/  @!PT LDS RZ, [RZ] ;  /* 0x00000000fffff984 */ /* 0x000fe20000000800 */
[----:B------:R-:W-:Y:S01]  /*9be0*/  @!PT LDS RZ, [RZ] ;  /* 0x00000000fffff984 */ /* 0x000fe20000000800 */
[----:B------:R-:W-:Y:S01]  /*9bf0*/  @!PT LDS RZ, [RZ] ;  /* 0x00000000fffff984 */ /* 0x000fe20000000800 */
[----:B------:R-:W-:Y:S01]  /*9c00*/  @!PT LDS RZ, [RZ] ;  /* 0x00000000fffff984 */ /* 0x000fe20000000800 */
[----:B------:R1:W-:Y:S06]  /*9c10*/  MEMBAR.ALL.CTA ;  /* 0x0000000000007992 */ /* 0x0003ec0000008000 */
[----:B-1----:R-:W1:Y:S02]  /*9c20*/  FENCE.VIEW.ASYNC.S ;  /* 0x00000000000073c6 */ /* 0x002e640000000000 */
[----:B-1----:R2:W-:Y:S02]  /*9c30*/  SYNCS.ARRIVE.TRANS64.A1T0 RZ, [R2+URZ+0xd0], RZ ;  /* 0x0000d0ff02ff79a7 */ /* 0x0025e400081000ff */
.L_x_498:
[----:B------:R-:W-:Y:S05]  /*9c40*/  BSYNC.RECONVERGENT B0 ;  /* 0x0000000000007941 */ /* 0x000fea0003800200 */
.L_x_497:
[----:B------:R-:W-:-:S05]  /*9c50*/  VIADD R12, R12, 0x1 ;  /* 0x000000010c0c7836 */ /* 0x000fca0000000000 */
[----:B------:R-:W-:-:S04]  /*9c60*/  ISETP.NE.AND P0, PT, R12, 0x3, PT ;  /* 0x000000030c00780c */ /* 0x000fc80003f05270 */
[----:B--2---:R-:W-:Y:S02]  /*9c70*/  SEL R5, RZ, 0x1, P0 ;  /* 0x00000001ff057807 */ /* 0x004fe40000000000 */
[----:B------:R-:W-:Y:S02]  /*9c80*/  SEL R12, R12, RZ, P0 ;  /* 0x000000ff0c0c7207 */ /* 0x000fe40000000000 */
[----:B------:R-:W-:Y:S01]  /*9c90*/  LOP3.LUT R18, R18, R5, RZ, 0x3c, !PT ;  /* 0x0000000512127212 */ /* 0x000fe200078e3cff */
[----:B------:R-:W-:Y:S06]  /*9ca0*/  BRA.U !UP0, `(.L_x_499) ;  /* 0xffffffe508647547 */ /* 0x000fec000b83ffff */
[----:B------:R-:W-:Y:S01]  /*9cb0*/  VIADD R5, R3, 0xe8 ;  /* 0x000000e803057836 */ /* 0x000fe20000000000 */
[----:B------:R-:W-:Y:S01]  /*9cc0*/  SHF.L.U32 R3, R18, 0x1f, RZ ;  /* 0x0000001f12037819 */ /* 0x000fe200000006ff */
[C---:B-1----:R-:W-:Y:S02]  /*9cd0*/  VIADD R2, R12.reuse, 0x1 ;  /* 0x000000010c027836 */ /* 0x042fe40000000000 */
        /* <DEDUP_REMOVED lines=9> */
.L_x_677:
[----:B------:R-:W2:Y:S01]  /*9d70*/  SYNCS.PHASECHK.TRANS64.TRYWAIT P1, [R4+URZ], R7 ;  /* 0x00000007040075a7 */ /* 0x000ea200080211ff */
[----:B-1----:R-:W-:-:S05]  /*9d80*/  VIADD R0, R2, 0x1 ;  /* 0x0000000102007836 */ /* 0x002fca0000000000 */
[----:B------:R-:W-:-:S04]  /*9d90*/  ISETP.NE.AND P0, PT, R0, 0x3, PT ;  /* 0x000000030000780c */ /* 0x000fc80003f05270 */
[----:B------:R-:W-:Y:S02]  /*9da0*/  SEL R0, R0, RZ, P0 ;  /* 0x000000ff00007207 */ /* 0x000fe40000000000 */
[----:B------:R-:W-:Y:S01]  /*9db0*/  SEL R3, RZ, 0x1, P0 ;  /* 0x00000001ff037807 */ /* 0x000fe20000000000 */
[----:B--2---:R-:W-:Y:S06]  /*9dc0*/  @!P1 BRA `(.L_x_501) ;  /* 0x000000d000c09947 */ /* 0x004fec0003800000 */
.L_x_678:
[----:B------:R-:W-:Y:S02]  /*9dd0*/  LEA R0, R0, R5, 0x3 ;  /* 0x0000000500007211 */ /* 0x000fe400078e18ff */
[----:B------:R-:W-:-:S07]  /*9de0*/  LOP3.LUT R3, R18, R3, RZ, 0x3c, !PT ;  /* 0x0000000312037212 */ /* 0x000fce00078e3cff */
.L_x_502:
[----:B--2---:R-:W-:-:S04]  /*9df0*/  SHF.L.U32 R5, R3, 0x1f, RZ ;  /* 0x0000001f03057819 */ /* 0x004fc800000006ff */
[----:B------:R2:W3:Y:S03]  /*9e00*/  SYNCS.PHASECHK.TRANS64.TRYWAIT P0, [R0+URZ], R5 ;  /* 0x00000005000075a7 */ /* 0x0004e600080011ff */
[----:B---3--:R-:W-:Y:S05]  /*9e10*/  @!P0 NANOSLEEP.SYNCS 0x989680 ;  /* 0x009896800000895d */ /* 0x008fea0003900000 */
[----:B------:R-:W3:Y:S02]  /*9e20*/  @!P0 SYNCS.PHASECHK.TRANS64 P0, [R0+URZ], R5 ;  /* 0x00000005000085a7 */ /* 0x000ee400080010ff */
[----:B---3--:R-:W-:Y:S05]  /*9e30*/  @P0 EXIT ;  /* 0x000000000000094d */ /* 0x008fea0003800000 */
[----:B------:R-:W-:Y:S05]  /*9e40*/  BRA `(.L_x_502) ;  /* 0xfffffffc00e87947 */ /* 0x000fea000383ffff */
.L_x_484:
[----:B------:R-:W-:-:S13]  /*9e50*/  ISETP.NE.AND P0, PT, R40, 0x3, PT ;  /* 0x000000032800780c */ /* 0x000fda0003f05270 */
[----:B------:R-:W-:Y:S05]  /*9e60*/  @P0 BRA `(.L_x_503) ;  /* 0x00000034006c0947 */ /* 0x000fea0003800000 */
[----:B------:R-:W-:-:S08]  /*9e70*/  NOP ;  /* 0x0000000000007918 */ /* 0x000fd00000000000 */
[----:B-----5:R-:W1:-:S00]  /*9e80*/  USETMAXREG.DEALLOC.CTAPOOL 0x80 ;  /* 0x00000080000079c8 */ /* 0x020e4000080e0500 */
[----:B-1----:R-:W-:-:S05]  /*9e90*/  CS2R.32 R5, SR_CgaSize ;  /* 0x0000000000057805 */ /* 0x002fca0000008a00 */
[----:B------:R-:W-:-:S06]  /*9ea0*/  IMAD R5, R5, -0xa0, RZ ;  /* 0xffffff6005057824 */ /* 0x000fcc00078e02ff */
[----:B------:R-:W1:Y:S01]  /*9eb0*/  LDC R5, c[0x0][R5+0x2a0] ;  /* 0x0000a80005057b82 */ /* 0x000e620000000800 */
[----:B------:R-:W3:Y:S01]  /*9ec0*/  S2R R4, SR_CgaCtaId ;  /* 0x0000000000047919 */ /* 0x000ee20000008800 */
[----:B------:R-:W-:Y:S01]  /*9ed0*/  UMOV UR8, URZ ;  /* 0x000000ff00087c82 */ /* 0x000fe20008000000 */
[----:B------:R-:W-:-:S05]  /*9ee0*/  CS2R.32 R7, SR_CgaSize ;  /* 0x0000000000077805 */ /* 0x000fca0000008a00 */
[----:B------:R-:W-:-:S05]  /*9ef0*/  IMAD R7, R7, -0xa0, RZ ;  /* 0xffffff6007077824 */ /* 0x000fca00078e02ff */
[----:B------:R-:W-:-:S14]  /*9f00*/  R2UR UR15, R7 ;  /* 0x00000000070f72ca */ /* 0x000fdc00000e0000 */
[----:B------:R-:W2:Y:S01]  /*9f10*/  LDCU UR15, c[0x0][UR15+0x2a0] ;  /* 0x000054000f0f77ac */ /* 0x000ea20008000800 */
[----:B------:R-:W-:Y:S01]  /*9f20*/  BSSY.RECONVERGENT B0, `(.L_x_504) ;  /* 0x000011c000007945 */ /* 0x000fe20003800200 */
[----:B------:R-:W4:Y:S01]  /*9f30*/  LDCU UR50, c[0x0][0xd94] ;  /* 0x0001b280ff3277ac */ /* 0x000f220008000800 */
[----:B------:R-:W-:-:S05]  /*9f40*/  CS2R.32 R3, SR_CgaSize ;  /* 0x0000000000037805 */ /* 0x000fca0000008a00 */
[----:B------:R-:W-:-:S06]  /*9f50*/  IMAD R3, R3, -0xa0, RZ ;  /* 0xffffff6003037824 */ /* 0x000fcc00078e02ff */
[----:B------:R-:W3:Y:S01]  /*9f60*/  LDC R3, c[0x0][R3+0x2a4] ;  /* 0x0000a90003037b82 */ /* 0x000ee20000000800 */
[----:B------:R-:W4:Y:S01]  /*9f70*/  LDCU.64 UR48, c[0x0][0xc30] ;  /* 0x00018600ff3077ac */ /* 0x000f220008000a00 */
[----:B------:R-:W-:Y:S01]  /*9f80*/  UMOV UR45, 0xffff ;  /* 0x0000ffff002d7882 */ /* 0x000fe20000000000 */
[----:B------:R-:W-:Y:S01]  /*9f90*/  ELECT P0, URZ, PT ;  /* 0x0000000000ff782f */ /* 0x000fe20003800000 */
[----:B--2---:R-:W-:Y:S02]  /*9fa0*/  ULOP3.LUT UR10, UR42, UR15, URZ, 0x3c, !UPT ;  /* 0x0000000f2a0a7292 */ /* 0x004fe4000f8e3cff */
[----:B------:R-:W-:Y:S01]  /*9fb0*/  UISETP.NE.AND UP0, UPT, UR15, URZ, UPT ;  /* 0x000000ff0f00728c */ /* 0x000fe2000bf05270 */
[-C--:B-1----:R-:W-:Y:S01]  /*9fc0*/  IABS R2, R5.reuse ;  /* 0x0000000500027213 */ /* 0x082fe20000000000 */
[----:B----4-:R-:W-:Y:S01]  /*9fd0*/  ULEA UR14, UR50, UR14, 0x1 ;  /* 0x0000000e320e7291 */ /* 0x010fe2000f8e08ff */
[----:B------:R-:W-:Y:S02]  /*9fe0*/  IABS R5, R5 ;  /* 0x0000000500057213 */ /* 0x000fe40000000000 */
[----:B------:R-:W-:Y:S01]  /*9ff0*/  R2UR UR4, R2 ;  /* 0x00000000020472ca */ /* 0x000fe200000e0000 */
[----:B------:R-:W-:-:S02]  /*a000*/  UIMAD.WIDE UR48, UR14, 0x80, UR48 ;  /* 0x000000800e3078a5 */ /* 0x000fc4000f8e0230 */
[----:B------:R-:W-:Y:S01]  /*a010*/  IMAD.MOV R5, RZ, RZ, -R5 ;  /* 0x000000ffff057224 */ /* 0x000fe200078e0a05 */
[----:B---3--:R-:W-:Y:S02]  /*a020*/  IABS R2, R3 ;  /* 0x0000000300027213 */ /* 0x008fe40000000000 */
[----:B------:R-:W-:Y:S02]  /*a030*/  IABS R4, R4 ;  /* 0x0000000400047213 */ /* 0x000fe40000000000 */
[----:B------:R-:W-:Y:S02]  /*a040*/  R2UR UR6, R2 ;  /* 0x00000000020672ca */ /* 0x000fe400000e0000 */
[----:B------:R-:W-:-:S03]  /*a050*/  R2UR UR7, R4 ;  /* 0x00000000040772ca */ /* 0x000fc600000e0000 */
[----:B------:R-:W1:Y:S08]  /*a060*/  I2F.RP R7, UR4 ;  /* 0x0000000400077d06 */ /* 0x000e700008209400 */
[----:B------:R-:W2:Y:S08]  /*a070*/  I2F.RP R2, UR6 ;  /* 0x0000000600027d06 */ /* 0x000eb00008209400 */
[----:B-1----:R-:W1:Y:S08]  /*a080*/  MUFU.RCP R6, R7 ;  /* 0x0000000700067308 */ /* 0x002e700000001000 */
[----:B--2---:R-:W2:Y:S01]  /*a090*/  MUFU.RCP R2, R2 ;  /* 0x0000000200027308 */ /* 0x004ea20000001000 */
[----:B-1----:R-:W-:-:S07]  /*a0a0*/  VIADD R6, R6, 0xffffffe ;  /* 0x0ffffffe06067836 */ /* 0x002fce0000000000 */
[----:B------:R-:W1:Y:S01]  /*a0b0*/  F2I.FTZ.U32.TRUNC.NTZ R6, R6 ;  /* 0x0000000600067305 */ /* 0x000e62000021f000 */
[----:B--2---:R-:W-:-:S07]  /*a0c0*/  VIADD R4, R2, 0xffffffe ;  /* 0x0ffffffe02047836 */ /* 0x004fce0000000000 */
[----:B------:R-:W2:Y:S01]  /*a0d0*/  F2I.FTZ.U32.TRUNC.NTZ R2, R4 ;  /* 0x0000000400027305 */ /* 0x000ea2000021f000 */
[----:B-1----:R-:W-:Y:S02]  /*a0e0*/  R2UR UR9, R6 ;  /* 0x00000000060972ca */ /* 0x002fe400000e0000 */
[----:B--2---:R-:W-:Y:S02]  /*a0f0*/  R2UR UR11, R2 ;  /* 0x00000000020b72ca */ /* 0x004fe400000e0000 */
[----:B------:R-:W-:-:S09]  /*a100*/  IABS R2, R3 ;  /* 0x0000000300027213 */ /* 0x000fd20000000000 */
[----:B------:R-:W-:Y:S01]  /*a110*/  UIADD3 UR5, UPT, UPT, URZ, -UR9, URZ ;  /* 0x80000009ff057290 */ /* 0x000fe2000fffe0ff */
[----:B------:R-:W-:-:S03]  /*a120*/  IMAD.MOV R2, RZ, RZ, -R2 ;  /* 0x000000ffff027224 */ /* 0x000fc600078e0a02 */
[----:B------:R-:W-:-:S04]  /*a130*/  UIMAD UR5, UR5, UR4, URZ ;  /* 0x00000004050572a4 */ /* 0x000fc8000f8e02ff */
[----:B------:R-:W-:-:S03]  /*a140*/  UIMAD.WIDE.U32 UR16, UR9, UR5, UR8 ;  /* 0x00000005091072a5 */ /* 0x000fc6000f8e0008 */
[----:B------:R-:W-:Y:S01]  /*a150*/  R2UR UR5, R5 ;  /* 0x00000000050572ca */ /* 0x000fe200000e0000 */
[----:B------:R-:W-:Y:S02]  /*a160*/  UIMAD.WIDE.U32 UR8, UR17, UR7, URZ ;  /* 0x00000007110872a5 */ /* 0x000fe4000f8e00ff */
[----:B------:R-:W-:Y:S02]  /*a170*/  UIMAD.WIDE.U32 UR16, UR17, 0xc00, URZ ;  /* 0x00000c00111078a5 */ /* 0x000fe4000f8e00ff */
[----:B------:R-:W-:-:S04]  /*a180*/  UIADD3 UR8, UPT, UPT, URZ, -UR11, URZ ;  /* 0x8000000bff087290 */ /* 0x000fc8000fffe0ff */
[----:B------:R-:W-:Y:S01]  /*a190*/  UIMAD UR8, UR8, UR6, URZ ;  /* 0x00000006080872a4 */ /* 0x000fe2000f8e02ff */
[----:B------:R-:W-:-:S03]  /*a1a0*/  UMOV UR16, UR17 ;  /* 0x0000001100107c82 */ /* 0x000fc60008000000 */
[----:B------:R-:W-:Y:S02]  /*a1b0*/  UIMAD UR7, UR9, UR5, UR7 ;  /* 0x00000005090772a4 */ /* 0x000fe4000f8e0207 */
[----:B------:R-:W-:Y:S02]  /*a1c0*/  UIMAD UR5, UR16, UR5, 0xc00 ;  /* 0x00000c00100574a4 */ /* 0x000fe4000f8e0205 */
[----:B------:R-:W-:Y:S01]  /*a1d0*/  UISETP.GT.U32.AND UP2, UPT, UR4, UR7, UPT ;  /* 0x000000070400728c */ /* 0x000fe2000bf44070 */
[----:B------:R-:W-:-:S06]  /*a1e0*/  RPCMOV.32 Rpc.LO, R3 ;  /* 0x0000000300007352 */ /* 0x000fcc0000000000 */
[----:B------:R-:W-:-:S05]  /*a1f0*/  CS2R.32 R3, SR_CgaSize ;  /* 0x0000000000037805 */ /* 0x000fca0000008a00 */
[----:B------:R-:W-:-:S05]  /*a200*/  IMAD R3, R3, -0xa0, RZ ;  /* 0xffffff6003037824 */ /* 0x000fca00078e02ff */
[----:B------:R-:W-:Y:S02]  /*a210*/  R2UR UR17, R3 ;  /* 0x00000000031172ca */ /* 0x000fe400000e0000 */
[----:B------:R-:W-:-:S12]  /*a220*/  RPCMOV.32 R3, Rpc.LO ;  /* 0x0000000000037353 */ /* 0x000fd80000000000 */
[----:B------:R-:W1:Y:S01]  /*a230*/  LDCU UR17, c[0x0][UR17+0x2a4] ;  /* 0x00005480111177ac */ /* 0x000e620008000800 */
[----:B------:R-:W-:Y:S02]  /*a240*/  @!UP2 UIADD3 UR7, UPT, UPT, UR7, -UR4, URZ ;  /* 0x800000040707a290 */ /* 0x000fe4000fffe0ff */
[----:B------:R-:W-:Y:S02]  /*a250*/  @!UP2 UIADD3 UR9, UPT, UPT, UR9, 0x1, URZ ;  /* 0x000000010909a890 */ /* 0x000fe4000fffe0ff */
[----:B------:R-:W-:Y:S02]  /*a260*/  UISETP.GE.U32.AND UP1, UPT, UR7, UR4, UPT ;  /* 0x000000040700728c */ /* 0x000fe4000bf26070 */
[----:B------:R-:W-:Y:S02]  /*a270*/  UISETP.GE.AND UP2, UPT, UR10, URZ, UPT ;  /* 0x000000ff0a00728c */ /* 0x000fe4000bf46270 */
[----:B------:R-:W-:Y:S01]  /*a280*/  ULOP3.LUT UR7, URZ, UR15, URZ, 0x33, !UPT ;  /* 0x0000000fff077292 */ /* 0x000fe2000f8e33ff */
[----:B------:R-:W-:-:S02]  /*a290*/  UMOV UR10, URZ ;  /* 0x000000ff000a7c82 */ /* 0x000fc40008000000 */
[----:B------:R-:W-:Y:S02]  /*a2a0*/  UIMAD.WIDE.U32 UR18, UR11, UR8, UR10 ;  /* 0x000000080b1272a5 */ /* 0x000fe4000f8e000a */
[----:B-1----:R-:W-:Y:S02]  /*a2b0*/  ULOP3.LUT UR8, UR17, 0x600, URZ, 0x3c, !UPT ;  /* 0x0000060011087892 */ /* 0x002fe4000f8e3cff */
[----:B------:R-:W-:Y:S02]  /*a2c0*/  @UP1 UIADD3 UR9, UPT, UPT, UR9, 0x1, URZ ;  /* 0x0000000109091890 */ /* 0x000fe4000fffe0ff */
[----:B------:R-:W-:Y:S02]  /*a2d0*/  UISETP.GT.U32.AND UP1, UPT, UR4, UR5, UPT ;  /* 0x000000050400728c */ /* 0x000fe4000bf24070 */
[----:B------:R-:W-:-:S03]  /*a2e0*/  UIMAD.WIDE.U32 UR22, UR19, 0x600, URZ ;  /* 0x00000600131678a5 */ /* 0x000fc6000f8e00ff */
[----:B------:R-:W-:Y:S01]  /*a2f0*/  UMOV UR12, UR9 ;  /* 0x00000009000c7c82 */ /* 0x000fe20008000000 */
[----:B------:R-:W-:Y:S01]  /*a300*/  R2UR UR9, R2 ;  /* 0x00000000020972ca */ /* 0x000fe200000e0000 */
[----:B------:R-:W-:-:S04]  /*a310*/  @!UP2 UIADD3 UR12, UPT, UPT, -UR12, URZ, URZ ;  /* 0x000000ff0c0ca290 */ /* 0x000fc8000fffe1ff */
[----:B------:R-:W-:Y:S02]  /*a320*/  USEL UR12, UR7, UR12, !UP0 ;  /* 0x0000000c070c7287 */ /* 0x000fe4000c000000 */
[----:B------:R-:W-:Y:S02]  /*a330*/  @!UP1 UIADD3 UR5, UPT, UPT, UR5, -UR4, URZ ;  /* 0x8000000405059290 */ /* 0x000fe4000fffe0ff */
[----:B------:R-:W-:Y:S02]  /*a340*/  @!UP1 UIADD3 UR16, UPT, UPT, UR16, 0x1, URZ ;  /* 0x0000000110109890 */ /* 0x000fe4000fffe0ff */
[----:B------:R-:W-:Y:S01]  /*a350*/  IMAD.U32 R2, RZ, RZ, UR12 ;  /* 0x0000000cff027e24 */ /* 0x000fe2000f8e00ff */
[----:B------:R-:W-:Y:S02]  /*a360*/  UISETP.GE.U32.AND UP3, UPT, UR5, UR4, UPT ;  /* 0x000000040500728c */ /* 0x000fe4000bf66070 */
[----:B------:R-:W-:Y:S02]  /*a370*/  ULOP3.LUT UR4, UR15, 0xc00, URZ, 0x3c, !UPT ;  /* 0x00000c000f047892 */ /* 0x000fe4000f8e3cff */
[----:B------:R-:W-:Y:S01]  /*a380*/  IABS R2, R2 ;  /* 0x0000000200027213 */ /* 0x000fe20000000000 */
[----:B------:R-:W-:-:S02]  /*a390*/  UIMAD UR21, UR23, UR9, 0x600 ;  /* 0x00000600171574a4 */ /* 0x000fc4000f8e0209 */
[----:B------:R-:W-:Y:S01]  /*a3a0*/  UISETP.GE.AND UP1, UPT, UR4, URZ, UPT ;  /* 0x000000ff0400728c */ /* 0x000fe2000bf26270 */
[----:B------:R-:W-:Y:S01]  /*a3b0*/  R2UR UR10, R2 ;  /* 0x00000000020a72ca */ /* 0x000fe200000e0000 */
[----:B------:R-:W-:Y:S02]  /*a3c0*/  UISETP.GT.U32.AND UP2, UPT, UR6, UR21, UPT ;  /* 0x000000150600728c */ /* 0x000fe4000bf44070 */
[----:B------:R-:W-:Y:S02]  /*a3d0*/  @UP3 UIADD3 UR16, UPT, UPT, UR16, 0x1, URZ ;  /* 0x0000000110103890 */ /* 0x000fe4000fffe0ff */
[----:B------:R-:W-:Y:S01]  /*a3e0*/  UIADD3 UR11, UPT, UPT, -UR12, URZ, URZ ;  /* 0x000000ff0c0b7290 */ /* 0x000fe2000fffe1ff */
[----:B------:R-:W1:Y:S04]  /*a3f0*/  LDCU.64 UR4, c[0x0][UR37+0x400] ;  /* 0x00008000250477ac */ /* 0x000e680008000a00 */
[----:B------:R-:W-:-:S03]  /*a400*/  @!UP1 UIADD3 UR16, UPT, UPT, -UR16, URZ, URZ ;  /* 0x000000ff10109290 */ /* 0x000fc6000fffe1ff */
[----:B------:R-:W-:Y:S02]  /*a410*/  UIMAD.WIDE.U32 UR18, UR19, UR10, URZ ;  /* 0x0000000a131272a5 */ /* 0x000fe4000f8e00ff */
[----:B------:R-:W-:Y:S02]  /*a420*/  USEL UR7, UR7, UR16, !UP0 ;  /* 0x0000001007077287 */ /* 0x000fe4000c000000 */
[----:B------:R-:W-:Y:S02]  /*a430*/  UIMAD UR11, UR15, UR11, UR42 ;  /* 0x0000000b0f0b72a4 */ /* 0x000fe4000f8e022a */
[----:B------:R-:W-:Y:S02]  /*a440*/  UIMAD UR9, UR19, UR9, UR10 ;  /* 0x00000009130972a4 */ /* 0x000fe4000f8e020a */
[----:B------:R-:W-:Y:S02]  /*a450*/  UIMAD UR7, UR11, UR7, URZ ;  /* 0x000000070b0772a4 */ /* 0x000fe4000f8e02ff */
[----:B------:R-:W-:-:S02]  /*a460*/  UISETP.GT.U32.AND UP3, UPT, UR6, UR9, UPT ;  /* 0x000000090600728c */ /* 0x000fc4000bf64070 */
[----:B------:R-:W-:Y:S02]  /*a470*/  @!UP2 UIADD3 UR21, UPT, UPT, UR21, -UR6, URZ ;  /* 0x800000061515a290 */ /* 0x000fe4000fffe0ff */
[----:B------:R-:W-:Y:S02]  /*a480*/  USHF.R.S32.HI UR19, URZ, 0x1f, UR7 ;  /* 0x0000001fff137899 */ /* 0x000fe40008011407 */
[----:B------:R-:W-:Y:S02]  /*a490*/  UISETP.GE.U32.AND UP1, UPT, UR21, UR6, UPT ;  /* 0x000000061500728c */ /* 0x000fe4000bf26070 */
[----:B------:R-:W-:Y:S02]  /*a4a0*/  ULEA.HI UR16, UR19, UR7, URZ, 0x7 ;  /* 0x0000000713107291 */ /* 0x000fe4000f8f38ff */
[----:B------:R-:W-:Y:S02]  /*a4b0*/  ULEA.HI UR19, UR19, UR7, URZ, 0x9 ;  /* 0x0000000713137291 */ /* 0x000fe4000f8f48ff */
[----:B------:R-:W-:-:S02]  /*a4c0*/  @!UP3 UIADD3 UR9, UPT, UPT, UR9, -UR6, URZ ;  /* 0x800000060909b290 */ /* 0x000fc4000fffe0ff */
[----:B------:R-:W-:Y:S02]  /*a4d0*/  USHF.R.S32.HI UR19, URZ, 0x9, UR19 ;  /* 0x00000009ff137899 */ /* 0x000fe40008011413 */
[----:B------:R-:W-:Y:S02]  /*a4e0*/  @!UP2 UIADD3 UR23, UPT, UPT, UR23, 0x1, URZ ;  /* 0x000000011717a890 */ /* 0x000fe4000fffe0ff */
[----:B------:R-:W-:Y:S02]  /*a4f0*/  UISETP.GT.U32.AND UP3, UPT, UR6, UR9, UPT ;  /* 0x000000090600728c */ /* 0x000fe4000bf64070 */
[----:B------:R-:W-:Y:S02]  /*a500*/  USHF.R.S32.HI UR21, URZ, 0x7, UR16 ;  /* 0x00000007ff157899 */ /* 0x000fe40008011410 */
[----:B------:R-:W-:Y:S02]  /*a510*/  UIMAD.WIDE UR24, UR19, 0x55555556, URZ ;  /* 0x55555556131878a5 */ /* 0x000fe4000f8e02ff */
[----:B------:R-:W-:-:S02]  /*a520*/  @UP1 UIADD3 UR23, UPT, UPT, UR23, 0x1, URZ ;  /* 0x0000000117171890 */ /* 0x000fc4000fffe0ff */
[----:B------:R-:W-:Y:S02]  /*a530*/  UISETP.GE.AND UP1, UPT, UR8, URZ, UPT ;  /* 0x000000ff0800728c */ /* 0x000fe4000bf26270 */
[----:B------:R-:W-:Y:S02]  /*a540*/  UISETP.GE.AND UP2, UPT, UR12, URZ, UPT ;  /* 0x000000ff0c00728c */ /* 0x000fe4000bf46270 */
[----:B------:R-:W-:Y:S02]  /*a550*/  ULEA.HI UR18, UR21, UR21, URZ, 0x2 ;  /* 0x0000001515127291 */ /* 0x000fe4000f8f10ff */
[----:B------:R-:W-:Y:S02]  /*a560*/  ULEA.HI UR12, UR25, UR25, URZ, 0x1 ;  /* 0x00000019190c7291 */ /* 0x000fe4000f8f08ff */
[----:B------:R-:W-:Y:S02]  /*a570*/  ULOP3.LUT UR18, UR18, 0xfffffffc, URZ, 0xc0, !UPT ;  /* 0xfffffffc12127892 */ /* 0x000fe4000f8ec0ff */
[----:B------:R-:W-:-:S02]  /*a580*/  UIMAD UR12, UR12, -0x3, UR19 ;  /* 0xfffffffd0c0c78a4 */ /* 0x000fc4000f8e0213 */
[----:B------:R-:W-:Y:S02]  /*a590*/  @!UP3 UIADD3 UR9, UPT, UPT, UR9, -UR6, URZ ;  /* 0x800000060909b290 */ /* 0x000fe4000fffe0ff */
[----:B-1----:R-:W-:Y:S01]  /*a5a0*/  UIMAD UR31, UR5, 0x3, URZ ;  /* 0x00000003051f78a4 */ /* 0x002fe2000f8e02ff */
[----:B------:R-:W-:Y:S01]  /*a5b0*/  UMOV UR8, UR23 ;  /* 0x0000001700087c82 */ /* 0x000fe20008000000 */
[----:B------:R-:W-:Y:S02]  /*a5c0*/  UIADD3 UR6, UPT, UPT, UR21, -UR18, URZ ;  /* 0x8000001215067290 */ /* 0x000fe4000fffe0ff */
[----:B------:R-:W-:Y:S02]  /*a5d0*/  UIMAD UR5, UR5, UR12, URZ ;  /* 0x0000000c050572a4 */ /* 0x000fe4000f8e02ff */
[----:B------:R-:W-:Y:S02]  /*a5e0*/  UISETP.NE.AND UP0, UPT, UR17, URZ, UPT ;  /* 0x000000ff1100728c */ /* 0x000fe4000bf05270 */
[----:B------:R-:W-:-:S02]  /*a5f0*/  ULOP3.LUT UR10, URZ, UR17, URZ, 0x33, !UPT ;  /* 0x00000011ff0a7292 */ /* 0x000fc4000f8e33ff */
[----:B------:R-:W-:Y:S02]  /*a600*/  @!UP1 UIADD3 UR8, UPT, UPT, -UR8, URZ, URZ ;  /* 0x000000ff08089290 */ /* 0x000fe4000fffe1ff */
[----:B------:R-:W-:Y:S02]  /*a610*/  @!UP2 UIADD3 UR9, UPT, UPT, -UR9, URZ, URZ ;  /* 0x000000ff0909a290 */ /* 0x000fe4000fffe1ff */
[----:B------:R-:W-:Y:S02]  /*a620*/  UIMAD UR5, UR4, UR6, UR5 ;  /* 0x00000006040572a4 */ /* 0x000fe4000f8e0205 */
[----:B------:R-:W-:Y:S02]  /*a630*/  USEL UR6, UR10, UR8, !UP0 ;  /* 0x000000080a067287 */ /* 0x000fe4000c000000 */
[----:B------:R-:W-:Y:S01]  /*a640*/  USEL UR10, UR10, UR9, !UP0 ;  /* 0x000000090a0a7287 */ /* 0x000fe2000c000000 */
[----:B------:R-:W-:Y:S01]  /*a650*/  UMOV UR23, 0x1 ;  /* 0x0000000100177882 */ /* 0x000fe20000000000 */
[----:B------:R-:W-:-:S02]  /*a660*/  USHF.L.U32 UR19, UR15, 0x1, URZ ;  /* 0x000000010f137899 */ /* 0x000fc400080006ff */
[----:B------:R-:W-:Y:S02]  /*a670*/  UIMAD UR6, UR10, UR6, URZ ;  /* 0x000000060a0672a4 */ /* 0x000fe4000f8e02ff */
[----:B------:R-:W-:Y:S01]  /*a680*/  USHF.L.U32 UR23, UR23, UR15, URZ ;  /* 0x0000000f17177299 */ /* 0x000fe200080006ff */
[----:B------:R-:W1:Y:S01]  /*a690*/  LDCU.64 UR8, c[0x0][UR36+0x400] ;  /* 0x00008000240877ac */ /* 0x000e620008000a00 */
[----:B------:R-:W-:Y:S02]  /*a6a0*/  USHF.R.S32.HI UR4, URZ, 0x1f, UR6 ;  /* 0x0000001fff047899 */ /* 0x000fe40008011406 */
[----:B------:R-:W-:Y:S02]  /*a6b0*/  ULOP3.LUT UR23, UR23, 0x1, URZ, 0xfc, !UPT ;  /* 0x0000000117177892 */ /* 0x000fe4000f8efcff */
[----:B------:R-:W-:Y:S02]  /*a6c0*/  ULEA.HI UR18, UR4, UR6, URZ, 0x7 ;  /* 0x0000000604127291 */ /* 0x000fe4000f8f38ff */
[----:B------:R-:W-:-:S02]  /*a6d0*/  ULOP3.LUT UR24, UR23, 0xffff, URZ, 0xc0, !UPT ;  /* 0x0000ffff17187892 */ /* 0x000fc4000f8ec0ff */
[----:B------:R-:W-:Y:S02]  /*a6e0*/  USHF.R.S32.HI UR22, URZ, 0x7, UR18 ;  /* 0x00000007ff167899 */ /* 0x000fe40008011412 */
[----:B------:R-:W-:Y:S02]  /*a6f0*/  ULEA.HI UR4, UR4, UR6, URZ, 0x9 ;  /* 0x0000000604047291 */ /* 0x000fe4000f8f48ff */
[----:B------:R-:W-:Y:S02]  /*a700*/  USHF.L.U32 UR19, UR24, UR19, URZ ;  /* 0x0000001318137299 */ /* 0x000fe400080006ff */
[----:B------:R-:W-:Y:S02]  /*a710*/  ULEA.HI UR12, UR22, UR22, URZ, 0x2 ;  /* 0x00000016160c7291 */ /* 0x000fe4000f8f10ff */
[----:B------:R-:W-:Y:S02]  /*a720*/  USHF.R.S32.HI UR4, URZ, 0x9, UR4 ;  /* 0x00000009ff047899 */ /* 0x000fe40008011404 */
[----:B------:R-:W-:-:S02]  /*a730*/  ULOP3.LUT UR19, UR23, UR19, URZ, 0xfc, !UPT ;  /* 0x0000001317137292 */ /* 0x000fc4000f8efcff */
[----:B------:R-:W-:Y:S02]  /*a740*/  ULOP3.LUT UR12, UR12, 0xfffffffc, URZ, 0xc0, !UPT ;  /* 0xfffffffc0c0c7892 */ /* 0x000fe4000f8ec0ff */
[----:B-1----:R-:W-:Y:S02]  /*a750*/  UIMAD UR4, UR9, UR4, URZ ;  /* 0x00000004090472a4 */ /* 0x002fe4000f8e02ff */
[----:B------:R-:W-:Y:S02]  /*a760*/  UIMAD UR30, UR9, 0x3, URZ ;  /* 0x00000003091e78a4 */ /* 0x000fe4000f8e02ff */
[----:B------:R-:W-:Y:S02]  /*a770*/  USHF.L.U32 UR21, UR15, 0x2, URZ ;  /* 0x000000020f157899 */ /* 0x000fe400080006ff */
[----:B------:R-:W-:Y:S02]  /*a780*/  ULOP3.LUT UR9, UR19, 0xffff, URZ, 0xc0, !UPT ;  /* 0x0000ffff13097892 */ /* 0x000fe4000f8ec0ff */
[----:B------:R-:W-:-:S02]  /*a790*/  UIADD3 UR12, UPT, UPT, UR22, -UR12, URZ ;  /* 0x8000000c160c7290 */ /* 0x000fc4000fffe0ff */
[----:B------:R-:W-:Y:S02]  /*a7a0*/  USHF.L.U32 UR9, UR9, UR21, URZ ;  /* 0x0000001509097299 */ /* 0x000fe400080006ff */
[----:B------:R-:W-:Y:S02]  /*a7b0*/  UIMAD UR4, UR8, UR12, UR4 ;  /* 0x0000000c080472a4 */ /* 0x000fe4000f8e0204 */
[----:B------:R-:W-:Y:S02]  /*a7c0*/  UIADD3 UR8, UPT, UPT, -UR17, URZ, URZ ;  /* 0x000000ff11087290 */ /* 0x000fe4000fffe1ff */
[----:B------:R-:W-:Y:S02]  /*a7d0*/  ULOP3.LUT UR17, UR19, UR9, URZ, 0xfc, !UPT ;  /* 0x0000000913117292 */ /* 0x000fe4000f8efcff */
[----:B------:R-:W-:Y:S02]  /*a7e0*/  USHF.L.U32 UR12, UR15, 0x3, URZ ;  /* 0x000000030f0c7899 */ /* 0x000fe400080006ff */
[----:B------:R-:W-:-:S02]  /*a7f0*/  UIMAD UR8, UR15, UR8, 0x10 ;  /* 0x000000100f0874a4 */ /* 0x000fc4000f8e0208 */
[----:B------:R-:W-:Y:S02]  /*a800*/  ULOP3.LUT UR19, UR17, 0xffff, URZ, 0xc0, !UPT ;  /* 0x0000ffff11137892 */ /* 0x000fe4000f8ec0ff */
[----:B------:R-:W-:Y:S02]  /*a810*/  USHF.R.U32.HI UR8, URZ, UR8, UR45 ;  /* 0x00000008ff087299 */ /* 0x000fe4000801162d */
[----:B------:R-:W-:Y:S02]  /*a820*/  USHF.L.U32 UR12, UR19, UR12, URZ ;  /* 0x0000000c130c7299 */ /* 0x000fe400080006ff */
[----:B------:R-:W-:Y:S02]  /*a830*/  UIADD3 UR9, UPT, UPT, -UR15, 0x10, URZ ;  /* 0x000000100f097890 */ /* 0x000fe4000fffe1ff */
[----:B------:R-:W-:Y:S02]  /*a840*/  UIMAD.WIDE UR22, UR7, 0x2aaaaaab, URZ ;  /* 0x2aaaaaab071678a5 */ /* 0x000fe4000f8e02ff */
[----:B------:R-:W-:-:S02]  /*a850*/  ULOP3.LUT UR8, UR8, UR17, UR12, 0xe0, !UPT ;  /* 0x0000001108087292 */ /* 0x000fc4000f8ee00c */
[----:B------:R-:W-:Y:S02]  /*a860*/  USHF.R.U32.HI UR45, URZ, UR9, UR45 ;  /* 0x00000009ff2d7299 */ /* 0x000fe4000801162d */
[----:B------:R-:W-:Y:S02]  /*a870*/  ULOP3.LUT UR8, UR8, 0xffff, URZ, 0xc0, !UPT ;  /* 0x0000ffff08087892 */ /* 0x000fe4000f8ec0ff */
[----:B------:R-:W-:Y:S02]  /*a880*/  USHF.R.U32.HI UR44, URZ, 0x1f, UR23 ;  /* 0x0000001fff2c7899 */ /* 0x000fe40008011617 */
[----:B------:R-:W-:Y:S02]  /*a890*/  ULOP3.LUT UR16, UR16, 0xffffff80, URZ, 0xc0, !UPT ;  /* 0xffffff8010107892 */ /* 0x000fe4000f8ec0ff */
[----:B------:R-:W-:Y:S02]  /*a8a0*/  UIMAD UR15, UR10, UR15, URZ ;  /* 0x0000000f0a0f72a4 */ /* 0x000fe4000f8e02ff */
[----:B------:R-:W-:-:S02]  /*a8b0*/  ULOP3.LUT UR18, UR18, 0xffffff80, URZ, 0xc0, !UPT ;  /* 0xffffff8012127892 */ /* 0x000fc4000f8ec0ff */
[----:B------:R-:W-:Y:S02]  /*a8c0*/  USHF.L.U32 UR43, UR8, UR11, URZ ;  /* 0x0000000b082b7299 */ /* 0x000fe400080006ff */
        /* <DEDUP_REMOVED lines=129> */
.L_x_505:
[----:B------:R-:W-:Y:S05]  /*b0e0*/  BSYNC.RECONVERGENT B0 ;  /* 0x0000000000007941 */ /* 0x000fea0003800200 */
.L_x_504:
[----:B------:R-:W-:Y:S01]  /*b0f0*/  ISETP.NE.AND P0, PT, R43, RZ, PT ;  /* 0x000000ff2b00720c */ /* 0x000fe20003f05270 */
[----:B------:R-:W-:Y:S01]  /*b100*/  UMOV UR22, 0x400 ;  /* 0x0000040000167882 */ /* 0x000fe20000000000 */
[----:B------:R-:W-:Y:S01]  /*b110*/  PLOP3.LUT P3, PT, PT, PT, PT, 0x8, 0x80 ;  /* 0x000000000080781c */ /* 0x000fe20003f6e170 */
[----:B------:R-:W-:Y:S01]  /*b120*/  ULEA UR22, UR42, UR22, 0x18 ;  /* 0x000000162a167291 */ /* 0x000fe2000f8ec0ff */
[----:B------:R-:W-:Y:S01]  /*b130*/  ISETP.EQ.OR P4, PT, R0, RZ, P0 ;  /* 0x000000ff0000720c */ /* 0x000fe20000782670 */
        /* <DEDUP_REMOVED lines=8> */
.L_x_557:
        /* <DEDUP_REMOVED lines=103> */
.L_x_508:
[----:B------:R-:W-:Y:S05]  /*b830*/  BSYNC.RECONVERGENT B0 ;  /* 0x0000000000007941 */ /* 0x000fea0003800200 */
.L_x_507:
        /* <DEDUP_REMOVED lines=12> */
.L_x_510:
[----:B------:R-:W-:Y:S05]  /*b900*/  BSYNC.RECONVERGENT B0 ;  /* 0x0000000000007941 */ /* 0x000fea0003800200 */
.L_x_509:
[----:B--2---:R2:W5:Y:S04]  /*b910*/  ATOMG.E.EXCH.STRONG.GPU PT, RZ, [R4], R2 ;  /* 0x0000000204ff73a8 */ /* 0x00456800041ee100 */
[----:B---3--:R2:W5:Y:S02]  /*b920*/  ATOMG.E.EXCH.STRONG.GPU PT, RZ, [R14], R3 ;  /* 0x000000030eff73a8 */ /* 0x00856400041ee100 */
.L_x_506:
        /* <DEDUP_REMOVED lines=11> */
.L_x_511:
        /* <DEDUP_REMOVED lines=13> */
.L_x_533:
[----:B------:R-:W-:Y:S01]  /*bab0*/  ISETP.NE.AND P1, PT, R43, RZ, PT ;  /* 0x000000ff2b00720c */ /* 0x000fe20003f25270 */
[----:B------:R-:W-:Y:S11]  /*bac0*/  ULEA UR17, UR38, UR22, 0x3 ;  /* 0x0000001626117291 */ /* 0x000ff6000f8e18ff */
[----:B------:R-:W-:Y:S01]  /*bad0*/  @!UPT UIADD3 URZ, UPT, UPT, URZ, URZ, URZ ;  /* 0x000000fffffff290 */ /* 0x000fe2000fffe0ff */
[----:B--2---:R-:W-:Y:S01]  /*bae0*/  @!P1 MOV R3, 0x1200 ;  /* 0x0000120000039802 */ /* 0x004fe20000000f00 */
[----:B-1--4-:R-:W-:Y:S06]  /*baf0*/  @P0 BRA `(.L_x_513) ;  /* 0x00000000000c0947 */ /* 0x012fec0003800000 */
[----:B---3--:R-:W-:Y:S04]  /*bb00*/  SHF.L.U32 R5, R13, 0x1f, RZ ;  /* 0x0000001f0d057819 */ /* 0x008fe800000006ff */
[----:B------:R-:W1:Y:S02]  /*bb10*/  SYNCS.PHASECHK.TRANS64.TRYWAIT P0, [UR17+0x78], R5 ;  /* 0x00007805ff0075a7 */ /* 0x000e640008001111 */
[----:B-1----:R-:W-:Y:S05]  /*bb20*/  @!P0 BRA `(.L_x_514) ;  /* 0x000000b4007c8947 */ /* 0x002fea0003800000 */
.L_x_513:
[----:B------:R-:W-:Y:S01]  /*bb30*/  ISETP.NE.AND P2, PT, R43, RZ, PT ;  /* 0x000000ff2b00720c */ /* 0x000fe20003f45270 */
[----:B------:R-:W-:Y:S01]  /*bb40*/  USHF.L.U32 UR25, UR27, 0x2, URZ ;  /* 0x000000021b197899 */ /* 0x000fe200080006ff */
[----:B-1----:R-:W-:Y:S04]  /*bb50*/  LOP3.LUT R2, R41, 0x2, RZ, 0xfc, !PT ;  /* 0x0000000229027812 */ /* 0x002fe800078efcff */
[----:B------:R-:W-:Y:S07]  /*bb60*/  ISETP.NE.AND P0, PT, R2, 0x2, PT ;  /* 0x000000020200780c */ /* 0x000fee0003f05270 */
[----:B------:R1:W-:Y:S06]  /*bb70*/  @!P2 SYNCS.ARRIVE.TRANS64 RZ, [UR17+0x40], R3 ;  /* 0x00004003ffffa9a7 */ /* 0x0003ec0008000011 */
[----:B------:R-:W-:Y:S05]  /*bb80*/  @P0 BRA `(.L_x_515) ;  /* 0x0000000000040947 */ /* 0x000fea0003800000 */
[----:B--2---:R-:W-:Y:S05]  /*bb90*/  BPT.TRAP 0x1 ;  /* 0x000000040000795c */ /* 0x004fea0000300000 */
.L_x_515:
[----:B------:R-:W-:Y:S04]  /*bba0*/  BSSY.RECONVERGENT B0, `(.L_x_516) ;  /* 0x0000003000007945 */ /* 0x000fe80003800200 */
[----:B------:R-:W-:Y:S05]  /*bbb0*/  @P4 BRA `(.L_x_517) ;  /* 0x0000000000044947 */ /* 0x000fea0003800000 */
[----:B--2---:R-:W-:Y:S05]  /*bbc0*/  BPT.TRAP 0x1 ;  /* 0x000000040000795c */ /* 0x004fea0000300000 */
.L_x_517:
[----:B--2---:R-:W-:Y:S05]  /*bbd0*/  BSYNC.RECONVERGENT B0 ;  /* 0x0000000000007941 */ /* 0x004fea0003800200 */
.L_x_516:
[----:B------:R-:W-:Y:S01]  /*bbe0*/  UIADD3 UR26, UPT, UPT, UR38, 0x1, URZ ;  /* 0x00000001261a7890 */ /* 0x000fe2000fffe0ff */
[----:B-1----:R-:W-:Y:S01]  /*bbf0*/  @!P2 IMAD.MOV.U32 R3, RZ, RZ, 0x1200 ;  /* 0x00001200ff03a424 */ /* 0x002fe200078e00ff */
[----:B------:R-:W-:Y:S02]  /*bc00*/  UIMAD UR19, UR25, UR30, UR4 ;  /* 0x0000001e191372a4 */ /* 0x000fe4000f8e0204 */
[----:B------:R-:W-:Y:S02]  /*bc10*/  UISETP.NE.AND UP0, UPT, UR26, 0x7, UPT ;  /* 0x000000071a00788c */ /* 0x000fe4000bf05270 */
[----:B------:R-:W-:Y:S02]  /*bc20*/  UIMAD UR11, UR25, UR31, UR5 ;  /* 0x0000001f190b72a4 */ /* 0x000fe4000f8e0205 */
[----:B------:R-:W-:Y:S02]  /*bc30*/  USEL UR9, URZ, 0x1, UP0 ;  /* 0x00000001ff097887 */ /* 0x000fe40008000000 */
[----:B------:R-:W-:Y:S02]  /*bc40*/  USEL UR26, UR26, URZ, UP0 ;  /* 0x000000ff1a1a7287 */ /* 0x000fe40008000000 */
[----:B------:R-:W-:Y:S02]  /*bc50*/  UIMAD UR23, UR38, 0x600, UR6 ;  /* 0x00000600261778a4 */ /* 0x000fe4000f8e0206 */
[----:B------:R-:W-:Y:S01]  /*bc60*/  ULEA UR33, UR26, UR22, 0x3 ;  /* 0x000000161a217291 */ /* 0x000fe2000f8e18ff */
[----:B------:R-:W-:Y:S01]  /*bc70*/  LOP3.LUT R13, R13, UR9, RZ, 0x3c, !PT ;  /* 0x000000090d0d7c12 */ /* 0x000fe2000f8e3cff */
[----:B------:R-:W-:Y:S02]  /*bc80*/  UIADD3 UR17, UPT, UPT, UR17, 0x40, URZ ;  /* 0x0000004011117890 */ /* 0x000fe4000fffe0ff */
[----:B------:R-:W-:Y:S01]  /*bc90*/  UIADD3 UR16, UPT, UPT, UR22, 0x30480, UR23 ;  /* 0x0003048016107890 */ /* 0x000fe2000fffe017 */
[----:B---3--:R-:W-:Y:S01]  /*bca0*/  SHF.L.U32 R5, R13, 0x1f, RZ ;  /* 0x0000001f0d057819 */ /* 0x008fe200000006ff */
[----:B------:R-:W-:Y:S01]  /*bcb0*/  UPRMT UR34, URZ, 0x5410, UR43 ;  /* 0x00005410ff227896 */ /* 0x000fe2000800002b */
[----:B------:R-:W-:Y:S02]  /*bcc0*/  UMOV UR21, URZ ;  /* 0x000000ff00157c82 */ /* 0x000fe40008000000 */
[----:B------:R-:W1:Y:S01]  /*bcd0*/  SYNCS.PHASECHK.TRANS64.TRYWAIT P1, [UR33+0x78], R5 ;  /* 0x00007805ff0075a7 */ /* 0x000e620008021121 */
[----:B------:R-:W-:Y:S01]  /*bce0*/  UIMAD UR24, UR38, 0xc00, UR7 ;  /* 0x00000c00261878a4 */ /* 0x000fe2000f8e0207 */
[----:B------:R-:W-:Y:S01]  /*bcf0*/  UMOV UR36, 0x0 ;  /* 0x0000000000247882 */ /* 0x000fe20000000000 */
[----:B------:R-:W-:Y:S02]  /*bd00*/  UMOV UR37, 0x10000000 ;  /* 0x1000000000257882 */ /* 0x000fe40000000000 */
[----:B------:R-:W-:Y:S01]  /*bd10*/  UIADD3 UR8, UPT, UPT, UR22, 0x32e80, UR24 ;  /* 0x00032e8016087890 */ /* 0x000fe2000fffe018 */
[----:B------:R2:W-:Y:S01]  /*bd20*/  UTMALDG.4D.MULTICAST [UR16], [UR48], UR34, desc[UR36] ;  /* 0x00002410300073b4 */ /* 0x0005e20008019822 */
[----:B------:R-:W-:Y:S01]  /*bd30*/  UPRMT UR32, URZ, 0x5410, UR45 ;  /* 0x00005410ff207896 */ /* 0x000fe2000800002d */
[----:B------:R-:W-:Y:S01]  /*bd40*/  UMOV UR9, UR17 ;  /* 0x0000001100097c82 */ /* 0x000fe20008000000 */
[----:B------:R-:W-:Y:S07]  /*bd50*/  UMOV UR13, UR21 ;  /* 0x00000015000d7c82 */ /* 0x000fee0008000000 */
[----:B------:R2:W-:Y:S02]  /*bd60*/  UTMALDG.4D.MULTICAST [UR8], [UR50], UR32, desc[UR36] ;  /* 0x00002408320073b4 */ /* 0x0005e40008019820 */
[----:B-12---:R-:W-:Y:S05]  /*bd70*/  @P1 BRA `(.L_x_518) ;  /* 0x0000000000081947 */ /* 0x006fea0003800000 */
[----:B------:R-:W1:Y:S02]  /*bd80*/  SYNCS.PHASECHK.TRANS64.TRYWAIT P1, [UR33+0x78], R5 ;  /* 0x00007805ff0075a7 */ /* 0x000e640008021121 */
[----:B-1----:R-:W-:Y:S05]  /*bd90*/  @!P1 BRA `(.L_x_519) ;  /* 0x000000b000f89947 */ /* 0x002fea0003800000 */
.L_x_518:
[----:B------:R-:W-:Y:S11]  /*bda0*/  ISETP.NE.AND P2, PT, R43, RZ, PT ;  /* 0x000000ff2b00720c */ /* 0x000ff60003f45270 */
[----:B------:R-:W-:Y:S02]  /*bdb0*/  @!UPT UIADD3 URZ, UPT, UPT, URZ, URZ, URZ ;  /* 0x000000fffffff290 */ /* 0x000fe4000fffe0ff */
[----:B------:R2:W-:Y:S01]  /*bdc0*/  @!P2 SYNCS.ARRIVE.TRANS64 RZ, [UR33+0x40], R3 ;  /* 0x00004003ffffa9a7 */ /* 0x0005e20008000021 */
[----:B------:R-:W-:Y:S05]  /*bdd0*/  @P0 BRA `(.L_x_520) ;  /* 0x0000000000040947 */ /* 0x000fea0003800000 */
[----:B------:R-:W-:Y:S05]  /*bde0*/  BPT.TRAP 0x1 ;  /* 0x000000040000795c */ /* 0x000fea0000300000 */
.L_x_520:
[----:B------:R-:W-:Y:S04]  /*bdf0*/  BSSY.RECONVERGENT B0, `(.L_x_521) ;  /* 0x0000003000007945 */ /* 0x000fe80003800200 */
[----:B------:R-:W-:Y:S05]  /*be00*/  @P4 BRA `(.L_x_522) ;  /* 0x0000000000044947 */ /* 0x000fea0003800000 */
[----:B------:R-:W-:Y:S05]  /*be10*/  BPT.TRAP 0x1 ;  /* 0x000000040000795c */ /* 0x000fea0000300000 */
.L_x_522:
[----:B------:R-:W-:Y:S05]  /*be20*/  BSYNC.RECONVERGENT B0 ;  /* 0x0000000000007941 */ /* 0x000fea0003800200 */
.L_x_521:
[----:B------:R-:W-:Y:S01]  /*be30*/  UIADD3 UR25, UPT, UPT, UR26, 0x1, URZ ;  /* 0x000000011a197890 */ /* 0x000fe2000fffe0ff */
[----:B--2---:R-:W-:Y:S01]  /*be40*/  @!P2 IMAD.MOV.U32 R3, RZ, RZ, 0x1200 ;  /* 0x00001200ff03a424 */ /* 0x004fe200078e00ff */
[----:B------:R-:W-:Y:S02]  /*be50*/  UIMAD UR23, UR26, 0x600, UR6 ;  /* 0x000006001a1778a4 */ /* 0x000fe4000f8e0206 */
[----:B------:R-:W-:Y:S02]  /*be60*/  UISETP.NE.AND UP0, UPT, UR25, 0x7, UPT ;  /* 0x000000071900788c */ /* 0x000fe4000bf05270 */
[----:B------:R-:W-:Y:S02]  /*be70*/  UIADD3 UR17, UPT, UPT, UR33, 0x40, URZ ;  /* 0x0000004021117890 */ /* 0x000fe4000fffe0ff */
[----:B------:R-:W-:Y:S02]  /*be80*/  USEL UR9, URZ, 0x1, UP0 ;  /* 0x00000001ff097887 */ /* 0x000fe40008000000 */
[----:B------:R-:W-:Y:S02]  /*be90*/  USEL UR25, UR25, URZ, UP0 ;  /* 0x000000ff19197287 */ /* 0x000fe40008000000 */
[----:B------:R-:W-:Y:S02]  /*bea0*/  UIADD3 UR19, UPT, UPT, UR30, UR19, URZ ;  /* 0x000000131e137290 */ /* 0x000fe4000fffe0ff */
[----:B------:R-:W-:Y:S01]  /*beb0*/  ULEA UR32, UR25, UR22, 0x3 ;  /* 0x0000001619207291 */ /* 0x000fe2000f8e18ff */
[----:B------:R-:W-:Y:S01]  /*bec0*/  LOP3.LUT R13, R13, UR9, RZ, 0x3c, !PT ;  /* 0x000000090d0d7c12 */ /* 0x000fe2000f8e3cff */
[----:B------:R-:W-:Y:S02]  /*bed0*/  UIADD3 UR16, UPT, UPT, UR22, 0x30480, UR23 ;  /* 0x0003048016107890 */ /* 0x000fe4000fffe017 */
[----:B------:R-:W-:Y:S01]  /*bee0*/  UPRMT UR33, URZ, 0x5410, UR43 ;  /* 0x00005410ff217896 */ /* 0x000fe2000800002b */
[----:B-1----:R-:W-:Y:S01]  /*bef0*/  SHF.L.U32 R5, R13, 0x1f, RZ ;  /* 0x0000001f0d057819 */ /* 0x002fe200000006ff */
[----:B------:R-:W-:Y:S01]  /*bf00*/  UMOV UR21, URZ ;  /* 0x000000ff00157c82 */ /* 0x000fe20008000000 */
[----:B------:R-:W-:Y:S01]  /*bf10*/  UMOV UR34, 0x0 ;  /* 0x0000000000227882 */ /* 0x000fe20000000000 */
[----:B------:R-:W-:Y:S01]  /*bf20*/  UMOV UR35, 0x10000000 ;  /* 0x1000000000237882 */ /* 0x000fe20000000000 */
[----:B------:R-:W1:Y:S01]  /*bf30*/  SYNCS.PHASECHK.TRANS64.TRYWAIT P1, [UR32+0x78], R5 ;  /* 0x00007805ff0075a7 */ /* 0x000e620008021120 */
[----:B------:R-:W-:Y:S02]  /*bf40*/  UIMAD UR24, UR26, 0xc00, UR7 ;  /* 0x00000c001a1878a4 */ /* 0x000fe4000f8e0207 */
[----:B------:R-:W-:Y:S01]  /*bf50*/  UIADD3 UR11, UPT, UPT, UR31, UR11, URZ ;  /* 0x0000000b1f0b7290 */ /* 0x000fe2000fffe0ff */
[----:B------:R2:W-:Y:S01]  /*bf60*/  UTMALDG.4D.MULTICAST [UR16], [UR48], UR33, desc[UR34] ;  /* 0x00002210300073b4 */ /* 0x0005e20008019821 */
[----:B------:R-:W-:Y:S02]  /*bf70*/  UIADD3 UR8, UPT, UPT, UR22, 0x32e80, UR24 ;  /* 0x00032e8016087890 */ /* 0x000fe4000fffe018 */
[----:B------:R-:W-:Y:S01]  /*bf80*/  UPRMT UR36, URZ, 0x5410, UR45 ;  /* 0x00005410ff247896 */ /* 0x000fe2000800002d */
[----:B------:R-:W-:Y:S01]  /*bf90*/  UMOV UR9, UR17 ;  /* 0x0000001100097c82 */ /* 0x000fe20008000000 */
[----:B------:R-:W-:Y:S07]  /*bfa0*/  UMOV UR13, UR21 ;  /* 0x00000015000d7c82 */ /* 0x000fee0008000000 */
[----:B------:R2:W-:Y:S02]  /*bfb0*/  UTMALDG.4D.MULTICAST [UR8], [UR50], UR36, desc[UR34] ;  /* 0x00002208320073b4 */ /* 0x0005e40008019824 */
[----:B-12---:R-:W-:Y:S05]  /*bfc0*/  @P1 BRA `(.L_x_523) ;  /* 0x0000000000081947 */ /* 0x006fea0003800000 */
[----:B------:R-:W1:Y:S02]  /*bfd0*/  SYNCS.PHASECHK.TRANS64.TRYWAIT P1, [UR32+0x78], R5 ;  /* 0x00007805ff0075a7 */ /* 0x000e640008021120 */
[----:B-1----:R-:W-:Y:S05]  /*bfe0*/  @!P1 BRA `(.L_x_524) ;  /* 0x000000b0007c9947 */ /* 0x002fea0003800000 */
.L_x_523:
[----:B------:R-:W-:Y:S11]  /*bff0*/  ISETP.NE.AND P2, PT, R43, RZ, PT ;  /* 0x000000ff2b00720c */ /* 0x000ff60003f45270 */
[----:B------:R-:W-:Y:S02]  /*c000*/  @!UPT UIADD3 URZ, UPT, UPT, URZ, URZ, URZ ;  /* 0x000000fffffff290 */ /* 0x000fe4000fffe0ff */
[----:B------:R2:W-:Y:S01]  /*c010*/  @!P2 SYNCS.ARRIVE.TRANS64 RZ, [UR32+0x40], R3 ;  /* 0x00004003ffffa9a7 */ /* 0x0005e20008000020 */
[----:B------:R-:W-:Y:S05]  /*c020*/  @P0 BRA `(.L_x_525) ;  /* 0x0000000000040947 */ /* 0x000fea0003800000 */
[----:B------:R-:W-:Y:S05]  /*c030*/  BPT.TRAP 0x1 ;  /* 0x000000040000795c */ /* 0x000fea0000300000 */
.L_x_525:
[----:B------:R-:W-:Y:S04]  /*c040*/  BSSY.RECONVERGENT B0, `(.L_x_526) ;  /* 0x0000003000007945 */ /* 0x000fe80003800200 */
[----:B------:R-:W-:Y:S05]  /*c050*/  @P4 BRA `(.L_x_527) ;  /* 0x0000000000044947 */ /* 0x000fea0003800000 */
[----:B------:R-:W-:Y:S05]  /*c060*/  BPT.TRAP 0x1 ;  /* 0x000000040000795c */ /* 0x000fea0000300000 */
.L_x_527:
[----:B------:R-:W-:Y:S05]  /*c070*/  BSYNC.RECONVERGENT B0 ;  /* 0x0000000000007941 */ /* 0x000fea0003800200 */
.L_x_526:
        /* <DEDUP_REMOVED lines=28> */
.L_x_528:
[----:B------:R-:W-:Y:S11]  /*c240*/  ISETP.NE.AND P1, PT, R43, RZ, PT ;  /* 0x000000ff2b00720c */ /* 0x000ff60003f25270 */
[----:B------:R-:W-:Y:S02]  /*c250*/  @!UPT UIADD3 URZ, UPT, UPT, URZ, URZ, URZ ;  /* 0x000000fffffff290 */ /* 0x000fe4000fffe0ff */
[----:B------:R2:W-:Y:S01]  /*c260*/  @!P1 SYNCS.ARRIVE.TRANS64 RZ, [UR33+0x40], R3 ;  /* 0x00004003ffff99a7 */ /* 0x0005e20008000021 */
[----:B------:R-:W-:Y:S05]  /*c270*/  @P0 BRA `(.L_x_530) ;  /* 0x0000000000040947 */ /* 0x000fea0003800000 */
[----:B------:R-:W-:Y:S05]  /*c280*/  BPT.TRAP 0x1 ;  /* 0x000000040000795c */ /* 0x000fea0000300000 */
.L_x_530:
[----:B------:R-:W-:Y:S04]  /*c290*/  BSSY.RECONVERGENT B0, `(.L_x_531) ;  /* 0x0000003000007945 */ /* 0x000fe80003800200 */
[----:B------:R-:W-:Y:S05]  /*c2a0*/  @P4 BRA `(.L_x_532) ;  /* 0x0000000000044947 */ /* 0x000fea0003800000 */
[----:B------:R-:W-:Y:S05]  /*c2b0*/  BPT.TRAP 0x1 ;  /* 0x000000040000795c */ /* 0x000fea0000300000 */
.L_x_532:
[----:B------:R-:W-:Y:S05]  /*c2c0*/  BSYNC.RECONVERGENT B0 ;  /* 0x0000000000007941 */ /* 0x000fea0003800200 */
.L_x_531:
[----:B------:R-:W-:Y:S02]  /*c2d0*/  UIADD3 UR8, UPT, UPT, UR26, 0x1, URZ ;  /* 0x000000011a087890 */ /* 0x000fe4000fffe0ff */
        /* <DEDUP_REMOVED lines=11> */
[----:B------:R-:W-:Y:S02]  /*c390*/  UIMAD UR24, UR26, 0xc00, UR7 ;  /* 0x00000c001a1878a4 */ /* 0x000fe4000f8e0207 */
[----:B------:R-:W-:Y:S01]  /*c3a0*/  UIADD3 UR11, UPT, UPT, UR31, UR11, URZ ;  /* 0x0000000b1f0b7290 */ /* 0x000fe2000fffe0ff */
[----:B------:R4:W1:Y:S01]  /*c3b0*/  SYNCS.PHASECHK.TRANS64.TRYWAIT P0, [UR8+0x78], R2 ;  /* 0x00007802ff0075a7 */ /* 0x0008620008001108 */
[----:B------:R-:W-:Y:S01]  /*c3c0*/  UMOV UR32, 0x0 ;  /* 0x0000000000207882 */ /* 0x000fe20000000000 */
[----:B------:R-:W-:Y:S01]  /*c3d0*/  UMOV UR33, 0x10000000 ;  /* 0x1000000000217882 */ /* 0x000fe20000000000 */
[----:B------:R-:W-:Y:S01]  /*c3e0*/  UMOV UR21, URZ ;  /* 0x000000ff00157c82 */ /* 0x000fe20008000000 */
[----:B------:R-:W-:Y:S01]  /*c3f0*/  UIADD3 UR8, UPT, UPT, UR22, 0x32e80, UR24 ;  /* 0x00032e8016087890 */ /* 0x000fe2000fffe018 */
[----:B------:R3:W-:Y:S01]  /*c400*/  UTMALDG.4D.MULTICAST [UR16], [UR48], UR25, desc[UR32] ;  /* 0x00002010300073b4 */ /* 0x0007e20008019819 */
[----:B------:R-:W-:Y:S01]  /*c410*/  UIADD3 UR27, UPT, UPT, UR27, 0x1, URZ ;  /* 0x000000011b1b7890 */ /* 0x000fe2000fffe0ff */
[----:B------:R-:W-:Y:S01]  /*c420*/  UMOV UR9, UR17 ;  /* 0x0000001100097c82 */ /* 0x000fe20008000000 */
[----:B------:R-:W-:Y:S02]  /*c430*/  UMOV UR13, UR21 ;  /* 0x00000015000d7c82 */ /* 0x000fe40008000000 */
[----:B------:R-:W-:Y:S01]  /*c440*/  UISETP.NE.AND UP0, UPT, UR27, UR28, UPT ;  /* 0x0000001c1b00728c */ /* 0x000fe2000bf05270 */
[----:B------:R-:W-:Y:S01]  /*c450*/  UMOV UR39, UR28 ;  /* 0x0000001c00277c82 */ /* 0x000fe20008000000 */
[----:B---3--:R-:W-:Y:S09]  /*c460*/  UPRMT UR16, URZ, 0x5410, UR45 ;  /* 0x00005410ff107896 */ /* 0x008ff2000800002d */
[----:B------:R4:W-:Y:S01]  /*c470*/  UTMALDG.4D.MULTICAST [UR8], [UR50], UR16, desc[UR32] ;  /* 0x00002008320073b4 */ /* 0x0009e20008019810 */
[----:B------:R-:W-:Y:S05]  /*c480*/  BRA.U UP0, `(.L_x_533) ;  /* 0xfffffff500887547 */ /* 0x000fea000b83ffff */
.L_x_512:
[----:B----4-:R-:W-:Y:S01]  /*c490*/  ULEA UR8, UR38, UR22, 0x3 ;  /* 0x0000001626087291 */ /* 0x010fe2000f8e18ff */
[----:B------:R-:W-:Y:S01]  /*c4a0*/  SHF.L.U32 R2, R13, 0x1f, RZ ;  /* 0x0000001f0d027819 */ /* 0x000fe200000006ff */
[----:B------:R-:W-:-:S07]  /*c4b0*/  UISETP.GT.AND UP0, UPT, UR29, UR28, UPT ;  /* 0x0000001c1d00728c */ /* 0x000fce000bf04270 */
[----:B-1----:R1:W4:Y:S02]  /*c4c0*/  SYNCS.PHASECHK.TRANS64.TRYWAIT P0, [UR8+0x78], R2 ;  /* 0x00007802ff0075a7 */ /* 0x0023240008001108 */
[----:B------:R-:W-:Y:S05]  /*c4d0*/  BRA.U !UP0, `(.L_x_534) ;  /* 0x0000000908687547 */ /* 0x000fea000b800000 */
[----:B------:R-:W-:Y:S02]  /*c4e0*/  UIADD3 UR47, UPT, UPT, -UR28, UR39, UR29 ;  /* 0x000000271c2f7290 */ /* 0x000fe4000fffe11d */
.L_x_555:
[----:B------:R-:W-:Y:S01]  /*c4f0*/  ISETP.NE.AND P1, PT, R43, RZ, PT ;  /* 0x000000ff2b00720c */ /* 0x000fe20003f25270 */
[----:B------:R-:W-:Y:S11]  /*c500*/  ULEA UR33, UR38, UR22, 0x3 ;  /* 0x0000001626217291 */ /* 0x000ff6000f8e18ff */
[----:B------:R-:W-:Y:S01]  /*c510*/  @!UPT UIADD3 URZ, UPT, UPT, URZ, URZ, URZ ;  /* 0x000000fffffff290 */ /* 0x000fe2000fffe0ff */
[----:B--2---:R-:W-:Y:S01]  /*c520*/  @!P1 MOV R3, 0x1200 ;  /* 0x0000120000039802 */ /* 0x004fe20000000f00 */
[----:B-1-34-:R-:W-:Y:S06]  /*c530*/  @P0 BRA `(.L_x_535) ;  /* 0x00000000000c0947 */ /* 0x01afec0003800000 */
[----:B---3--:R-:W-:Y:S04]  /*c540*/  SHF.L.U32 R5, R13, 0x1f, RZ ;  /* 0x0000001f0d057819 */ /* 0x008fe800000006ff */
[----:B------:R-:W2:Y:S02]  /*c550*/  SYNCS.PHASECHK.TRANS64.TRYWAIT P0, [UR33+0x78], R5 ;  /* 0x00007805ff0075a7 */ /* 0x000ea40008001121 */
[----:B--2---:R-:W-:Y:S05]  /*c560*/  @!P0 BRA `(.L_x_536) ;  /* 0x000000ac004c8947 */ /* 0x004fea0003800000 */
.L_x_535:
[----:B------:R-:W-:Y:S01]  /*c570*/  ISETP.NE.AND P2, PT, R43, RZ, PT ;  /* 0x000000ff2b00720c */ /* 0x000fe20003f45270 */
[----:B------:R-:W-:Y:S01]  /*c580*/  USHF.L.U32 UR9, UR39, 0x2, URZ ;  /* 0x0000000227097899 */ /* 0x000fe200080006ff */
[----:B-1----:R-:W-:Y:S04]  /*c590*/  LOP3.LUT R2, R41, 0x2, RZ, 0xfc, !PT ;  /* 0x0000000229027812 */ /* 0x002fe800078efcff */
[----:B------:R-:W-:Y:S07]  /*c5a0*/  ISETP.NE.AND P0, PT, R2, 0x2, PT ;  /* 0x000000020200780c */ /* 0x000fee0003f05270 */
[----:B------:R1:W-:Y:S06]  /*c5b0*/  @!P2 SYNCS.ARRIVE.TRANS64 RZ, [UR33+0x40], R3 ;  /* 0x00004003ffffa9a7 */ /* 0x0003ec0008000021 */
[----:B------:R-:W-:Y:S05]  /*c5c0*/  @P0 BRA `(.L_x_537) ;  /* 0x0000000000040947 */ /* 0x000fea0003800000 */
[----:B------:R-:W-:Y:S05]  /*c5d0*/  BPT.TRAP 0x1 ;  /* 0x000000040000795c */ /* 0x000fea0000300000 */
.L_x_537:
[----:B------:R-:W-:Y:S04]  /*c5e0*/  BSSY.RECONVERGENT B0, `(.L_x_538) ;  /* 0x0000003000007945 */ /* 0x000fe80003800200 */
[----:B------:R-:W-:Y:S05]  /*c5f0*/  @P4 BRA `(.L_x_539) ;  /* 0x0000000000044947 */ /* 0x000fea0003800000 */
[----:B------:R-:W-:Y:S05]  /*c600*/  BPT.TRAP 0x1 ;  /* 0x000000040000795c */ /* 0x000fea0000300000 */
.L_x_539:
[----:B------:R-:W-:Y:S05]  /*c610*/  BSYNC.RECONVERGENT B0 ;  /* 0x0000000000007941 */ /* 0x000fea0003800200 */
.L_x_538:
[----:B------:R-:W-:Y:S01]  /*c620*/  UIADD3 UR23, UPT, UPT, UR38, 0x1, URZ ;  /* 0x0000000126177890 */ /* 0x000fe2000fffe0ff */
[----:B-1----:R-:W-:Y:S01]  /*c630*/  @!P2 IMAD.MOV.U32 R3, RZ, RZ, 0x1200 ;  /* 0x00001200ff03a424 */ /* 0x002fe200078e00ff */
        /* <DEDUP_REMOVED lines=9> */
[----:B------:R-:W-:Y:S01]  /*c6d0*/  UPRMT UR8, URZ, 0x5410, UR43 ;  /* 0x00005410ff087896 */ /* 0x000fe2000800002b */
[----:B---3--:R-:W-:Y:S01]  /*c6e0*/  SHF.L.U32 R5, R13, 0x1f, RZ ;  /* 0x0000001f0d057819 */ /* 0x008fe200000006ff */
[----:B------:R-:W-:Y:S01]  /*c6f0*/  UMOV UR37, URZ ;  /* 0x000000ff00257c82 */ /* 0x000fe20008000000 */
[----:B------:R-:W-:Y:S01]  /*c700*/  UMOV UR52, 0x0 ;  /* 0x0000000000347882 */ /* 0x000fe20000000000 */
[----:B------:R-:W-:Y:S01]  /*c710*/  UMOV UR53, 0x10000000 ;  /* 0x1000000000357882 */ /* 0x000fe20000000000 */
[----:B------:R-:W1:Y:S01]  /*c720*/  SYNCS.PHASECHK.TRANS64.TRYWAIT P1, [UR17+0x78], R5 ;  /* 0x00007805ff0075a7 */ /* 0x000e620008021111 */
[----:B------:R-:W-:Y:S01]  /*c730*/  UMOV UR34, UR18 ;  /* 0x0000001200227c82 */ /* 0x000fe20008000000 */
[----:B------:R-:W-:Y:S01]  /*c740*/  UMOV UR36, UR20 ;  /* 0x0000001400247c82 */ /* 0x000fe20008000000 */
[----:B------:R-:W-:Y:S01]  /*c750*/  UIMAD UR24, UR38, 0xc00, UR15 ;  /* 0x00000c00261878a4 */ /* 0x000fe2000f8e020f */
[----:B------:R2:W-:Y:S01]  /*c760*/  UTMALDG.4D.MULTICAST [UR32], [UR48], UR8, desc[UR52] ;  /* 0x00003420300073b4 */ /* 0x0005e20008019808 */
[----:B------:R-:W-:Y:S01]  /*c770*/  UPRMT UR11, URZ, 0x5410, UR45 ;  /* 0x00005410ff0b7896 */ /* 0x000fe2000800002d */
[----:B------:R-:W-:Y:S01]  /*c780*/  UMOV UR26, UR10 ;  /* 0x0000000a001a7c82 */ /* 0x000fe20008000000 */
[----:B------:R-:W-:Y:S01]  /*c790*/  UMOV UR28, UR12 ;  /* 0x0000000c001c7c82 */ /* 0x000fe20008000000 */
[----:B------:R-:W-:Y:S01]  /*c7a0*/  UMOV UR25, UR33 ;  /* 0x0000002100197c82 */ /* 0x000fe20008000000 */
[----:B------:R-:W-:Y:S05]  /*c7b0*/  UMOV UR29, UR37 ;  /* 0x00000025001d7c82 */ /* 0x000fea0008000000 */
[----:B------:R2:W-:Y:S02]  /*c7c0*/  UTMALDG.4D.MULTICAST [UR24], [UR50], UR11, desc[UR52] ;  /* 0x00003418320073b4 */ /* 0x0005e4000801980b */
[----:B-12---:R-:W-:Y:S05]  /*c7d0*/  @P1 BRA `(.L_x_540) ;  /* 0x0000000000081947 */ /* 0x006fea0003800000 */
[----:B------:R-:W1:Y:S02]  /*c7e0*/  SYNCS.PHASECHK.TRANS64.TRYWAIT P1, [UR17+0x78], R5 ;  /* 0x00007805ff0075a7 */ /* 0x000e640008021111 */
[----:B-1----:R-:W-:Y:S05]  /*c7f0*/  @!P1 BRA `(.L_x_541) ;  /* 0x000000a800c09947 */ /* 0x002fea0003800000 */
.L_x_540:
[----:B------:R-:W-:Y:S11]  /*c800*/  ISETP.NE.AND P2, PT, R43, RZ, PT ;  /* 0x000000ff2b00720c */ /* 0x000ff60003f45270 */
[----:B------:R-:W-:Y:S02]  /*c810*/  @!UPT UIADD3 URZ, UPT, UPT, URZ, URZ, URZ ;  /* 0x000000fffffff290 */ /* 0x000fe4000fffe0ff */
[----:B------:R2:W-:Y:S01]  /*c820*/  @!P2 SYNCS.ARRIVE.TRANS64 RZ, [UR17+0x40], R3 ;  /* 0x00004003ffffa9a7 */ /* 0x0005e20008000011 */
[----:B------:R-:W-:Y:S05]  /*c830*/  @P0 BRA `(.L_x_542) ;  /* 0x0000000000040947 */ /* 0x000fea0003800000 */
[----:B------:R-:W-:Y:S05]  /*c840*/  BPT.TRAP 0x1 ;  /* 0x000000040000795c */ /* 0x000fea0000300000 */
.L_x_542:
[----:B------:R-:W-:Y:S04]  /*c850*/  BSSY.RECONVERGENT B0, `(.L_x_543) ;  /* 0x0000003000007945 */ /* 0x000fe80003800200 */
[----:B------:R-:W-:Y:S05]  /*c860*/  @P4 BRA `(.L_x_544) ;  /* 0x0000000000044947 */ /* 0x000fea0003800000 */
[----:B------:R-:W-:Y:S05]  /*c870*/  BPT.TRAP 0x1 ;  /* 0x000000040000795c */ /* 0x000fea0000300000 */
.L_x_544:
[----:B------:R-:W-:Y:S05]  /*c880*/  BSYNC.RECONVERGENT B0 ;  /* 0x0000000000007941 */ /* 0x000fea0003800200 */
.L_x_543:
[----:B------:R-:W-:Y:S01]  /*c890*/  UIADD3 UR25, UPT, UPT, UR23, 0x1, URZ ;  /* 0x0000000117197890 */ /* 0x000fe2000fffe0ff */
[----:B--2---:R-:W-:Y:S01]  /*c8a0*/  @!P2 IMAD.MOV.U32 R3, RZ, RZ, 0x1200 ;  /* 0x00001200ff03a424 */ /* 0x004fe200078e00ff */
        /* <DEDUP_REMOVED lines=8> */
[----:B------:R-:W-:Y:S01]  /*c930*/  UPRMT UR28, URZ, 0x5410, UR43 ;  /* 0x00005410ff1c7896 */ /* 0x000fe2000800002b */
[----:B------:R-:W-:Y:S02]  /*c940*/  UMOV UR21, URZ ;  /* 0x000000ff00157c82 */ /* 0x000fe40008000000 */
[----:B-1----:R-:W-:Y:S01]  /*c950*/  SHF.L.U32 R5, R13, 0x1f, RZ ;  /* 0x0000001f0d057819 */ /* 0x002fe200000006ff */
[----:B------:R-:W-:Y:S01]  /*c960*/  UMOV UR36, 0x0 ;  /* 0x0000000000247882 */ /* 0x000fe20000000000 */
[----:B------:R-:W-:Y:S01]  /*c970*/  UMOV UR37, 0x10000000 ;  /* 0x1000000000257882 */ /* 0x000fe20000000000 */
[----:B------:R-:W-:Y:S01]  /*c980*/  UIADD3 UR11, UPT, UPT, UR31, UR27, URZ ;  /* 0x0000001b1f0b7290 */ /* 0x000fe2000fffe0ff */
[----:B------:R-:W1:Y:S01]  /*c990*/  SYNCS.PHASECHK.TRANS64.TRYWAIT P1, [UR26+0x78], R5 ;  /* 0x00007805ff0075a7 */ /* 0x000e62000802111a */
[----:B------:R-:W-:Y:S01]  /*c9a0*/  UIMAD UR8, UR23, 0xc00, UR15 ;  /* 0x00000c00170878a4 */ /* 0x000fe2000f8e020f */
        /* <DEDUP_REMOVED lines=8> */
.L_x_545:
[----:B------:R-:W-:Y:S11]  /*ca30*/  ISETP.NE.AND P2, PT, R43, RZ, PT ;  /* 0x000000ff2b00720c */ /* 0x000ff60003f45270 */
[----:B------:R-:W-:Y:S02]  /*ca40*/  @!UPT UIADD3 URZ, UPT, UPT, URZ, URZ, URZ ;  /* 0x000000fffffff290 */ /* 0x000fe4000fffe0ff */
[----:B------:R2:W-:Y:S01]  /*ca50*/  @!P2 SYNCS.ARRIVE.TRANS64 RZ, [UR26+0x40], R3 ;  /* 0x00004003ffffa9a7 */ /* 0x0005e2000800001a */
[----:B------:R-:W-:Y:S05]  /*ca60*/  @P0 BRA `(.L_x_547) ;  /* 0x0000000000040947 */ /* 0x000fea0003800000 */
[----:B------:R-:W-:Y:S05]  /*ca70*/  BPT.TRAP 0x1 ;  /* 0x000000040000795c */ /* 0x000fea0000300000 */
.L_x_547:
[----:B------:R-:W-:Y:S04]  /*ca80*/  BSSY.RECONVERGENT B0, `(.L_x_548) ;  /* 0x0000003000007945 */ /* 0x000fe80003800200 */
[----:B------:R-:W-:Y:S05]  /*ca90*/  @P4 BRA `(.L_x_549) ;  /* 0x0000000000044947 */ /* 0x000fea0003800000 */
[----:B------:R-:W-:Y:S05]  /*caa0*/  BPT.TRAP 0x1 ;  /* 0x000000040000795c */ /* 0x000fea0000300000 */
.L_x_549:
[----:B------:R-:W-:Y:S05]  /*cab0*/  BSYNC.RECONVERGENT B0 ;  /* 0x0000000000007941 */ /* 0x000fea0003800200 */
.L_x_548:
        /* <DEDUP_REMOVED lines=26> */
.L_x_550:
[----:B------:R-:W-:Y:S11]  /*cc60*/  ISETP.NE.AND P1, PT, R43, RZ, PT ;  /* 0x000000ff2b00720c */ /* 0x000ff60003f25270 */
[----:B------:R-:W-:Y:S02]  /*cc70*/  @!UPT UIADD3 URZ, UPT, UPT, URZ, URZ, URZ ;  /* 0x000000fffffff290 */ /* 0x000fe4000fffe0ff */
[----:B------:R2:W-:Y:S01]  /*cc80*/  @!P1 SYNCS.ARRIVE.TRANS64 RZ, [UR24+0x40], R3 ;  /* 0x00004003ffff99a7 */ /* 0x0005e20008000018 */
[----:B------:R-:W-:Y:S05]  /*cc90*/  @P0 BRA `(.L_x_552) ;  /* 0x0000000000040947 */ /* 0x000fea0003800000 */
[----:B------:R-:W-:Y:S05]  /*cca0*/  BPT.TRAP 0x1 ;  /* 0x000000040000795c */ /* 0x000fea0000300000 */
.L_x_552:
[----:B------:R-:W-:Y:S04]  /*ccb0*/  BSSY.RECONVERGENT B0, `(.L_x_553) ;  /* 0x0000003000007945 */ /* 0x000fe80003800200 */
[----:B------:R-:W-:Y:S05]  /*ccc0*/  @P4 BRA `(.L_x_554) ;  /* 0x0000000000044947 */ /* 0x000fea0003800000 */
[----:B------:R-:W-:Y:S05]  /*ccd0*/  BPT.TRAP 0x1 ;  /* 0x000000040000795c */ /* 0x000fea0000300000 */
.L_x_554:
[----:B------:R-:W-:Y:S05]  /*cce0*/  BSYNC.RECONVERGENT B0 ;  /* 0x0000000000007941 */ /* 0x000fea0003800200 */
.L_x_553:
        /* <DEDUP_REMOVED lines=10> */
[----:B------:R-:W-:Y:S02]  /*cd90*/  UMOV UR26, 0x0 ;  /* 0x00000000001a7882 */ /* 0x000fe40000000000 */
[----:B-1----:R-:W-:Y:S01]  /*cda0*/  SHF.L.U32 R2, R13, 0x1f, RZ ;  /* 0x0000001f0d027819 */ /* 0x002fe200000006ff */
[----:B------:R-:W-:Y:S01]  /*cdb0*/  UMOV UR27, 0x10000000 ;  /* 0x10000000001b7882 */ /* 0x000fe20000000000 */
[----:B------:R-:W-:Y:S01]  /*cdc0*/  UMOV UR21, URZ ;  /* 0x000000ff00157c82 */ /* 0x000fe20008000000 */
[----:B------:R-:W-:Y:S01]  /*cdd0*/  UIADD3 UR11, UPT, UPT, UR31, UR11, URZ ;  /* 0x0000000b1f0b7290 */ /* 0x000fe2000fffe0ff */
[----:B------:R1:W3:Y:S01]  /*cde0*/  SYNCS.PHASECHK.TRANS64.TRYWAIT P0, [UR9+0x78], R2 ;  /* 0x00007802ff0075a7 */ /* 0x0002e20008001109 */
[----:B------:R-:W-:Y:S01]  /*cdf0*/  UMOV UR9, UR17 ;  /* 0x0000001100097c82 */ /* 0x000fe20008000000 */
[----:B------:R4:W-:Y:S01]  /*ce00*/  UTMALDG.4D.MULTICAST [UR16], [UR48], UR24, desc[UR26] ;  /* 0x00001a10300073b4 */ /* 0x0009e20008019818 */
[----:B------:R-:W-:Y:S01]  /*ce10*/  UIMAD UR8, UR23, 0xc00, UR15 ;  /* 0x00000c00170878a4 */ /* 0x000fe2000f8e020f */
[----:B------:R-:W-:Y:S01]  /*ce20*/  UMOV UR13, UR21 ;  /* 0x00000015000d7c82 */ /* 0x000fe20008000000 */
[----:B------:R-:W-:Y:S04]  /*ce30*/  UIADD3 UR39, UPT, UPT, UR39, 0x1, URZ ;  /* 0x0000000127277890 */ /* 0x000fe8000fffe0ff */
[----:B------:R-:W-:Y:S02]  /*ce40*/  UISETP.NE.AND UP0, UPT, UR39, UR47, UPT ;  /* 0x0000002f2700728c */ /* 0x000fe4000bf05270 */
[----:B----4-:R-:W-:Y:S09]  /*ce50*/  UPRMT UR17, URZ, 0x5410, UR45 ;  /* 0x00005410ff117896 */ /* 0x010ff2000800002d */
[----:B------:R1:W-:Y:S01]  /*ce60*/  UTMALDG.4D.MULTICAST [UR8], [UR50], UR17, desc[UR26] ;  /* 0x00001a08320073b4 */ /* 0x0003e20008019811 */
[----:B------:R-:W-:Y:S05]  /*ce70*/  BRA.U UP0, `(.L_x_555) ;  /* 0xfffffff5009c7547 */ /* 0x000fea000b83ffff */
.L_x_534:
[----:B-1----:R-:W-:Y:S01]  /*ce80*/  ULEA UR8, UR46, UR22, 0x3 ;  /* 0x000000162e087291 */ /* 0x002fe2000f8e18ff */
[----:B--2---:R-:W-:Y:S01]  /*ce90*/  SHF.L.U32 R3, R0, 0x1f, RZ ;  /* 0x0000001f00037819 */ /* 0x004fe200000006ff */
[----:B------:R-:W-:-:S07]  /*cea0*/  NOP ;  /* 0x0000000000007918 */ /* 0x000fce0000000000 */
[----:B---34-:R-:W1:Y:S02]  /*ceb0*/  SYNCS.PHASECHK.TRANS64.TRYWAIT P0, [UR8+0xd0], R3 ;  /* 0x0000d003ff0075a7 */ /* 0x018e640008001108 */
[----:B-1----:R-:W-:Y:S05]  /*cec0*/  @!P0 BRA `(.L_x_556) ;  /* 0x000000a400548947 */ /* 0x002fea0003800000 */
.L_x_688:
        /* <DEDUP_REMOVED lines=27> */
.L_x_690:
        /* <DEDUP_REMOVED lines=9> */
.L_x_692:
        /* <DEDUP_REMOVED lines=9> */
.L_x_694:
        /* <DEDUP_REMOVED lines=9> */
.L_x_696:
        /* <DEDUP_REMOVED lines=9> */
.L_x_698:
        /* <DEDUP_REMOVED lines=9> */
.L_x_700:
[----:B------:R-:W-:-:S04]  /*d350*/  UIADD3 UR5, UPT, UPT, UR5, 0x1, URZ ;  /* 0x0000000105057890 */ /* 0x000fc8000fffe0ff */
[----:B------:R-:W-:-:S04]  /*d360*/  UISETP.NE.AND UP0, UPT, UR5, 0x7, UPT ;  /* 0x000000070500788c */ /* 0x000fc8000bf05270 */
[----:B------:R-:W-:Y:S02]  /*d370*/  USEL UR4, URZ, 0x1, UP0 ;  /* 0x00000001ff047887 */ /* 0x000fe40008000000 */
[----:B------:R-:W-:-:S04]  /*d380*/  USEL UR5, UR5, URZ, UP0 ;  /* 0x000000ff05057287 */ /* 0x000fc80008000000 */
[----:B------:R-:W-:Y:S01]  /*d390*/  LOP3.LUT R2, R2, UR4, RZ, 0x3c, !PT ;  /* 0x0000000402027c12 */ /* 0x000fe2000f8e3cff */
[----:B------:R-:W-:-:S12]  /*d3a0*/  ULEA UR5, UR5, UR22, 0x3 ;  /* 0x0000001605057291 */ /* 0x000fd8000f8e18ff */
.L_x_564:
[----:B-1----:R-:W-:Y:S02]  /*d3b0*/  SHF.L.U32 R3, R2, 0x1f, RZ ;  /* 0x0000001f02037819 */ /* 0x002fe400000006ff */
[----:B------:R-:W-:-:S04]  /*d3c0*/  MOV R0, UR5 ;  /* 0x0000000500007c02 */ /* 0x000fc80008000f00 */
[----:B------:R1:W2:Y:S03]  /*d3d0*/  SYNCS.PHASECHK.TRANS64.TRYWAIT P0, [R0+URZ], R3 ;  /* 0x00000003000075a7 */ /* 0x0002a600080011ff */
[----:B--2---:R-:W-:Y:S05]  /*d3e0*/  @!P0 NANOSLEEP.SYNCS 0x989680 ;  /* 0x009896800000895d */ /* 0x004fea0003900000 */
[----:B------:R-:W2:Y:S02]  /*d3f0*/  @!P0 SYNCS.PHASECHK.TRANS64 P0, [R0+URZ], R3 ;  /* 0x00000003000085a7 */ /* 0x000ea400080010ff */
[----:B--2---:R-:W-:Y:S05]  /*d400*/  @P0 EXIT ;  /* 0x000000000000094d */ /* 0x004fea0003800000 */
[----:B------:R-:W-:Y:S05]  /*d410*/  BRA `(.L_x_564) ;  /* 0xfffffffc00e47947 */ /* 0x000fea000383ffff */
.L_x_503:
[----:B------:R-:W-:-:S13]  /*d420*/  ISETP.NE.AND P0, PT, R40, 0x4, PT ;  /* 0x000000042800780c */ /* 0x000fda0003f05270 */
[----:B------:R-:W-:Y:S05]  /*d430*/  @!P0 BRA `(.L_x_565) ;  /* 0x0000002800b88947 */ /* 0x000fea0003800000 */
[----:B------:R-:W-:-:S13]  /*d440*/  ISETP.NE.AND P0, PT, R40, RZ, PT ;  /* 0x000000ff2800720c */ /* 0x000fda0003f05270 */
[----:B------:R-:W-:Y:S05]  /*d450*/  @P0 BRA `(.L_x_566) ;  /* 0x0000002800a40947 */ /* 0x000fea0003800000 */
[----:B------:R-:W-:-:S08]  /*d460*/  NOP ;  /* 0x0000000000007918 */ /* 0x000fd00000000000 */
[----:B-----5:R-:W1:-:S00]  /*d470*/  USETMAXREG.DEALLOC.CTAPOOL 0x80 ;  /* 0x00000080000079c8 */ /* 0x020e4000080e0500 */
[----:B------:R-:W-:Y:S01]  /*d480*/  UMOV UR4, 0x40 ;  /* 0x0000004000047882 */ /* 0x000fe20000000000 */
[----:B------:R-:W-:Y:S01]  /*d490*/  NOP ;  /* 0x0000000000007918 */ /* 0x000fe20000000000 */
[----:B--2---:R-:W-:Y:S01]  /*d4a0*/  ULEA UR4, UR42, UR4, 0x18 ;  /* 0x000000042a047291 */ /* 0x004fe2000f8ec0ff */
[----:B------:R-:W-:Y:S02]  /*d4b0*/  UMOV UR5, 0x400 ;  /* 0x0000040000057882 */ /* 0x000fe40000000000 */
[----:B------:R-:W-:-:S06]  /*d4c0*/  ULEA UR42, UR42, UR5, 0x18 ;  /* 0x000000052a2a7291 */ /* 0x000fcc000f8ec0ff */
[----:B-1----:R-:W1:Y:S02]  /*d4d0*/  LDS.U8 R0, [UR4+0x1c] ;  /* 0x00001c04ff007984 */ /* 0x002e640008000000 */
[----:B-1----:R-:W-:-:S13]  /*d4e0*/  ISETP.NE.AND P0, PT, R0, RZ, PT ;  /* 0x000000ff0000720c */ /* 0x002fda0003f05270 */
[----:B------:R-:W-:Y:S05]  /*d4f0*/  @P0 BRA `(.L_x_567) ;  /* 0x0000000000580947 */ /* 0x000fea0003800000 */
[----:B------:R-:W-:-:S13]  /*d500*/  ELECT P0, URZ, PT ;  /* 0x0000000000ff782f */ /* 0x000fda0003800000 */
[----:B------:R-:W-:Y:S05]  /*d510*/  @!P0 BRA `(.L_x_568) ;  /* 0x0000000000608947 */ /* 0x000fea0003800000 */
[----:B------:R-:W-:Y:S01]  /*d520*/  UMOV UR5, 0x10 ;  /* 0x0000001000057882 */ /* 0x000fe20000000000 */
[----:B------:R-:W-:Y:S01]  /*d530*/  HFMA2 R0, -RZ, RZ, 0, 5.9604644775390625e-08 ;  /* 0x00000001ff007431 */ /* 0x000fe200000001ff */
[----:B------:R-:W-:-:S03]  /*d540*/  MOV R2, 0xffff ;  /* 0x0000ffff00027802 */ /* 0x000fc60000000f00 */
[----:B------:R-:W-:Y:S04]  /*d550*/  DEPBAR.LE SB1, 0x36 ;  /* 0x00009d800000791a */ /* 0x000fe80000000000 */
[----:B------:R-:W1:Y:S02]  /*d560*/  UTCATOMSWS.FIND_AND_SET.ALIGN UP0, UR5, UR5 ;  /* 0x00000005000575e3 */ /* 0x000e640008000800 */
[----:B-1----:R-:W-:Y:S01]  /*d570*/  MOV R3, UR5 ;  /* 0x0000000500037c02 */ /* 0x002fe20008000f00 */
[----:B------:R-:W-:Y:S06]  /*d580*/  BRA.U UP0, `(.L_x_569) ;  /* 0x0000000100187547 */ /* 0x000fec000b800000 */
.L_x_570:
[----:B------:R-:W-:Y:S05]  /*d590*/  NANOSLEEP 0x64 ;  /* 0x000000640000795d */ /* 0x000fea0003800000 */
[----:B------:R-:W-:-:S05]  /*d5a0*/  UMOV UR5, 0x10 ;  /* 0x0000001000057882 */ /* 0x000fca0000000000 */
[----:B------:R-:W-:Y:S04]  /*d5b0*/  DEPBAR.LE SB1, 0x36 ;  /* 0x00009d800000791a */ /* 0x000fe80000000000 */
[----:B------:R-:W1:Y:S02]  /*d5c0*/  UTCATOMSWS.FIND_AND_SET.ALIGN UP0, UR5, UR5 ;  /* 0x00000005000575e3 */ /* 0x000e640008000800 */
[----:B-1----:R-:W-:Y:S01]  /*d5d0*/  MOV R3, UR5 ;  /* 0x0000000500037c02 */ /* 0x002fe20008000f00 */
[----:B------:R-:W-:Y:S05]  /*d5e0*/  BRA.U !UP0, `(.L_x_570) ;  /* 0xfffffffd08e87547 */ /* 0x000fea000b83ffff */
.L_x_569:
[-C--:B------:R-:W-:Y:S02]  /*d5f0*/  SHF.L.U32 R2, R2, R3.reuse, RZ ;  /* 0x0000000302027219 */ /* 0x080fe400000006ff */
[----:B------:R-:W-:Y:S01]  /*d600*/  SHF.L.U32 R0, R0, R3, RZ ;  /* 0x0000000300007219 */ /* 0x000fe200000006ff */
[----:B------:R-:W-:Y:S02]  /*d610*/  IMAD.SHL.U32 R3, R3, 0x20, RZ ;  /* 0x0000002003037824 */ /* 0x000fe400078e00ff */
[----:B------:R1:W-:Y:S04]  /*d620*/  ATOMS.OR RZ, [UR4+0x14], R2 ;  /* 0x00001402ffff798c */ /* 0x0003e8000b000004 */
[----:B------:R1:W-:Y:S04]  /*d630*/  ATOMS.OR RZ, [UR4+0x18], R0 ;  /* 0x00001800ffff798c */ /* 0x0003e8000b000004 */
[----:B------:R1:W-:Y:S01]  /*d640*/  STS [UR42+0x150], R3 ;  /* 0x00015003ff007988 */ /* 0x0003e2000800082a */
[----:B------:R-:W-:Y:S05]  /*d650*/  BRA `(.L_x_568) ;  /* 0x0000000000107947 */ /* 0x000fea0003800000 */
.L_x_567:
[----:B------:R-:W-:Y:S02]  /*d660*/  MOV R0, 0xffffffff ;  /* 0xffffffff00007802 */ /* 0x000fe40000000f00 */
[----:B------:R-:W-:-:S03]  /*d670*/  MOV R2, 0xd6a0 ;  /* 0x0000d6a000027802 */ /* 0x000fc60000000f00 */
[----:B------:R1:W-:Y:S04]  /*d680*/  STS [UR42+0x150], R0 ;  /* 0x00015000ff007988 */ /* 0x0003e8000800082a */
[----:B-1----:R-:W-:Y:S05]  /*d690*/  CALL.REL.NOINC `($__internal_5_$__cuda_sm10x_tcgen05_guardrail_trap_phase_invalid_during_alloc) ;  /* 0x000000a4002c7944 */ /* 0x002fea0003c00000 */
.L_x_568:
[----:B------:R-:W-:Y:S05]  /*d6a0*/  WARPSYNC.ALL ;  /* 0x0000000000007948 */ /* 0x000fea0003800000 */
[----:B------:R-:W2:Y:S01]  /*d6b0*/  S2UR UR17, SR_CgaCtaId ;  /* 0x00000000001179c3 */ /* 0x000ea20000008800 */
[----:B------:R-:W-:Y:S01]  /*d6c0*/  UMOV UR16, 0x400 ;  /* 0x0000040000107882 */ /* 0x000fe20000000000 */
[----:B------:R-:W-:-:S06]  /*d6d0*/  NOP ;  /* 0x0000000000007918 */ /* 0x000fcc0000000000 */
[----:B------:R-:W-:Y:S06]  /*d6e0*/  BAR.ARV 0x6, 0xa0 ;  /* 0x0182800000007b1d */ /* 0x000fec0000002000 */
[----:B------:R-:W-:Y:S01]  /*d6f0*/  IMAD.MOV.U32 R16, RZ, RZ, 0x1 ;  /* 0x00000001ff107424 */ /* 0x000fe200078e00ff */
[----:B------:R-:W-:Y:S01]  /*d700*/  CS2R R8, SRZ ;  /* 0x0000000000087805 */ /* 0x000fe2000001ff00 */
[----:B------:R-:W-:Y:S01]  /*d710*/  IMAD.MOV.U32 R15, RZ, RZ, RZ ;  /* 0x000000ffff0f7224 */ /* 0x000fe200078e00ff */
[----:B------:R-:W-:Y:S01]  /*d720*/  UMOV UR22, URZ ;  /* 0x000000ff00167c82 */ /* 0x000fe20008000000 */
[----:B------:R-:W-:Y:S01]  /*d730*/  UMOV UR10, URZ ;  /* 0x000000ff000a7c82 */ /* 0x000fe20008000000 */
[----:B------:R-:W-:Y:S01]  /*d740*/  UMOV UR32, URZ ;  /* 0x000000ff00207c82 */ /* 0x000fe20008000000 */
[----:B--2---:R-:W-:-:S04]  /*d750*/  ULEA UR16, UR17, UR16, 0x18 ;  /* 0x0000001011107291 */ /* 0x004fc8000f8ec0ff */
[----:B------:R-:W-:Y:S02]  /*d760*/  UIADD3 UR18, UPT, UPT, UR16, 0x480, URZ ;  /* 0x0000048010127890 */ /* 0x000fe4000fffe0ff */
[----:B------:R-:W-:Y:S02]  /*d770*/  UIADD3 UR19, UPT, UPT, UR16, 0x10480, URZ ;  /* 0x0001048010137890 */ /* 0x000fe4000fffe0ff */
[----:B------:R-:W-:Y:S01]  /*d780*/  UIADD3 UR4, UPT, UPT, UR16, 0x30480, URZ ;  /* 0x0003048010047890 */ /* 0x000fe2000fffe0ff */
[----:B-1----:R-:W1:Y:S01]  /*d790*/  LDS R0, [UR16+0x150] ;  /* 0x00015010ff007984 */ /* 0x002e620008000800 */
        /* <DEDUP_REMOVED lines=32> */
.L_x_592:
[----:B-1----:R-:W1:Y:S01]  /*d9a0*/  LDC.64 R2, c[0x0][0x390] ;  /* 0x0000e400ff027b82 */ /* 0x002e620000000a00 */
[----:B------:R-:W-:Y:S01]  /*d9b0*/  ULEA UR8, UR22, UR16, 0x3 ;  /* 0x0000001016087291 */ /* 0x000fe2000f8e18ff */
[----:B-1----:R-:W-:Y:S01]  /*d9c0*/  IMAD.WIDE R12, R12, 0xc, R2 ;  /* 0x0000000c0c0c7825 */ /* 0x002fe200078e0202 */
[----:B------:R-:W-:-:S04]  /*d9d0*/  SHF.L.U32 R3, R15, 0x1f, RZ ;  /* 0x0000001f0f037819 */ /* 0x000fc800000006ff */
[----:B------:R1:W5:Y:S03]  /*d9e0*/  LDG.E R0, desc[UR40][R12.64+0x8] ;  /* 0x000008280c007981 */ /* 0x000366000c1e1900 */
[----:B--2---:R-:W2:Y:S02]  /*d9f0*/  SYNCS.PHASECHK.TRANS64.TRYWAIT P0, [UR8+0xd0], R3 ;  /* 0x0000d003ff0075a7 */ /* 0x004ea40008001108 */
[----:B-123--:R-:W-:Y:S05]  /*da00*/  @!P0 BRA `(.L_x_571) ;  /* 0x0000009c002c8947 */ /* 0x00efea0003800000 */
.L_x_702:
[----:B------:R-:W-:Y:S01]  /*da10*/  ULEA UR9, UR22, UR16, 0x4 ;  /* 0x0000001016097291 */ /* 0x000fe2000f8e20ff */
[----:B-1----:R-:W-:Y:S01]  /*da20*/  SHF.L.U32 R3, R8, 0x1f, RZ ;  /* 0x0000001f08037819 */ /* 0x002fe200000006ff */
[----:B------:R-:W-:Y:S01]  /*da30*/  UIADD3 UR8, UPT, UPT, UR8, 0xe8, URZ ;  /* 0x000000e808087890 */ /* 0x000fe2000fffe0ff */
[----:B------:R-:W-:Y:S01]  /*da40*/  SHF.L.U32 R2, R9, 0x1f, RZ ;  /* 0x0000001f09027819 */ /* 0x000fe200000006ff */
[----:B------:R-:W-:Y:S01]  /*da50*/  ULEA UR7, UR32, UR16, 0x3 ;  /* 0x0000001020077291 */ /* 0x000fe2000f8e18ff */
[----:B------:R-:W-:Y:S01]  /*da60*/  LOP3.LUT R10, R16, 0x1, RZ, 0x3c, !PT ;  /* 0x00000001100a7812 */ /* 0x000fe200078e3cff */
[----:B------:R-:W-:Y:S02]  /*da70*/  UPRMT UR8, UR17, 0x654, UR8 ;  /* 0x0000065411087896 */ /* 0x000fe40008000008 */
[----:B------:R-:W-:Y:S01]  /*da80*/  ULEA UR6, UR10, UR16, 0x3 ;  /* 0x000000100a067291 */ /* 0x000fe2000f8e18ff */
[----:B------:R-:W1:Y:S01]  /*da90*/  LDS.64 R12, [UR9+0x128] ;  /* 0x00012809ff0c7984 */ /* 0x000e620008000a00 */
[----:B------:R-:W-:Y:S01]  /*daa0*/  UIADD3 UR22, UPT, UPT, UR22, 0x1, URZ ;  /* 0x0000000116167890 */ /* 0x000fe2000fffe0ff */
[----:B------:R-:W-:Y:S01]  /*dab0*/  @!PT LDS RZ, [RZ] ;  /* 0x00000000fffff984 */ /* 0x000fe20000000800 */
[----:B------:R-:W-:Y:S01]  /*dac0*/  @!PT LDS RZ, [RZ] ;  /* 0x00000000fffff984 */ /* 0x000fe20000000800 */
[----:B------:R-:W-:Y:S01]  /*dad0*/  @!PT LDS RZ, [RZ] ;  /* 0x00000000fffff984 */ /* 0x000fe20000000800 */
[----:B------:R-:W-:Y:S01]  /*dae0*/  @!PT LDS RZ, [RZ] ;  /* 0x00000000fffff984 */ /* 0x000fe20000000800 */
[----:B------:R2:W-:Y:S06]  /*daf0*/  MEMBAR.ALL.CTA ;  /* 0x0000000000007992 */ /* 0x0005ec0000008000 */
[----:B--2---:R-:W2:Y:S02]  /*db00*/  FENCE.VIEW.ASYNC.S ;  /* 0x00000000000073c6 */ /* 0x004ea40000000000 */
[----:B--2---:R-:W-:Y:S01]  /*db10*/  SYNCS.ARRIVE.TRANS64.RED.A1T0 RZ, [UR8], RZ ;  /* 0x000000ffffff79a7 */ /* 0x004fe20008100408 */
[----:B------:R2:W3:Y:S01]  /*db20*/  SYNCS.PHASECHK.TRANS64.TRYWAIT P5, [UR7], R3 ;  /* 0x00000003ff0075a7 */ /* 0x0004e200080a1107 */
[----:B------:R2:W4:Y:S01]  /*db30*/  SYNCS.PHASECHK.TRANS64.TRYWAIT P0, [UR6+0x40], R2 ;  /* 0x00004002ff0075a7 */ /* 0x0005220008001106 */
[----:B-----5:R-:W-:-:S13]  /*db40*/  R2UR UR6, R0 ;  /* 0x00000000000672ca */ /* 0x020fda00000e0000 */
[----:B------:R-:W-:-:S09]  /*db50*/  UISETP.GE.AND UP0, UPT, UR6, 0x1, UPT ;  /* 0x000000010600788c */ /* 0x000fd2000bf06270 */
[----:B--2---:R-:W-:Y:S05]  /*db60*/  BRA.U !UP0, `(.L_x_572) ;  /* 0x0000001d08f47547 */ /* 0x004fea000b800000 */
[----:B------:R-:W-:Y:S01]  /*db70*/  R2UR UR21, R10 ;  /* 0x000000000a1572ca */ /* 0x000fe200000e0000 */
[----:B------:R-:W-:Y:S02]  /*db80*/  UIADD3 UR6, UPT, UPT, UR6, 0x2ff, URZ ;  /* 0x000002ff06067890 */ /* 0x000fe4000fffe0ff */
[----:B------:R-:W-:Y:S02]  /*db90*/  UPLOP3.LUT UP1, UPT, UPT, UPT, UPT, 0x40, 0x4 ;  /* 0x000000000004789c */ /* 0x000fe40003f2e870 */
[----:B------:R-:W-:Y:S01]  /*dba0*/  UIMAD.WIDE.U32 UR6, UR6, -0x55555555, URZ ;  /* 0xaaaaaaab060678a5 */ /* 0x000fe2000f8e00ff */
[----:B------:R-:W-:-:S03]  /*dbb0*/  UMOV UR30, URZ ;  /* 0x000000ff001e7c82 */ /* 0x000fc60008000000 */
[----:B------:R-:W-:-:S04]  /*dbc0*/  ULEA.HI UR23, UR7, 0xffffffff, URZ, 0x17 ;  /* 0xffffffff07177891 */ /* 0x000fc8000f8fb8ff */
[----:B------:R-:W-:Y:S02]  /*dbd0*/  UIMAD UR21, UR21, 0xc0, UR20 ;  /* 0x000000c0151578a4 */ /* 0x000fe4000f8e0214 */
.L_x_590:
[----:B---3--:R-:W-:Y:S01]  /*dbe0*/  ULEA UR24, UR10, UR16, 0x3 ;  /* 0x000000100a187291 */ /* 0x008fe2000f8e18ff */
[----:B--2-4-:R-:W-:Y:S11]  /*dbf0*/  @P0 BRA `(.L_x_573) ;  /* 0x00000000000c0947 */ /* 0x014ff60003800000 */
[----:B------:R-:W-:Y:S04]  /*dc00*/  SHF.L.U32 R3, R9, 0x1f, RZ ;  /* 0x0000001f09037819 */ /* 0x000fe800000006ff */
[----:B------:R-:W2:Y:S02]  /*dc10*/  SYNCS.PHASECHK.TRANS64.TRYWAIT P0, [UR24+0x40], R3 ;  /* 0x00004003ff0075a7 */ /* 0x000ea40008001118 */
[----:B--2---:R-:W-:Y:S05]  /*dc20*/  @!P0 BRA `(.L_x_574) ;  /* 0x0000009800bc8947 */ /* 0x004fea0003800000 */
.L_x_573:
        /* <DEDUP_REMOVED lines=9> */
[----:B--2---:R-:W-:Y:S01]  /*dcc0*/  @P0 LOP3.LUT R0, R6, 0xffff, RZ, 0xc0, !PT ;  /* 0x0000ffff06000812 */ /* 0x004fe200078ec0ff */
        /* <DEDUP_REMOVED lines=11> */
[----:B------:R2:W-:Y:S01]  /*dd80*/  UTCCP.T.S.4x32dp128bit tmem[UR20+0x1c0], gdesc[UR6] ;  /* 0x0001c006140079e7 */ /* 0x0005e20009100000 */
[----:B------:R-:W-:Y:S01]  /*dd90*/  UMOV UR49, 0x4008 ;  /* 0x0000400800317882 */ /* 0x000fe20000000000 */
        /* <DEDUP_REMOVED lines=13> */
[----:B------:R2:W-:Y:S01]  /*de70*/  UTCCP.T.S.4x32dp128bit tmem[UR20+0x1e0], gdesc[UR44] ;  /* 0x0001e02c140079e7 */ /* 0x0005e20009100000 */
[----:B------:R2:W4:Y:S01]  /*de80*/  SYNCS.PHASECHK.TRANS64.TRYWAIT P0, [UR31+0x40], R14 ;  /* 0x0000400eff0075a7 */ /* 0x000522000800111f */
[----:B------:R-:W-:Y:S02]  /*de90*/  UIADD3 UR24, UPT, UPT, UR24, 0x78, URZ ;  /* 0x0000007818187890 */ /* 0x000fe4000fffe0ff */
[----:B------:R-:W-:Y:S07]  /*dea0*/  ULEA UR26, UR32, UR16, 0x3 ;  /* 0x00000010201a7291 */ /* 0x000fee000f8e18ff */
[----:B------:R2:W-:Y:S01]  /*deb0*/  UTCBAR.MULTICAST [UR24], URZ, UR28 ;  /* 0x000000ff180073e9 */ /* 0x0005e2000800081c */
[----:B---3--:R-:W-:Y:S05]  /*dec0*/  @P5 BRA `(.L_x_575) ;  /* 0x00000000000c5947 */ /* 0x008fea0003800000 */
[----:B------:R-:W-:Y:S04]  /*ded0*/  SHF.L.U32 R3, R8, 0x1f, RZ ;  /* 0x0000001f08037819 */ /* 0x000fe800000006ff */
[----:B------:R-:W3:Y:S02]  /*dee0*/  SYNCS.PHASECHK.TRANS64.TRYWAIT P1, [UR26], R3 ;  /* 0x00000003ff0075a7 */ /* 0x000ee4000802111a */
[----:B---3--:R-:W-:Y:S05]  /*def0*/  @!P1 BRA `(.L_x_576) ;  /* 0x0000009800209947 */ /* 0x008fea0003800000 */
.L_x_575:
[----:B--2---:R-:W-:Y:S02]  /*df00*/  UIADD3 UR28, UPT, UPT, UR32, 0x1, URZ ;  /* 0x00000001201c7890 */ /* 0x004fe4000fffe0ff */
[----:B------:R-:W-:Y:S02]  /*df10*/  UIADD3 UR34, UPT, UPT, UR23, 0x2, URZ ;  /* 0x0000000217227890 */ /* 0x000fe4000fffe0ff */
        /* <DEDUP_REMOVED lines=8> */
[----:B------:R-:W-:Y:S11]  /*dfa0*/  ISETP.NE.AND P1, PT, R40, RZ, PT ;  /* 0x000000ff2800720c */ /* 0x000ff60003f25270 */
[----:B------:R-:W-:Y:S02]  /*dfb0*/  @!UPT UIADD3 URZ, UPT, UPT, URZ, URZ, URZ ;  /* 0x000000fffffff290 */ /* 0x000fe4000fffe0ff */
[----:B------:R-:W-:Y:S05]  /*dfc0*/  @!P1 BRA `(.L_x_578) ;  /* 0x0000000000049947 */ /* 0x000fea0003800000 */
[----:B------:R-:W-:Y:S05]  /*dfd0*/  BPT.TRAP 0x1 ;  /* 0x000000040000795c */ /* 0x000fea0000300000 */
.L_x_578:
[----:B---3--:R-:W-:Y:S04]  /*dfe0*/  SHF.L.U32 R3, R16, 0x1f, RZ ;  /* 0x0000001f10037819 */ /* 0x008fe800000006ff */
[----:B------:R-:W3:Y:S02]  /*dff0*/  SYNCS.PHASECHK.TRANS64.TRYWAIT P1, [UR16+0x108], R3 ;  /* 0x00010803ff0075a7 */ /* 0x000ee40008021110 */
[----:B---3--:R-:W-:Y:S05]  /*e000*/  @!P1 BRA `(.L_x_579) ;  /* 0x0000009400f49947 */ /* 0x008fea0003800000 */
.L_x_577:
        /* <DEDUP_REMOVED lines=63> */
[----:B------:R3:W-:Y:S08]  /*e400*/  UTCOMMA.4X gdesc[UR38], gdesc[UR36], tmem[UR21], tmem[UR44], idesc[UR45], tmem[UR14], UP0 ;  /* 0x800e2c24260075ea */ /* 0x0007f00008000015 */
[----:B------:R3:W-:Y:S01]  /*e410*/  UTCOMMA.4X gdesc[UR8], gdesc[UR6], tmem[UR21], tmem[UR42], idesc[UR43], tmem[UR12], UPT ;  /* 0x800c2a06080075ea */ /* 0x0007e2000b800015 */
[----:B----4-:R-:W-:Y:S05]  /*e420*/  @P0 BRA `(.L_x_580) ;  /* 0x0000000000080947 */ /* 0x010fea0003800000 */
[----:B------:R-:W4:Y:S02]  /*e430*/  SYNCS.PHASECHK.TRANS64.TRYWAIT P0, [UR31+0x40], R14 ;  /* 0x0000400eff0075a7 */ /* 0x000f24000800111f */
[----:B----4-:R-:W-:Y:S05]  /*e440*/  @!P0 BRA `(.L_x_581) ;  /* 0x0000009000fc8947 */ /* 0x010fea0003800000 */
.L_x_580:
        /* <DEDUP_REMOVED lines=34> */
[----:B------:R3:W2:Y:S01]  /*e670*/  SYNCS.PHASECHK.TRANS64.TRYWAIT P1, [UR36+0x40], R0 ;  /* 0x00004000ff0075a7 */ /* 0x0006a20008021124 */
[----:B------:R-:W-:Y:S01]  /*e680*/  ELECT P0, URZ, PT ;  /* 0x0000000000ff782f */ /* 0x000fe20003800000 */
[----:B------:R-:W-:Y:S11]  /*e690*/  UIADD3 UR30, UPT, UPT, UR31, 0x78, URZ ;  /* 0x000000781f1e7890 */ /* 0x000ff6000fffe0ff */
[----:B------:R-:W-:Y:S01]  /*e6a0*/  @!UPT UIADD3 URZ, UPT, UPT, URZ, URZ, URZ ;  /* 0x000000fffffff290 */ /* 0x000fe2000fffe0ff */
[----:B------:R-:W-:Y:S04]  /*e6b0*/  @P0 LOP3.LUT R2, R6, 0xffff, RZ, 0xc0, !PT ;  /* 0x0000ffff06020812 */ /* 0x000fe800078ec0ff */
[----:B------:R-:W-:Y:S11]  /*e6c0*/  @P0 R2UR UR31, R2 ;  /* 0x00000000021f02ca */ /* 0x000ff600000e0000 */
[----:B------:R-:W-:Y:S02]  /*e6d0*/  @!UPT UIADD3 URZ, UPT, UPT, URZ, URZ, URZ ;  /* 0x000000fffffff290 */ /* 0x000fe4000fffe0ff */
[----:B------:R3:W-:Y:S01]  /*e6e0*/  UTCBAR.MULTICAST [UR30], URZ, UR31 ;  /* 0x000000ff1e0073e9 */ /* 0x0007e2000800081f */
[----:B-1----:R-:W-:Y:S05]  /*e6f0*/  @P4 BRA `(.L_x_582) ;  /* 0x0000000000084947 */ /* 0x002fea0003800000 */
[----:B------:R-:W1:Y:S02]  /*e700*/  SYNCS.PHASECHK.TRANS64.TRYWAIT P0, [UR24], R11 ;  /* 0x0000000bff0075a7 */ /* 0x000e640008001118 */
[----:B-1----:R-:W-:Y:S05]  /*e710*/  @!P0 BRA `(.L_x_583) ;  /* 0x0000009000608947 */ /* 0x002fea0003800000 */
.L_x_582:
[----:B---3--:R-:W-:Y:S02]  /*e720*/  ULEA UR30, UR28, UR18, 0xa ;  /* 0x000000121c1e7291 */ /* 0x008fe4000f8e50ff */
[----:B------:R-:W-:Y:S01]  /*e730*/  UIADD3 UR6, UPT, UPT, UR29, 0x6, URZ ;  /* 0x000000061d067890 */ /* 0x000fe2000fffe0ff */
[----:B------:R-:W-:Y:S01]  /*e740*/  ELECT P0, URZ, PT ;  /* 0x0000000000ff782f */ /* 0x000fe20003800000 */
[----:B------:R-:W-:Y:S02]  /*e750*/  ULOP3.LUT UR8, UR30, 0x3fff, URZ, 0xc0, !UPT ;  /* 0x00003fff1e087892 */ /* 0x000fe4000f8ec0ff */
[----:B------:R-:W-:Y:S02]  /*e760*/  UPRMT UR7, UR6, 0x7632, UR7 ;  /* 0x0000763206077896 */ /* 0x000fe40008000007 */
[----:B------:R-:W-:Y:S02]  /*e770*/  UIADD3 UR32, UPT, UPT, UR32, 0x6, URZ ;  /* 0x0000000620207890 */ /* 0x000fe4000fffe0ff */
[----:B--2---:R-:W-:Y:S01]  /*e780*/  IMAD.U32 R11, RZ, RZ, UR8 ;  /* 0x00000008ff0b7e24 */ /* 0x004fe2000f8e00ff */
        /* <DEDUP_REMOVED lines=51> */
[----:B------:R1:W2:Y:S01]  /*eac0*/  SYNCS.PHASECHK.TRANS64.TRYWAIT P0, [UR26], R14 ;  /* 0x0000000eff0075a7 */ /* 0x0002a2000800111a */
        /* <DEDUP_REMOVED lines=16> */
[----:B------:R1:W-:Y:S01]  /*ebd0*/  UTCOMMA.4X gdesc[UR38], gdesc[UR32], tmem[UR21], tmem[UR44], idesc[UR45], tmem[UR14], UPT ;  /* 0x800e2c20260075ea */ /* 0x0003e2000b800015 */
[----:B------:R-:W-:Y:S02]  /*ebe0*/  UMOV UR47, UR25 ;  /* 0x00000019002f7c82 */ /* 0x000fe40008000000 */
[----:B------:R1:W-:Y:S03]  /*ebf0*/  UTCBAR.MULTICAST [UR9], URZ, UR6 ;  /* 0x000000ff090073e9 */ /* 0x0003e60008000806 */
[----:B------:R1:W-:Y:S01]  /*ec00*/  UTCOMMA.4X gdesc[UR42], gdesc[UR48], tmem[UR21], tmem[UR46], idesc[UR47], tmem[UR12], UPT ;  /* 0x800c2e302a0075ea */ /* 0x0003e2000b800015 */
[----:B------:R-:W-:Y:S05]  /*ec10*/  @P1 BRA `(.L_x_584) ;  /* 0x0000000000081947 */ /* 0x000fea0003800000 */
[----:B------:R-:W3:Y:S02]  /*ec20*/  SYNCS.PHASECHK.TRANS64.TRYWAIT P1, [UR36+0x40], R0 ;  /* 0x00004000ff0075a7 */ /* 0x000ee40008021124 */
[----:B---3--:R-:W-:Y:S05]  /*ec30*/  @!P1 BRA `(.L_x_585) ;  /* 0x0000008c00309947 */ /* 0x008fea0003800000 */
.L_x_584:
        /* <DEDUP_REMOVED lines=12> */
[----:B---3--:R-:W-:Y:S01]  /*ed00*/  IMAD.U32 R0, RZ, RZ, UR28 ;  /* 0x0000001cff007e24 */ /* 0x008fe2000f8e00ff */
        /* <DEDUP_REMOVED lines=12> */
[----:B------:R-:W-:Y:S01]  /*edd0*/  UISETP.NE.AND UP1, UPT, UR34, 0x2, UPT ;  /* 0x000000022200788c */ /* 0x000fe2000bf25270 */
[----:B------:R-:W-:Y:S01]  /*ede0*/  IMAD.U32 R3, RZ, RZ, UR28 ;  /* 0x0000001cff037e24 */ /* 0x000fe2000f8e00ff */
[----:B------:R-:W-:Y:S02]  /*edf0*/  USEL UR28, URZ, 0x1, UP0 ;  /* 0x00000001ff1c7887 */ /* 0x000fe40008000000 */
[----:B------:R-:W-:Y:S01]  /*ee00*/  LEA R18, P2, R18, RZ, 0x10 ;  /* 0x000000ff12127211 */ /* 0x000fe200078480ff */
[----:B------:R-:W-:Y:S02]  /*ee10*/  UIADD3 UR34, UPT, UPT, UR36, 0x78, URZ ;  /* 0x0000007824227890 */ /* 0x000fe4000fffe0ff */
[----:B------:R-:W-:Y:S01]  /*ee20*/  IMAD.U32 R2, RZ, RZ, UR35 ;  /* 0x00000023ff027e24 */ /* 0x000fe2000f8e00ff */
[----:B------:R-:W-:Y:S01]  /*ee30*/  UMOV UR7, 0x4008 ;  /* 0x0000400800077882 */ /* 0x000fe20000000000 */
[----:B------:R-:W-:Y:S01]  /*ee40*/  LOP3.LUT R9, R9, UR28, RZ, 0x3c, !PT ;  /* 0x0000001c09097c12 */ /* 0x000fe2000f8e3cff */
[----:B------:R-:W-:Y:S01]  /*ee50*/  ULEA UR28, UR10, UR16, 0x3 ;  /* 0x000000100a1c7291 */ /* 0x000fe2000f8e18ff */
[----:B------:R-:W-:Y:S01]  /*ee60*/  LEA.HI.X R19, R3, RZ, RZ, 0x10, P2 ;  /* 0x000000ff03137211 */ /* 0x000fe200010f84ff */
[----:B------:R1:W-:Y:S01]  /*ee70*/  UTCCP.T.S.4x32dp128bit tmem[UR20+0x1c0], gdesc[UR6] ;  /* 0x0001c006140079e7 */ /* 0x0003e20009100000 */
[----:B------:R-:W-:Y:S01]  /*ee80*/  UMOV UR55, 0x4008 ;  /* 0x0000400800377882 */ /* 0x000fe20000000000 */
[----:B------:R-:W-:Y:S01]  /*ee90*/  SHF.L.U32 R11, R9, 0x1f, RZ ;  /* 0x0000001f090b7819 */ /* 0x000fe200000006ff */
[----:B------:R1:W-:Y:S01]  /*eea0*/  UTCCP.T.S.4x32dp128bit tmem[UR20+0x1c4], gdesc[UR54] ;  /* 0x0001c436140079e7 */ /* 0x0003e20009100000 */
[----:B------:R-:W-:Y:S01]  /*eeb0*/  UMOV UR57, 0x4008 ;  /* 0x0000400800397882 */ /* 0x000fe20000000000 */
        /* <DEDUP_REMOVED lines=13> */
[----:B------:R1:W3:Y:S01]  /*ef90*/  SYNCS.PHASECHK.TRANS64.TRYWAIT P4, [UR28+0x40], R11 ;  /* 0x0000400bff0075a7 */ /* 0x0002e2000808111c */
        /* <DEDUP_REMOVED lines=15> */
[----:B------:R1:W-:Y:S03]  /*f090*/  UTCBAR.MULTICAST [UR34], URZ, UR35 ;  /* 0x000000ff220073e9 */ /* 0x0003e60008000823 */
[----:B------:R1:W-:Y:S01]  /*f0a0*/  UTCOMMA.4X gdesc[UR42], gdesc[UR32], tmem[UR21], tmem[UR36], idesc[UR37], tmem[UR14], UPT ;  /* 0x800e24202a0075ea */ /* 0x0003e2000b800015 */
[----:B--2---:R-:W-:Y:S05]  /*f0b0*/  @P0 BRA `(.L_x_586) ;  /* 0x0000000000080947 */ /* 0x004fea0003800000 */
[----:B------:R-:W2:Y:S02]  /*f0c0*/  SYNCS.PHASECHK.TRANS64.TRYWAIT P0, [UR26], R14 ;  /* 0x0000000eff0075a7 */ /* 0x000ea4000800111a */
[----:B--2---:R-:W-:Y:S05]  /*f0d0*/  @!P0 BRA `(.L_x_587) ;  /* 0x0000008800208947 */ /* 0x004fea0003800000 */
.L_x_586:
        /* <DEDUP_REMOVED lines=12> */
[----:B--2---:R-:W-:Y:S01]  /*f1a0*/  @P2 SHF.L.U32 R14, R8, 0x1f, RZ ;  /* 0x0000001f080e2819 */ /* 0x004fe200000006ff */
[----:B------:R-:W-:Y:S02]  /*f1b0*/  UIADD3 UR29, UPT, UPT, UR29, 0x7, URZ ;  /* 0x000000071d1d7890 */ /* 0x000fe4000fffe0ff */
[----:B------:R-:W-:Y:S01]  /*f1c0*/  ULEA UR11, UR31, UR19, 0xb ;  /* 0x000000131f0b7291 */ /* 0x000fe2000f8e58ff */
[----:B------:R-:W-:Y:S02]  /*f1d0*/  ELECT P0, URZ, PT ;  /* 0x0000000000ff782f */ /* 0x000fe40003800000 */
[----:B------:R1:W2:Y:S01]  /*f1e0*/  @P2 SYNCS.PHASECHK.TRANS64.TRYWAIT P5, [UR6], R14 ;  /* 0x0000000eff0025a7 */ /* 0x0002a200080a1106 */
        /* <DEDUP_REMOVED lines=32> */
[----:B------:R1:W-:Y:S01]  /*f3f0*/  UTCOMMA.4X gdesc[UR30], gdesc[UR38], tmem[UR21], tmem[UR36], idesc[UR37], tmem[UR12], UPT ;  /* 0x800c24261e0075ea */ /* 0x0003e2000b800015 */
[----:B------:R1:W-:Y:S01]  /*f400*/  UTCBAR.MULTICAST [UR24], URZ, UR6 ;  /* 0x000000ff180073e9 */ /* 0x0003e20008000806 */
[----:B---3--:R-:W-:Y:S05]  /*f410*/  @P4 BRA `(.L_x_588) ;  /* 0x0000000000084947 */ /* 0x008fea0003800000 */
[----:B------:R-:W3:Y:S02]  /*f420*/  SYNCS.PHASECHK.TRANS64.TRYWAIT P0, [UR28+0x40], R11 ;  /* 0x0000400bff0075a7 */ /* 0x000ee4000800111c */
[----:B---3--:R-:W-:Y:S05]  /*f430*/  @!P0 BRA `(.L_x_589) ;  /* 0x0000008400608947 */ /* 0x008fea0003800000 */
.L_x_588:
        /* <DEDUP_REMOVED lines=14> */
[----:B---3--:R-:W-:Y:S01]  /*f520*/  @P2 SHF.L.U32 R11, R9, 0x1f, RZ ;  /* 0x0000001f090b2819 */ /* 0x008fe200000006ff */
        /* <DEDUP_REMOVED lines=10> */
[----:B------:R-:W-:Y:S01]  /*f5d0*/  UPRMT UR31, UR29, 0x7632, UR31 ;  /* 0x000076321d1f7896 */ /* 0x000fe2000800001f */
[----:B------:R-:W-:Y:S01]  /*f5e0*/  @P3 R2UR UR33, R0 ;  /* 0x00000000002132ca */ /* 0x000fe200000e0000 */
[----:B------:R-:W-:Y:S01]  /*f5f0*/  UIADD3 UR11, UPT, UPT, UR11, 0x5, URZ ;  /* 0x000000050b0b7890 */ /* 0x000fe2000fffe0ff */
[----:B------:R-:W-:Y:S01]  /*f600*/  UMOV UR7, 0x4008 ;  /* 0x0000400800077882 */ /* 0x000fe20000000000 */
[----:B------:R-:W-:Y:S01]  /*f610*/  UMOV UR49, 0x4008 ;  /* 0x0000400800317882 */ /* 0x000fe20000000000 */
[----:B------:R-:W-:Y:S01]  /*f620*/  UTCCP.T.S.4x32dp128bit tmem[UR20+0x1c0], gdesc[UR6] ;  /* 0x0001c006140079e7 */ /* 0x000fe20009100000 */
        /* <DEDUP_REMOVED lines=14> */
[----:B------:R1:W-:Y:S01]  /*f710*/  UTCCP.T.S.4x32dp128bit tmem[UR20+0x1e0], gdesc[UR46] ;  /* 0x0001e02e140079e7 */ /* 0x0003e20009100000 */
[----:B------:R3:W4:Y:S01]  /*f720*/  @P2 SYNCS.PHASECHK.TRANS64.TRYWAIT P0, [UR34+0x40], R11 ;  /* 0x0000400bff0025a7 */ /* 0x0007220008001122 */
[----:B------:R-:W-:Y:S01]  /*f730*/  UPRMT UR34, UR24, 0x7632, UR34 ;  /* 0x0000763218227896 */ /* 0x000fe20008000022 */
[----:B------:R-:W-:Y:S01]  /*f740*/  IMAD.U32 R0, RZ, RZ, UR31 ;  /* 0x0000001fff007e24 */ /* 0x000fe2000f8e00ff */
[----:B------:R-:W-:Y:S01]  /*f750*/  UPRMT UR31, UR11, 0x7632, UR31 ;  /* 0x000076320b1f7896 */ /* 0x000fe2000800001f */
[----:B------:R-:W-:Y:S01]  /*f760*/  IMAD.U32 R3, RZ, RZ, UR33 ;  /* 0x00000021ff037e24 */ /* 0x000fe2000f8e00ff */
[----:B------:R-:W-:Y:S02]  /*f770*/  UIADD3 UR28, UPT, UPT, UR28, 0x78, URZ ;  /* 0x000000781c1c7890 */ /* 0x000fe4000fffe0ff */
[----:B------:R-:W-:Y:S01]  /*f780*/  @P3 LOP3.LUT R0, R5, 0xc000, R0, 0xf8, !PT ;  /* 0x0000c00005003812 */ /* 0x000fe200078ef800 */
[----:B------:R-:W-:Y:S01]  /*f790*/  IMAD.U32 R14, RZ, RZ, UR34 ;  /* 0x00000022ff0e7e24 */ /* 0x000fe2000f8e00ff */
[----:B------:R-:W-:Y:S01]  /*f7a0*/  UIADD3 UR26, UPT, UPT, UR26, 0x20, URZ ;  /* 0x000000201a1a7890 */ /* 0x000fe2000fffe0ff */
[----:B------:R-:W-:Y:S01]  /*f7b0*/  IMAD.U32 R2, RZ, RZ, UR31 ;  /* 0x0000001fff027e24 */ /* 0x000fe2000f8e00ff */
[----:B------:R-:W-:Y:S02]  /*f7c0*/  @P3 R2UR UR34, R0 ;  /* 0x00000000002232ca */ /* 0x000fe400000e0000 */
[----:B------:R-:W-:Y:S02]  /*f7d0*/  ELECT P3, URZ, PT ;  /* 0x0000000000ff782f */ /* 0x000fe40003860000 */
[----:B------:R-:W-:Y:S01]  /*f7e0*/  @P1 LOP3.LUT R14, R7, 0xc000, R14, 0xf8, !PT ;  /* 0x0000c000070e1812 */ /* 0x000fe200078ef80e */
[----:B------:R-:W-:Y:S01]  /*f7f0*/  IMAD.U32 R0, RZ, RZ, UR33 ;  /* 0x00000021ff007e24 */ /* 0x000fe2000f8e00ff */
[----:B------:R-:W-:Y:S01]  /*f800*/  @P1 LOP3.LUT R2, R5, 0xc000, R2, 0xf8, !PT ;  /* 0x0000c00005021812 */ /* 0x000fe200078ef802 */
[----:B------:R-:W-:Y:S01]  /*f810*/  UPLOP3.LUT UP1, UPT, UPT, UPT, UPT, 0x80, 0x8 ;  /* 0x000000000008789c */ /* 0x000fe20003f2f070 */
[----:B------:R-:W-:Y:S02]  /*f820*/  @P1 R2UR UR31, R14 ;  /* 0x000000000e1f12ca */ /* 0x000fe400000e0000 */
[----:B------:R-:W-:Y:S02]  /*f830*/  @P1 R2UR UR33, R2 ;  /* 0x00000000022112ca */ /* 0x000fe400000e0000 */
[----:B------:R-:W-:Y:S01]  /*f840*/  LEA R18, P2, R0, RZ, 0x10 ;  /* 0x000000ff00127211 */ /* 0x000fe200078480ff */
[----:B-1----:R-:W-:Y:S01]  /*f850*/  UMOV UR46, URZ ;  /* 0x000000ff002e7c82 */ /* 0x002fe20008000000 */
[----:B------:R-:W-:Y:S02]  /*f860*/  IMAD.U32 R20, RZ, RZ, UR34 ;  /* 0x00000022ff147e24 */ /* 0x000fe4000f8e00ff */
[----:B------:R-:W-:Y:S01]  /*f870*/  R2UR UR36, R18 ;  /* 0x00000000122472ca */ /* 0x000fe200000e0000 */
[----:B------:R-:W-:Y:S01]  /*f880*/  IMAD.U32 R0, RZ, RZ, UR34 ;  /* 0x00000022ff007e24 */ /* 0x000fe2000f8e00ff */
[----:B------:R-:W-:Y:S01]  /*f890*/  LEA.HI.X R19, R3, RZ, RZ, 0x10, P2 ;  /* 0x000000ff03137211 */ /* 0x000fe200010f84ff */
[----:B------:R-:W-:Y:S01]  /*f8a0*/  UMOV UR47, UR25 ;  /* 0x00000019002f7c82 */ /* 0x000fe20008000000 */
        /* <DEDUP_REMOVED lines=14> */
[----:B------:R-:W-:Y:S01]  /*f990*/  R2UR UR38, R18 ;  /* 0x00000000122672ca */ /* 0x000fe200000e0000 */
[----:B------:R-:W-:Y:S01]  /*f9a0*/  ULOP3.LUT UR37, UR37, 0x40104040, URZ, 0xfc, !UPT ;  /* 0x4010404025257892 */ /* 0x000fe2000f8efcff */
[----:B------:R-:W-:Y:S02]  /*f9b0*/  LEA.HI.X R3, R0, RZ, RZ, 0x10, P1 ;  /* 0x000000ff00037211 */ /* 0x000fe400008f84ff */
[----:B------:R-:W-:Y:S02]  /*f9c0*/  R2UR UR43, R21 ;  /* 0x00000000152b72ca */ /* 0x000fe400000e0000 */
[----:B------:R-:W-:Y:S02]  /*f9d0*/  R2UR UR39, R19 ;  /* 0x00000000132772ca */ /* 0x000fe400000e0000 */
[----:B------:R-:W-:Y:S02]  /*f9e0*/  R2UR UR34, R2 ;  /* 0x00000000022272ca */ /* 0x000fe400000e0000 */
[----:B------:R-:W-:Y:S01]  /*f9f0*/  R2UR UR35, R3 ;  /* 0x00000000032372ca */ /* 0x000fe200000e0000 */
[----:B------:R-:W-:Y:S01]  /*fa00*/  ULOP3.LUT UR42, UR42, 0xffff, UR29, 0xf8, !UPT ;  /* 0x0000ffff2a2a7892 */ /* 0x000fe2000f8ef81d */
[----:B------:R-:W-:Y:S01]  /*fa10*/  @P3 LOP3.LUT R2, R6, 0xffff, RZ, 0xc0, !PT ;  /* 0x0000ffff06023812 */ /* 0x000fe200078ec0ff */
[----:B------:R-:W-:Y:S01]  /*fa20*/  ULOP3.LUT UR38, UR38, 0xffff, UR24, 0xf8, !UPT ;  /* 0x0000ffff26267892 */ /* 0x000fe2000f8ef818 */
[----:B------:R-:W-:Y:S02]  /*fa30*/  @P2 LOP3.LUT R0, R4, 0xffff, RZ, 0xc0, !PT ;  /* 0x0000ffff04002812 */ /* 0x000fe400078ec0ff */
[----:B------:R-:W-:Y:S01]  /*fa40*/  @P3 R2UR UR29, R2 ;  /* 0x00000000021d32ca */ /* 0x000fe200000e0000 */
[----:B------:R-:W-:Y:S01]  /*fa50*/  ULOP3.LUT UR43, UR43, 0x40104040, URZ, 0xfc, !UPT ;  /* 0x401040402b2b7892 */ /* 0x000fe2000f8efcff */
[----:B------:R-:W-:Y:S01]  /*fa60*/  @P2 R2UR UR24, R0 ;  /* 0x00000000001822ca */ /* 0x000fe200000e0000 */
[----:B------:R-:W-:Y:S02]  /*fa70*/  ULOP3.LUT UR39, UR39, 0x40104040, URZ, 0xfc, !UPT ;  /* 0x4010404027277892 */ /* 0x000fe4000f8efcff */
[----:B------:R-:W-:Y:S02]  /*fa80*/  ULOP3.LUT UR44, UR34, 0xffff, UR11, 0xf8, !UPT ;  /* 0x0000ffff222c7892 */ /* 0x000fe4000f8ef80b */
[----:B------:R-:W-:Y:S02]  /*fa90*/  ULOP3.LUT UR45, UR35, 0x40104040, URZ, 0xfc, !UPT ;  /* 0x40104040232d7892 */ /* 0x000fe4000f8efcff */
[----:B------:R-:W-:Y:S02]  /*faa0*/  UIADD3 UR11, UPT, UPT, UR23, 0x1, URZ ;  /* 0x00000001170b7890 */ /* 0x000fe4000fffe0ff */
[----:B------:R-:W-:Y:S02]  /*fab0*/  UIADD3 UR23, UPT, UPT, UR23, -0x1, URZ ;  /* 0xffffffff17177890 */ /* 0x000fe4000fffe0ff */
[----:B------:R-:W-:Y:S01]  /*fac0*/  UISETP.GT.AND UP0, UPT, UR11, 0x1, UPT ;  /* 0x000000010b00788c */ /* 0x000fe2000bf04270 */
[----:B------:R3:W-:Y:S01]  /*fad0*/  UTCBAR.MULTICAST [UR28], URZ, UR29 ;  /* 0x000000ff1c0073e9 */ /* 0x0007e2000800081d */
[----:B------:R-:W-:Y:S01]  /*fae0*/  UMOV UR34, URZ ;  /* 0x000000ff00227c82 */ /* 0x000fe20008000000 */
[----:B------:R-:W-:Y:S02]  /*faf0*/  UMOV UR35, UR27 ;  /* 0x0000001b00237c82 */ /* 0x000fe40008000000 */
[----:B------:R3:W-:Y:S01]  /*fb00*/  UTCOMMA.4X gdesc[UR36], gdesc[UR42], tmem[UR21], tmem[UR34], idesc[UR35], tmem[UR14], UPT ;  /* 0x800e222a240075ea */ /* 0x0007e2000b800015 */
[----:B------:R3:W-:Y:S01]  /*fb10*/  UTCOMMA.4X gdesc[UR38], gdesc[UR44], tmem[UR21], tmem[UR46], idesc[UR47], tmem[UR12], UPT ;  /* 0x800c2e2c260075ea */ /* 0x0007e2000b800015 */
[----:B------:R3:W-:Y:S02]  /*fb20*/  UTCBAR.MULTICAST [UR26], URZ, UR24 ;  /* 0x000000ff1a0073e9 */ /* 0x0007e40008000818 */
[----:B------:R-:W-:Y:S05]  /*fb30*/  BRA.U UP0, `(.L_x_590) ;  /* 0xffffffe100287547 */ /* 0x000fea000b83ffff */
.L_x_572:
[----:B----4-:R-:W-:-:S13]  /*fb40*/  ISETP.NE.AND P0, PT, R40, RZ, PT ;  /* 0x000000ff2800720c */ /* 0x010fda0003f05270 */
[----:B------:R-:W-:Y:S05]  /*fb50*/  @!P0 BRA `(.L_x_591) ;  /* 0x0000000000048947 */ /* 0x000fea0003800000 */
[----:B---3--:R-:W-:Y:S05]  /*fb60*/  BPT.TRAP 0x1 ;  /* 0x000000040000795c */ /* 0x008fea0000300000 */
.L_x_591:
[----:B-1----:R-:W-:Y:S01]  /*fb70*/  ISETP.NE.AND P0, PT, R13, RZ, PT ;  /* 0x000000ff0d00720c */ /* 0x002fe20003f05270 */
[----:B------:R-:W-:Y:S01]  /*fb80*/  UISETP.NE.AND UP0, UPT, UR22, 0x3, UPT ;  /* 0x000000031600788c */ /* 0x000fe2000bf05270 */
[----:B------:R-:W-:Y:S01]  /*fb90*/  IMAD.MOV.U32 R16, RZ, RZ, R10 ;  /* 0x000000ffff107224 */ /* 0x000fe200078e000a */
[----:B------:R-:W-:Y:S02]  /*fba0*/  UIADD3 UR7, UPT, UPT, UR16, 0x100, URZ ;  /* 0x0000010010077890 */ /* 0x000fe4000fffe0ff */
[----:B------:R-:W-:Y:S02]  /*fbb0*/  USEL UR6, URZ, 0x1, UP0 ;  /* 0x00000001ff067887 */ /* 0x000fe40008000000 */
[----:B------:R-:W-:-:S04]  /*fbc0*/  USEL UR22, UR22, URZ, UP0 ;  /* 0x000000ff16167287 */ /* 0x000fc80008000000 */
[----:B------:R-:W-:Y:S01]  /*fbd0*/  LOP3.LUT R15, R15, UR6, RZ, 0x3c, !PT ;  /* 0x000000060f0f7c12 */ /* 0x000fe2000f8e3cff */
[----:B------:R1:W-:Y:S01]  /*fbe0*/  UTCBAR [UR7], URZ ;  /* 0x000000ff070073e9 */ /* 0x0003e200080000ff */
[----:B------:R-:W-:Y:S06]  /*fbf0*/  @P0 BRA `(.L_x_592) ;  /* 0xffffffdc00680947 */ /* 0x000fec000383ffff */
[----:B------:R-:W4:Y:S01]  /*fc00*/  S2UR UR4, SR_CgaCtaId ;  /* 0x00000000000479c3 */ /* 0x000f220000008800 */
[----:B------:R-:W-:Y:S01]  /*fc10*/  ELECT P0, URZ, PT ;  /* 0x0000000000ff782f */ /* 0x000fe20003800000 */
[----:B------:R-:W-:Y:S01]  /*fc20*/  IMAD.MOV.U32 R0, RZ, RZ, 0x1 ;  /* 0x00000001ff007424 */ /* 0x000fe200078e00ff */
[----:B------:R-:W-:Y:S01]  /*fc30*/  UMOV UR5, 0x40 ;  /* 0x0000004000057882 */ /* 0x000fe20000000000 */
[----:B------:R-:W-:-:S04]  /*fc40*/  SHF.L.U32 R3, RZ, 0x1f, RZ ;  /* 0x0000001fff037819 */ /* 0x000fc800000006ff */
[----:B------:R-:W-:Y:S01]  /*fc50*/  UVIRTCOUNT.DEALLOC.SMPOOL 0x80 ;  /* 0x000000800000784c */ /* 0x000fe20000000000 */
[----:B----4-:R-:W-:-:S09]  /*fc60*/  ULEA UR4, UR4, UR5, 0x18 ;  /* 0x0000000504047291 */ /* 0x010fd2000f8ec0ff */
[----:B------:R4:W-:Y:S01]  /*fc70*/  @P0 STS.U8 [UR4+0x1c], R0 ;  /* 0x00001c00ff000988 */ /* 0x0009e20008000004 */
[----:B------:R-:W5:Y:S02]  /*fc80*/  SYNCS.PHASECHK.TRANS64.TRYWAIT P0, [UR16+0x118], R3 ;  /* 0x00011803ff0075a7 */ /* 0x000f640008001110 */
[----:B----45:R-:W-:Y:S05]  /*fc90*/  @!P0 BRA `(.L_x_593) ;  /* 0x0000007c00608947 */ /* 0x030fea0003800000 */
.L_x_712:
[----:B------:R-:W-:Y:S01]  /*fca0*/  NOP ;  /* 0x0000000000007918 */ /* 0x000fe20000000000 */
[----:B----4-:R-:W4:Y:S01]  /*fcb0*/  LDS R0, [UR4+0x14] ;  /* 0x00001404ff007984 */ /* 0x010f220008000800 */
[----:B------:R-:W-:Y:S01]  /*fcc0*/  ULOP3.LUT UR6, UR20, 0xffff, URZ, 0xc0, !UPT ;  /* 0x0000ffff14067892 */ /* 0x000fe2000f8ec0ff */
[----:B------:R-:W-:Y:S01]  /*fcd0*/  UMOV UR8, 0xffff ;  /* 0x0000ffff00087882 */ /* 0x000fe20000000000 */
[----:B------:R-:W-:Y:S02]  /*fce0*/  UMOV UR5, 0x1 ;  /* 0x0000000100057882 */ /* 0x000fe40000000000 */
[----:B------:R-:W-:-:S04]  /*fcf0*/  USHF.R.U32.HI UR6, URZ, 0x5, UR6 ;  /* 0x00000005ff067899 */ /* 0x000fc80008011606 */
[----:B------:R-:W-:Y:S02]  /*fd00*/  USHF.L.U32 UR8, UR8, UR6, URZ ;  /* 0x0000000608087299 */ /* 0x000fe400080006ff */
[----:B------:R-:W-:-:S04]  /*fd10*/  USHF.L.U32 UR5, UR5, UR6, URZ ;  /* 0x0000000605057299 */ /* 0x000fc800080006ff */
[----:B----4-:R-:W-:-:S04]  /*fd20*/  LOP3.LUT R0, R0, UR8, RZ, 0xc0, !PT ;  /* 0x0000000800007c12 */ /* 0x010fc8000f8ec0ff */
[----:B------:R-:W-:-:S13]  /*fd30*/  ISETP.NE.AND P0, PT, R0, UR8, PT ;  /* 0x0000000800007c0c */ /* 0x000fda000bf05270 */
[----:B------:R-:W-:Y:S05]  /*fd40*/  @P0 BRA `(.L_x_594) ;  /* 0x0000000000580947 */ /* 0x000fea0003800000 */
[----:B------:R-:W4:Y:S02]  /*fd50*/  LDS R0, [UR4+0x18] ;  /* 0x00001804ff007984 */ /* 0x000f240008000800 */
[----:B----4-:R-:W-:-:S04]  /*fd60*/  LOP3.LUT R0, R0, UR5, RZ, 0xc0, !PT ;  /* 0x0000000500007c12 */ /* 0x010fc8000f8ec0ff */
[----:B------:R-:W-:-:S13]  /*fd70*/  ISETP.NE.AND P0, PT, R0, UR5, PT ;  /* 0x0000000500007c0c */ /* 0x000fda000bf05270 */
[----:B------:R-:W-:Y:S05]  /*fd80*/  @P0 BRA `(.L_x_595) ;  /* 0x00000000003c0947 */ /* 0x000fea0003800000 */
[----:B------:R-:W4:Y:S01]  /*fd90*/  S2R R2, SR_LANEID ;  /* 0x0000000000027919 */ /* 0x000f220000000000 */
[----:B------:R-:W-:Y:S01]  /*fda0*/  ULOP3.LUT UR8, URZ, UR8, URZ, 0x33, !UPT ;  /* 0x00000008ff087292 */ /* 0x000fe2000f8e33ff */
[----:B------:R-:W-:Y:S01]  /*fdb0*/  LOP3.LUT R4, RZ, UR5, RZ, 0x33, !PT ;  /* 0x00000005ff047c12 */ /* 0x000fe2000f8e33ff */
[----:B-1----:R-:W-:Y:S02]  /*fdc0*/  VOTEU.ANY UR7, UPT, PT ;  /* 0x0000000000077886 */ /* 0x002fe400038e0100 */
[----:B------:R-:W-:Y:S01]  /*fdd0*/  UFLO.U32 UR7, UR7 ;  /* 0x00000007000772bd */ /* 0x000fe200080e0000 */
[----:B------:R-:W1:Y:S01]  /*fde0*/  REDUX UR5, R4 ;  /* 0x00000000040573c4 */ /* 0x000e620000000000 */
[----:B------:R-:W-:-:S06]  /*fdf0*/  IMAD.U32 R0, RZ, RZ, UR8 ;  /* 0x00000008ff007e24 */ /* 0x000fcc000f8e00ff */
[----:B------:R1:W-:Y:S01]  /*fe00*/  UTCATOMSWS.AND URZ, UR8 ;  /* 0x0000000800ff79e3 */ /* 0x0003e20008000000 */
[----:B------:R-:W5:Y:S01]  /*fe10*/  REDUX UR6, R0 ;  /* 0x00000000000673c4 */ /* 0x000f620000000000 */
[----:B----4-:R-:W-:Y:S01]  /*fe20*/  ISETP.EQ.U32.AND P0, PT, R2, UR7, PT ;  /* 0x0000000702007c0c */ /* 0x010fe2000bf02070 */
[----:B-1----:R-:W-:Y:S01]  /*fe30*/  IMAD.U32 R2, RZ, RZ, UR5 ;  /* 0x00000005ff027e24 */ /* 0x002fe2000f8e00ff */
[----:B-----5:R-:W-:-:S11]  /*fe40*/  MOV R3, UR6 ;  /* 0x0000000600037c02 */ /* 0x020fd60008000f00 */
[----:B------:R1:W-:Y:S04]  /*fe50*/  @P0 ATOMS.AND RZ, [UR4+0x14], R3 ;  /* 0x00001403ffff098c */ /* 0x0003e8000a800004 */
[----:B------:R1:W-:Y:S01]  /*fe60*/  @P0 ATOMS.AND RZ, [UR4+0x18], R2 ;  /* 0x00001802ffff098c */ /* 0x0003e2000a800004 */
[----:B------:R-:W-:Y:S05]  /*fe70*/  BRA `(.L_x_596) ;  /* 0x0000000000147947 */ /* 0x000fea0003800000 */
.L_x_595:
[----:B------:R-:W-:Y:S02]  /*fe80*/  MOV R2, 0xfea0 ;  /* 0x0000fea000027802 */ /* 0x000fe40000000f00 */
[----:B-123--:R-:W-:Y:S05]  /*fe90*/  CALL.REL.NOINC `($__internal_4_$__cuda_sm10x_tcgen05_guardrail_trap_col_being_dealloced_not_returned_by_alloc) ;  /* 0x0000007c00207944 */ /* 0x00efea0003c00000 */
[----:B------:R-:W-:Y:S05]  /*fea0*/  BRA `(.L_x_596) ;  /* 0x0000000000087947 */ /* 0x000fea0003800000 */
.L_x_594:
[----:B------:R-:W-:Y:S02]  /*feb0*/  MOV R2, 0xfed0 ;  /* 0x0000fed000027802 */ /* 0x000fe40000000f00 */
[----:B-123--:R-:W-:Y:S05]  /*fec0*/  CALL.REL.NOINC `($__internal_6_$__cuda_sm10x_tcgen05_guardrail_trap_unallocated_columns_being_dealloced) ;  /* 0x0000007c002c7944 */ /* 0x00efea0003c00000 */
.L_x_596:
[----:B------:R-:W-:Y:S01]  /*fed0*/  NOP ;  /* 0x0000000000007918 */ /* 0x000fe20000000000 */
[----:B---3--:R-:W-:Y:S05]  /*fee0*/  EXIT ;  /* 0x000000000000794d */ /* 0x008fea0003800000 */
.L_x_566:
[----:B------:R-:W-:-:S08]  /*fef0*/  NOP ;  /* 0x0000000000007918 */ /* 0x000fd00000000000 */
[----:B-----5:R-:W-:-:S00]  /*ff00*/  USETMAXREG.DEALLOC.CTAPOOL 0x80 ;  /* 0x00000080000079c8 */ /* 0x020fc000080e0500 */
[----:B--2---:R-:W-:Y:S05]  /*ff10*/  EXIT ;  /* 0x000000000000794d */ /* 0x004fea0003800000 */
.L_x_565:
[----:B------:R-:W-:-:S08]  /*ff20*/  NOP ;  /* 0x0000000000007918 */ /* 0x000fd00000000000 */
[----:B------:R-:W1:Y:S02]  /*ff30*/  USETMAXREG.TRY_ALLOC.CTAPOOL UP0, 0xf8 ;  /* 0x000000f8000079c8 */ /* 0x000e640008000600 */
[----:B-1----:R-:W-:Y:S05]  /*ff40*/  BRA.U !UP0, `(.L_x_565) ;  /* 0xfffffffd08f47547 */ /* 0x002fea000b83ffff */
[----:B------:R-:W1:Y:S08]  /*ff50*/  S2UR UR4, SR_CgaCtaId ;  /* 0x00000000000479c3 */ /* 0x000e700000008800 */
[----:B------:R-:W-:Y:S01]  /*ff60*/  BAR.SYNC.DEFER_BLOCKING 0x6, 0xa0 ;  /* 0x0182800000007b1d */ /* 0x000fe20000010000 */
[C---:B------:R-:W-:Y:S01]  /*ff70*/  IMAD.U32 R2, R136.reuse, 0x10000, RZ ;  /* 0x0001000088027824 */ /* 0x040fe200078e00ff */
[----:B------:R-:W-:Y:S01]  /*ff80*/  LOP3.LUT R5, R136, 0x60, RZ, 0xc0, !PT ;  /* 0x0000006088057812 */ /* 0x000fe200078ec0ff */
[----:B------:R-:W-:-:S02]  /*ff90*/  HFMA2 R87, -RZ, RZ, 0, 0 ;  /* 0x00000000ff577431 */ /* 0x000fc400000001ff */
[----:B------:R-:W-:Y:S01]  /*ffa0*/  IMAD.MOV.U32 R14, RZ, RZ, RZ ;  /* 0x000000ffff0e7224 */ /* 0x000fe200078e00ff */
[----:B------:R-:W-:Y:S01]  /*ffb0*/  MOV R138, RZ ;  /* 0x000000ff008a7202 */ /* 0x000fe20000000f00 */
[----:B------:R-:W-:Y:S01]  /*ffc0*/  UMOV UR5, 0x400 ;  /* 0x0000040000057882 */ /* 0x000fe20000000000 */
[----:B------:R-:W-:Y:S01]  /*ffd0*/  LOP3.LUT R2, R2, 0x600000, RZ, 0xc0, !PT ;  /* 0x0060000002027812 */ /* 0x000fe200078ec0ff */
[----:B--2---:R-:W2:Y:S01]  /*ffe0*/  LDCU.64 UR42, c[0x0][0xc90] ;  /* 0x00019200ff2a77ac */ /* 0x004ea20008000a00 */
[----:B------:R-:W-:Y:S01]  /*fff0*/  LOP3.LUT R136, R5, 0x1f, R136, 0xf8, !PT ;  /* 0x0000001f05887812 */ /* 0x000fe200078ef888 */
[----:B------:R-:W3:Y:S01]  /*10000*/  LDCU.64 UR38, c[0x0][0xc88] ;  /* 0x00019100ff2677ac */ /* 0x000ee20008000a00 */
[----:B------:R-:W4:Y:S01]  /*10010*/  LDCU.64 UR48, c[0x0][0xce8] ;  /* 0x00019d00ff3077ac */ /* 0x000f220008000a00 */
[----:B------:R-:W2:Y:S01]  /*10020*/  LDCU.64 UR46, c[0x0][0xcb8] ;  /* 0x00019700ff2e77ac */ /* 0x000ea20008000a00 */
[----:B-1----:R-:W-:Y:S01]  /*10030*/  ULEA UR4, UR4, UR5, 0x18 ;  /* 0x0000000504047291 */ /* 0x002fe2000f8ec0ff */
[----:B------:R-:W1:Y:S08]  /*10040*/  LDCU.64 UR44, c[0x0][0xcb0] ;  /* 0x00019600ff2c77ac */ /* 0x000e700008000a00 */
[----:B------:R-:W3:Y:S02]  /*10050*/  LDS R3, [UR4+0x150] ;  /* 0x00015004ff037984 */ /* 0x000ee40008000800 */
[----:B-1234-:R-:W-:-:S07]  /*10060*/  IMAD.IADD R2, R3, 0x1, R2 ;  /* 0x0000000103027824 */ /* 0x01efce00078e0202 */
.L_x_618:
[----:B--2---:R-:W1:Y:S01]  /*10070*/  LDC.64 R4, c[0x0][0x390] ;  /* 0x0000e400ff047b82 */ /* 0x004e620000000a00 */
[----:B------:R-:W2:Y:S01]  /*10080*/  S2R R84, SR_CgaCtaId ;  /* 0x0000000000547919 */ /* 0x000ea20000008800 */
[----:B------:R-:W-:Y:S02]  /*10090*/  MOV R83, 0x400 ;  /* 0x0000040000537802 */ /* 0x000fe40000000f00 */
[----:B------:R-:W-:Y:S02]  /*100a0*/  SHF.L.U32 R6, R138, 0x1f, RZ ;  /* 0x0000001f8a067819 */ /* 0x000fe400000006ff */
[----:B--2---:R-:W-:Y:S01]  /*100b0*/  LEA R83, R84, R83, 0x18 ;  /* 0x0000005354537211 */ /* 0x004fe200078ec0ff */
[----:B-1----:R-:W-:Y:S04]  /*100c0*/  IMAD.WIDE R4, R12, 0xc, R4 ;  /* 0x0000000c0c047825 */ /* 0x002fe800078e0204 */
[C-C-:B------:R-:W-:Y:S02]  /*100d0*/  IMAD R3, R14.reuse, 0x8, R83.reuse ;  /* 0x000000080e037824 */ /* 0x140fe400078e0253 */
[----:B------:R-:W-:Y:S02]  /*100e0*/  IMAD R140, R14, 0x10, R83 ;  /* 0x000000100e8c7824 */ /* 0x000fe400078e0253 */
[----:B------:R-:W1:Y:S01]  /*100f0*/  SYNCS.PHASECHK.TRANS64.TRYWAIT P0, [R3+URZ+0xd0], R6 ;  /* 0x0000d006030075a7 */ /* 0x000e6200080011ff */
[----:B------:R-:W-:Y:S05]  /*10100*/  VIADD R7, R3, 0xe8 ;  /* 0x000000e803077836 */ /* 0x000fea0000000000 */
[----:B------:R-:W-:Y:S01]  /*10110*/  PRMT R0, R84, 0x654, R7 ;  /* 0x0000065454007816 */ /* 0x000fe20000000007 */
[----:B-1----:R-:W-:Y:S06]  /*10120*/  @!P0 BRA `(.L_x_597) ;  /* 0x0000007800548947 */ /* 0x002fec0003800000 */
.L_x_713:
        /* <DEDUP_REMOVED lines=20> */
[----:B------:R-:W-:Y:S04]  /*10270*/  SHF.L.U32 R0, R87, 0x1f, RZ ;  /* 0x0000001f57007819 */ /* 0x000fe800000006ff */
[----:B------:R-:W2:Y:S02]  /*10280*/  SYNCS.PHASECHK.TRANS64.TRYWAIT P0, [R83+URZ+0x100], R0 ;  /* 0x00010000530075a7 */ /* 0x000ea400080011ff */
[----:B--2---:R-:W-:Y:S05]  /*10290*/  @!P0 BRA `(.L_x_599) ;  /* 0x00000078000c8947 */ /* 0x004fea0003800000 */
.L_x_598:
[----:B------:R-:W-:Y:S01]  /*102a0*/  ISETP.NE.U32.AND P0, PT, RZ, UR42, PT ;  /* 0x0000002aff007c0c */ /* 0x000fe2000bf05070 */
[----:B------:R-:W3:Y:S01]  /*102b0*/  @P4 LDG.E.64 R22, desc[UR40][R22.64] ;  /* 0x0000002816164981 */ /* 0x000ee2000c1e1b00 */
[----:B-----5:R-:W-:Y:S01]  /*102c0*/  FSETP.NEU.AND P5, PT, R106, RZ, PT ;  /* 0x000000ff6a00720b */ /* 0x020fe20003fad000 */
[----:B------:R-:W4:Y:S01]  /*102d0*/  LDC.64 R24, c[0x0][0xcf0] ;  /* 0x00033c00ff187b82 */ /* 0x000f220000000a00 */
[----:B------:R-:W-:Y:S01]  /*102e0*/  ISETP.NE.AND.EX P0, PT, RZ, UR43, PT, P0 ;  /* 0x0000002bff007c0c */ /* 0x000fe2000bf05300 */
[----:B------:R-:W-:Y:S01]  /*102f0*/  IMAD.U32 R15, RZ, RZ, UR20 ;  /* 0x00000014ff0f7e24 */ /* 0x000fe2000f8e00ff */
[----:B------:R-:W-:Y:S01]  /*10300*/  USHF.L.U32 UR36, UR13, 0x8, URZ ;  /* 0x000000080d247899 */ /* 0x000fe200080006ff */
[----:B------:R-:W-:Y:S01]  /*10310*/  IMAD.U32 R13, RZ, RZ, UR20 ;  /* 0x00000014ff0d7e24 */ /* 0x000fe2000f8e00ff */
[----:B------:R-:W-:Y:S02]  /*10320*/  USHF.L.U32 UR20, UR20, 0x7, URZ ;  /* 0x0000000714147899 */ /* 0x000fe400080006ff */
[----:B------:R-:W-:Y:S04]  /*10330*/  USHF.R.S32.HI UR37, URZ, 0x1f, UR36 ;  /* 0x0000001fff257899 */ /* 0x000fe80008011424 */
[----:B------:R-:W-:Y:S01]  /*10340*/  LOP3.LUT R148, R136, UR20, RZ, 0xfc, !PT ;  /* 0x0000001488947c12 */ /* 0x000fe2000f8efcff */
[----:B------:R-:W1:Y:S01]  /*10350*/  @P5 LDC.64 R18, c[0x0][0xce0] ;  /* 0x00033800ff125b82 */ /* 0x000e620000000a00 */
[----:B------:R-:W-:Y:S02]  /*10360*/  @!P5 CS2R R4, SRZ ;  /* 0x000000000004d805 */ /* 0x000fe4000001ff00 */
[----:B------:R-:W-:Y:S04]  /*10370*/  @P0 IADD3 R20, P2, PT, R8, UR42, RZ ;  /* 0x0000002a08140c10 */ /* 0x000fe8000ff5e0ff */
[C---:B------:R-:W-:Y:S01]  /*10380*/  @P0 IADD3.X R21, PT, PT, R9.reuse, UR43, RZ, P2, !PT ;  /* 0x0000002b09150c10 */ /* 0x040fe200097fe4ff */
[----:B------:R-:W2:Y:S05]  /*10390*/  @P5 LDC.64 R16, c[0x0][0xcd8] ;  /* 0x00033600ff105b82 */ /* 0x000eaa0000000a00 */
[----:B------:R-:W3:Y:S01]  /*103a0*/  @P0 LDG.E.64 R20, desc[UR40][R20.64] ;  /* 0x0000002814140981 */ /* 0x000ee2000c1e1b00 */
[C---:B-1----:R-:W-:Y:S01]  /*103b0*/  @P5 IMAD.WIDE R18, R12.reuse, 0x8, R18 ;  /* 0x000000080c125825 */ /* 0x042fe200078e0212 */
[C---:B----4-:R-:W-:Y:S04]  /*103c0*/  LEA R26, P2, R12.reuse, R24, 0x3 ;  /* 0x000000180c1a7211 */ /* 0x050fe800078418ff */
[----:B------:R-:W4:Y:S01]  /*103d0*/  @P5 LDG.E.64 R4, desc[UR40][R18.64] ;  /* 0x0000002812045981 */ /* 0x000f22000c1e1b00 */
[C---:B------:R-:W-:Y:S01]  /*103e0*/  LEA.HI.X.SX32 R27, R12.reuse, R25, 0x3, P2 ;  /* 0x000000190c1b7211 */ /* 0x040fe200010f1eff */
[----:B--2---:R-:W-:Y:S01]  /*103f0*/  @P5 IMAD.WIDE R16, R12, 0x8, R16 ;  /* 0x000000080c105825 */ /* 0x004fe200078e0210 */
[----:B------:R-:W-:Y:S03]  /*10400*/  IADD3 R24, P2, PT, R8, UR48, RZ ;  /* 0x0000003008187c10 */ /* 0x000fe6000ff5e0ff */
[----:B------:R-:W2:Y:S01]  /*10410*/  LDG.E.64 R10, desc[UR40][R26.64] ;  /* 0x000000281a0a7981 */ /* 0x000ea2000c1e1b00 */
[----:B------:R-:W-:Y:S02]  /*10420*/  IADD3.X R25, PT, PT, R9, UR49, RZ, P2, !PT ;  /* 0x0000003109197c10 */ /* 0x000fe400097fe4ff */
[----:B------:R-:W-:Y:S04]  /*10430*/  LEA R6, P2, R15, RZ, 0x7 ;  /* 0x000000ff0f067211 */ /* 0x000fe800078438ff */
[----:B------:R-:W-:Y:S02]  /*10440*/  LEA.HI.X.SX32 R7, R13, RZ, 0x7, P2 ;  /* 0x000000ff0d077211 */ /* 0x000fe400010f3eff */
[----:B------:R-:W-:Y:S02]  /*10450*/  R2UR UR4, R6 ;  /* 0x00000000060472ca */ /* 0x000fe400000e0000 */
[----:B------:R-:W-:Y:S02]  /*10460*/  R2UR UR5, R7 ;  /* 0x00000000070572ca */ /* 0x000fe400000e0000 */
[----:B------:R-:W-:Y:S09]  /*10470*/  @!P5 CS2R R18, SRZ ;  /* 0x000000000012d805 */ /* 0x000ff2000001ff00 */
[----:B------:R-:W-:Y:S01]  /*10480*/  LOP3.LUT R3, R136, UR4, RZ, 0xfc, !PT ;  /* 0x0000000488037c12 */ /* 0x000fe2000f8efcff */
[----:B------:R-:W2:Y:S04]  /*10490*/  @P5 LDG.E.64 R18, desc[UR40][R16.64] ;  /* 0x0000002810125981 */ /* 0x000ea8000c1e1b00 */
[----:B------:R-:W2:Y:S04]  /*104a0*/  LDG.E.64 R16, desc[UR40][R24.64] ;  /* 0x0000002818107981 */ /* 0x000ea8000c1e1b00 */
[----:B---3--:R-:W5:Y:S04]  /*104b0*/  @P4 LD.E R80, desc[UR40][R22.64] ;  /* 0x0000002816504980 */ /* 0x008f68000c101900 */
[----:B------:R1:W5:Y:S01]  /*104c0*/  @P0 LD.E R82, desc[UR40][R20.64] ;  /* 0x0000002814520980 */ /* 0x000362000c101900 */
[----:B----4-:R-:W-:Y:S04]  /*104d0*/  IMAD R0, R4, UR5, RZ ;  /* 0x0000000504007c24 */ /* 0x010fe8000f8e02ff */
[-C--:B------:R-:W-:Y:S02]  /*104e0*/  IMAD R0, R5, R3.reuse, R0 ;  /* 0x0000000305007224 */ /* 0x080fe400078e0200 */
[----:B--2---:R-:W-:Y:S02]  /*104f0*/  IMAD R13, R10, UR5, RZ ;  /* 0x000000050a0d7c24 */ /* 0x004fe4000f8e02ff */
[-C--:B-1----:R-:W-:Y:S04]  /*10500*/  IMAD.WIDE.U32 R20, R4, R3.reuse, UR36 ;  /* 0x0000002404147e25 */ /* 0x082fe8000f8e0003 */
[-C--:B------:R-:W-:Y:S04]  /*10510*/  IMAD.WIDE.U32 R8, R10, R3.reuse, UR36 ;  /* 0x000000240a087e25 */ /* 0x080fe8000f8e0003 */
[----:B------:R-:W-:Y:S02]  /*10520*/  IMAD R13, R11, R3, R13 ;  /* 0x000000030b0d7224 */ /* 0x000fe400078e020d */
[----:B------:R-:W-:Y:S02]  /*10530*/  IMAD.IADD R15, R21, 0x1, R0 ;  /* 0x00000001150f7824 */ /* 0x000fe400078e0200 */
[----:B------:R-:W-:Y:S01]  /*10540*/  IMAD.IADD R13, R9, 0x1, R13 ;  /* 0x00000001090d7824 */ /* 0x000fe200078e020d */
[C---:B------:R-:W-:Y:S04]  /*10550*/  LEA R104, P3, R20.reuse, R18, 0x1 ;  /* 0x0000001214687211 */ /* 0x040fe800078608ff */
[----:B------:R-:W-:Y:S02]  /*10560*/  LEA.HI.X R105, R20, R19, R15, 0x1, P3 ;  /* 0x0000001314697211 */ /* 0x000fe400018f0c0f */
[C---:B------:R-:W-:Y:S04]  /*10570*/  LEA R150, P2, R8.reuse, R16, 0x1 ;  /* 0x0000001008967211 */ /* 0x040fe800078408ff */
        /* <DEDUP_REMOVED lines=12> */
.L_x_600:
        /* <DEDUP_REMOVED lines=11> */
.L_x_601:
        /* <DEDUP_REMOVED lines=56> */
[C---:B------:R-:W-:Y:S01]  /*10a70*/  ISETP.GE.AND P6, PT, R123.reuse, R146, PT ;  /* 0x000000927b00720c */ /* 0x040fe20003fc6270 */
[----:B------:R-:W-:Y:S01]  /*10a80*/  VIADD R7, R123, 0x8 ;  /* 0x000000087b077836 */ /* 0x000fe20000000000 */
[----:B-12---:R-:W-:Y:S01]  /*10a90*/  LEA R4, P0, R113, R104, 0x1 ;  /* 0x0000006871047211 */ /* 0x006fe200078008ff */
[C---:B------:R-:W-:Y:S01]  /*10aa0*/  VIADD R5, R123.reuse, 0x10 ;  /* 0x000000107b057836 */ /* 0x040fe20000000000 */
[CC--:B------:R-:W-:Y:S01]  /*10ab0*/  ISETP.GE.OR P6, PT, R148.reuse, R145.reuse, P6 ;  /* 0x000000919400720c */ /* 0x0c0fe200037c6670 */
[----:B------:R-:W-:Y:S01]  /*10ac0*/  VIADD R3, R123, 0x18 ;  /* 0x000000187b037836 */ /* 0x000fe20000000000 */
[-C--:B------:R-:W-:Y:S02]  /*10ad0*/  ISETP.GE.AND P5, PT, R7, R146.reuse, PT ;  /* 0x000000920700720c */ /* 0x080fe40003fa6270 */
[----:B------:R-:W-:Y:S02]  /*10ae0*/  CS2R R98, SRZ ;  /* 0x0000000000627805 */ /* 0x000fe4000001ff00 */
[-C--:B------:R-:W-:Y:S01]  /*10af0*/  ISETP.GE.AND P4, PT, R5, R146.reuse, PT ;  /* 0x000000920500720c */ /* 0x080fe20003f86270 */
[----:B------:R-:W-:Y:S01]  /*10b00*/  VIADD R5, R123, 0x20 ;  /* 0x000000207b057836 */ /* 0x000fe20000000000 */
[C---:B------:R-:W-:Y:S02]  /*10b10*/  ISETP.GE.OR P5, PT, R148.reuse, R145, P5 ;  /* 0x000000919400720c */ /* 0x040fe40002fa6670 */
[----:B------:R-:W-:Y:S02]  /*10b20*/  CS2R R96, SRZ ;  /* 0x0000000000607805 */ /* 0x000fe4000001ff00 */
[-C--:B------:R-:W-:Y:S01]  /*10b30*/  ISETP.GE.AND P3, PT, R3, R146.reuse, PT ;  /* 0x000000920300720c */ /* 0x080fe20003f66270 */
[----:B------:R-:W-:Y:S01]  /*10b40*/  VIADD R3, R123, 0x28 ;  /* 0x000000287b037836 */ /* 0x000fe20000000000 */
[-C--:B------:R-:W-:Y:S02]  /*10b50*/  ISETP.GE.AND P2, PT, R5, R146.reuse, PT ;  /* 0x000000920500720c */ /* 0x080fe40003f46270 */
[----:B------:R-:W-:Y:S02]  /*10b60*/  CS2R R90, SRZ ;  /* 0x00000000005a7805 */ /* 0x000fe4000001ff00 */
[----:B------:R-:W-:Y:S02]  /*10b70*/  LEA.HI.X R5, R113, R105, RZ, 0x1, P0 ;  /* 0x0000006971057211 */ /* 0x000fe400000f0cff */
[----:B------:R-:W-:Y:S02]  /*10b80*/  CS2R R88, SRZ ;  /* 0x0000000000587805 */ /* 0x000fe4000001ff00 */
[-C--:B------:R-:W-:Y:S01]  /*10b90*/  ISETP.GE.AND P0, PT, R3, R146.reuse, PT ;  /* 0x000000920300720c */ /* 0x080fe20003f06270 */
[C---:B------:R-:W-:Y:S01]  /*10ba0*/  VIADD R7, R123.reuse, 0x30 ;  /* 0x000000307b077836 */ /* 0x040fe20000000000 */
[CC--:B------:R-:W-:Y:S01]  /*10bb0*/  ISETP.GE.OR P4, PT, R148.reuse, R145.reuse, P4 ;  /* 0x000000919400720c */ /* 0x0c0fe20002786670 */
[----:B------:R3:W5:Y:S01]  /*10bc0*/  @!P6 LD.E.128 R96, desc[UR40][R4.64] ;  /* 0x000000280460e980 */ /* 0x000762000c101d00 */
[----:B------:R-:W-:Y:S01]  /*10bd0*/  VIADD R3, R123, 0x38 ;  /* 0x000000387b037836 */ /* 0x000fe20000000000 */
[CC--:B------:R-:W-:Y:S02]  /*10be0*/  ISETP.GE.OR P3, PT, R148.reuse, R145.reuse, P3 ;  /* 0x000000919400720c */ /* 0x0c0fe40001f66670 */
[----:B------:R-:W-:Y:S01]  /*10bf0*/  CS2R R94, SRZ ;  /* 0x00000000005e7805 */ /* 0x000fe2000001ff00 */
        /* <DEDUP_REMOVED lines=9> */
[CC--:B------:R-:W-:Y:S02]  /*10c90*/  ISETP.GE.OR P6, PT, R148.reuse, R145.reuse, P6 ;  /* 0x000000919400720c */ /* 0x0c0fe400037c6670 */
[----:B------:R-:W-:Y:S02]  /*10ca0*/  CS2R R110, SRZ ;  /* 0x00000000006e7805 */ /* 0x000fe4000001ff00 */
[----:B------:R-:W-:Y:S01]  /*10cb0*/  ISETP.GE.OR P5, PT, R148, R145, P5 ;  /* 0x000000919400720c */ /* 0x000fe20002fa6670 */
[----:B------:R3:W5:Y:S01]  /*10cc0*/  @!P3 LD.E.128 R100, desc[UR40][R4.64+0x30] ;  /* 0x000030280464b980 */ /* 0x000762000c101d00 */
[----:B------:R-:W-:Y:S02]  /*10cd0*/  CS2R R108, SRZ ;  /* 0x00000000006c7805 */ /* 0x000fe4000001ff00 */
[----:B------:R-:W-:Y:S02]  /*10ce0*/  CS2R R118, SRZ ;  /* 0x0000000000767805 */ /* 0x000fe4000001ff00 */
[----:B------:R-:W-:Y:S02]  /*10cf0*/  CS2R R116, SRZ ;  /* 0x0000000000747805 */ /* 0x000fe4000001ff00 */
[----:B------:R-:W-:Y:S02]  /*10d00*/  CS2R R124, SRZ ;  /* 0x00000000007c7805 */ /* 0x000fe4000001ff00 */
[----:B------:R-:W-:Y:S02]  /*10d10*/  CS2R R126, SRZ ;  /* 0x00000000007e7805 */ /* 0x000fe4000001ff00 */
[----:B------:R-:W-:Y:S01]  /*10d20*/  CS2R R132, SRZ ;  /* 0x0000000000847805 */ /* 0x000fe2000001ff00 */
[----:B------:R3:W5:Y:S01]  /*10d30*/  @!P2 LD.E.128 R108, desc[UR40][R4.64+0x40] ;  /* 0x00004028046ca980 */ /* 0x000762000c101d00 */
[----:B------:R-:W-:Y:S04]  /*10d40*/  CS2R R134, SRZ ;  /* 0x0000000000867805 */ /* 0x000fe8000001ff00 */
[----:B------:R3:W5:Y:S05]  /*10d50*/  @!P0 LD.E.128 R116, desc[UR40][R4.64+0x50] ;  /* 0x0000502804748980 */ /* 0x00076a000c101d00 */
[----:B------:R3:W5:Y:S05]  /*10d60*/  @!P6 LD.E.128 R124, desc[UR40][R4.64+0x60] ;  /* 0x00006028047ce980 */ /* 0x00076a000c101d00 */
[----:B------:R3:W5:Y:S02]  /*10d70*/  @!P5 LD.E.128 R132, desc[UR40][R4.64+0x70] ;  /* 0x000070280484d980 */ /* 0x000764000c101d00 */
.L_x_603:
[----:B------:R-:W-:Y:S05]  /*10d80*/  BSYNC.RECONVERGENT B0 ;  /* 0x0000000000007941 */ /* 0x000fea0003800200 */
.L_x_602:
        /* <DEDUP_REMOVED lines=23> */
.L_x_605:
[----:B------:R-:W-:Y:S05]  /*10f00*/  WARPSYNC.ALL ;  /* 0x0000000000007948 */ /* 0x000fea0003800000 */
[----:B------:R-:W-:Y:S01]  /*10f10*/  R2UR UR4, R85 ;  /* 0x00000000550472ca */ /* 0x000fe200000e0000 */
[----:B------:R-:W-:Y:S01]  /*10f20*/  VIADD R83, R83, 0x108 ;  /* 0x0000010853537836 */ /* 0x000fe20000000000 */
[----:B------:R-:W-:Y:S04]  /*10f30*/  LOP3.LUT R144, R87, 0x1, RZ, 0x3c, !PT ;  /* 0x0000000157907812 */ /* 0x000fe800078e3cff */
[----:B------:R-:W-:Y:S07]  /*10f40*/  PRMT R84, R84, 0x654, R83 ;  /* 0x0000065454547816 */ /* 0x000fee0000000053 */
[----:B------:R-:W4:Y:S01]  /*10f50*/  LDTM.x64 R16, tmem[UR4] ;  /* 0x00000004001079ee */ /* 0x000f220008340000 */
[----:B------:R-:W-:Y:S01]  /*10f60*/  NOP ;  /* 0x0000000000007918 */ /* 0x000fe20000000000 */
[----:B----4-:R4:W-:Y:S02]  /*10f70*/  SYNCS.ARRIVE.TRANS64.RED.A1T0 RZ, [R84+URZ], RZ ;  /* 0x000000ff54ff79a7 */ /* 0x0109e400081004ff */
.L_x_604:
[--C-:B-----5:R-:W-:Y:S01]  /*10f80*/  HADD2.F32 R83, -RZ, R96.reuse.H0_H0 ;  /* 0x20000060ff537230 */ /* 0x120fe20000004100 */
[----:B------:R-:W-:Y:S01]  /*10f90*/  LEA R120, P0, R113, R150, 0x1 ;  /* 0x0000009671787211 */ /* 0x000fe200078008ff */
[-C--:B------:R-:W-:Y:S01]  /*10fa0*/  FMUL R0, R16, R80.reuse ;  /* 0x0000005010007220 */ /* 0x080fe20000400000 */
[----:B------:R-:W-:Y:S01]  /*10fb0*/  IADD3 R121, PT, PT, R123, 0x10, RZ ;  /* 0x000000107b797810 */ /* 0x000fe20007ffe0ff */
[----:B------:R-:W-:Y:S01]  /*10fc0*/  FMUL R3, R17, R80 ;  /* 0x0000005011037220 */ /* 0x000fe20000400000 */
[--C-:B------:R-:W-:Y:S02]  /*10fd0*/  HADD2.F32 R85, -RZ, R97.reuse.H0_H0 ;  /* 0x20000061ff557230 */ /* 0x100fe40000004100 */
[----:B------:R-:W-:Y:S01]  /*10fe0*/  FFMA R0, R82, R83, R0 ;  /* 0x0000005352007223 */ /* 0x000fe20000000000 */
[----:B------:R-:W-:Y:S01]  /*10ff0*/  HADD2.F32 R83, -RZ, R96.H1_H1 ;  /* 0x30000060ff537230 */ /* 0x000fe20000004100 */
[----:B------:R-:W-:Y:S01]  /*11000*/  ISETP.GE.AND P5, PT, R121, R146, PT ;  /* 0x000000927900720c */ /* 0x000fe20003fa6270 */
[----:B-123--:R-:W-:Y:S01]  /*11010*/  FMUL R4, R18, R80 ;  /* 0x0000005012047220 */ /* 0x00efe20000400000 */
[----:B----4-:R-:W-:Y:S01]  /*11020*/  HADD2.F32 R84, -RZ, R97.H1_H1 ;  /* 0x30000061ff547230 */ /* 0x010fe20000004100 */
[----:B------:R-:W-:Y:S01]  /*11030*/  LEA.HI.X R121, R113, R151, RZ, 0x1, P0 ;  /* 0x0000009771797211 */ /* 0x000fe200000f0cff */
[----:B------:R-:W-:Y:S01]  /*11040*/  FFMA R3, R82, R83, R3 ;  /* 0x0000005352037223 */ /* 0x000fe20000000003 */
[----:B------:R-:W-:Y:S01]  /*11050*/  ISETP.GE.OR P5, PT, R148, R145, P5 ;  /* 0x000000919400720c */ /* 0x000fe20002fa6670 */
[----:B------:R-:W-:Y:S01]  /*11060*/  FFMA R4, R82, R85, R4 ;  /* 0x0000005552047223 */ /* 0x000fe20000000004 */
[----:B------:R-:W-:Y:S01]  /*11070*/  ISETP.GE.AND P0, PT, R123, R146, PT ;  /* 0x000000927b00720c */ /* 0x000fe20003f06270 */
[----:B------:R-:W-:Y:S01]  /*11080*/  FMUL R5, R19, R80 ;  /* 0x0000005013057220 */ /* 0x000fe20000400000 */
[----:B------:R-:W-:Y:S01]  /*11090*/  F2FP.F16.F32.PACK_AB R112, R3, R0 ;  /* 0x000000000370723e */ /* 0x000fe200000000ff */
[--C-:B------:R-:W-:Y:S01]  /*110a0*/  HADD2.F32 R83, -RZ, R98.reuse.H0_H0 ;  /* 0x20000062ff537230 */ /* 0x100fe20000004100 */
[----:B------:R-:W-:Y:S01]  /*110b0*/  ISETP.GE.OR P0, PT, R148, R145, P0 ;  /* 0x000000919400720c */ /* 0x000fe20000706670 */
[----:B------:R-:W-:Y:S01]  /*110c0*/  FFMA R5, R82, R84, R5 ;  /* 0x0000005452057223 */ /* 0x000fe20000000005 */
[-C--:B------:R-:W-:Y:S01]  /*110d0*/  FMUL R6, R20, R80.reuse ;  /* 0x0000005014067220 */ /* 0x080fe20000400000 */
[----:B------:R-:W-:Y:S02]  /*110e0*/  HADD2.F32 R84, -RZ, R98.H1_H1 ;  /* 0x30000062ff547230 */ /* 0x000fe40000004100 */
[----:B------:R-:W-:Y:S01]  /*110f0*/  FMUL R7, R21, R80 ;  /* 0x0000005015077220 */ /* 0x000fe20000400000 */
[--C-:B------:R-:W-:Y:S01]  /*11100*/  HADD2.F32 R85, -RZ, R99.reuse.H0_H0 ;  /* 0x20000063ff557230 */ /* 0x100fe20000004100 */
[----:B------:R-:W-:Y:S01]  /*11110*/  F2FP.F16.F32.PACK_AB R113, R5, R4 ;  /* 0x000000040571723e */ /* 0x000fe200000000ff */
[C---:B------:R-:W-:Y:S01]  /*11120*/  FFMA R6, R82.reuse, R83, R6 ;  /* 0x0000005352067223 */ /* 0x040fe20000000006 */
[----:B------:R-:W-:Y:S01]  /*11130*/  FFMA R7, R82, R84, R7 ;  /* 0x0000005452077223 */ /* 0x000fe20000000007 */
[-C--:B------:R-:W-:Y:S01]  /*11140*/  FMUL R8, R22, R80.reuse ;  /* 0x0000005016087220 */ /* 0x080fe20000400000 */
[----:B------:R-:W-:Y:S01]  /*11150*/  IADD3 R115, PT, PT, R123, 0x18, RZ ;  /* 0x000000187b737810 */ /* 0x000fe20007ffe0ff */
[----:B------:R-:W-:Y:S02]  /*11160*/  HADD2.F32 R86, -RZ, R99.H1_H1 ;  /* 0x30000063ff567230 */ /* 0x000fe40000004100 */
[----:B------:R-:W-:Y:S01]  /*11170*/  FMUL R9, R23, R80 ;  /* 0x0000005017097220 */ /* 0x000fe20000400000 */
[----:B------:R-:W-:Y:S01]  /*11180*/  F2FP.F16.F32.PACK_AB R114, R7, R6 ;  /* 0x000000060772723e */ /* 0x000fe200000000ff */
[C---:B------:R-:W-:Y:S01]  /*11190*/  FFMA R8, R82.reuse, R85, R8 ;  /* 0x0000005552087223 */ /* 0x040fe20000000008 */
[----:B------:R-:W-:Y:S01]  /*111a0*/  ISETP.GE.AND P4, PT, R115, R146, PT ;  /* 0x000000927300720c */ /* 0x000fe20003f86270 */
[----:B------:R-:W-:Y:S01]  /*111b0*/  FFMA R9, R82, R86, R9 ;  /* 0x0000005652097223 */ /* 0x000fe20000000009 */
[----:B------:R-:W-:Y:S01]  /*111c0*/  IADD3 R115, PT, PT, R123, 0x28, RZ ;  /* 0x000000287b737810 */ /* 0x000fe20007ffe0ff */
[--C-:B------:R-:W-:Y:S01]  /*111d0*/  HADD2.F32 R83, -RZ, R88.reuse.H0_H0 ;  /* 0x20000058ff537230 */ /* 0x100fe20000004100 */
[----:B------:R-:W-:Y:S01]  /*111e0*/  ISETP.GE.OR P4, PT, R148, R145, P4 ;  /* 0x000000919400720c */ /* 0x000fe20002786670 */
[----:B------:R-:W-:Y:S01]  /*111f0*/  FMUL R10, R24, R80 ;  /* 0x00000050180a7220 */ /* 0x000fe20000400000 */
[----:B------:R-:W-:Y:S01]  /*11200*/  ISETP.GE.AND P2, PT, R115, R146, PT ;  /* 0x000000927300720c */ /* 0x000fe20003f46270 */
[----:B------:R-:W-:Y:S01]  /*11210*/  HADD2.F32 R84, -RZ, R88.H1_H1 ;  /* 0x30000058ff547230 */ /* 0x000fe20000004100 */
[----:B------:R-:W-:Y:S01]  /*11220*/  F2FP.F16.F32.PACK_AB R115, R9, R8 ;  /* 0x000000080973723e */ /* 0x000fe200000000ff */
[----:B------:R-:W-:Y:S01]  /*11230*/  FFMA R10, R82, R83, R10 ;  /* 0x00000053520a7223 */ /* 0x000fe2000000000a */
[----:B------:R-:W-:Y:S01]  /*11240*/  ISETP.GE.OR P2, PT, R148, R145, P2 ;  /* 0x000000919400720c */ /* 0x000fe20001746670 */
[-C--:B------:R-:W-:Y:S01]  /*11250*/  FMUL R11, R25, R80.reuse ;  /* 0x00000050190b7220 */ /* 0x080fe20000400000 */
[--C-:B------:R-:W-:Y:S01]  /*11260*/  HADD2.F32 R83, -RZ, R89.reuse.H0_H0 ;  /* 0x20000059ff537230 */ /* 0x100fe20000004100 */
[----:B------:R1:W-:Y:S01]  /*11270*/  @!P0 ST.E.128 desc[UR40][R120.64], R112 ;  /* 0x0000007078008985 */ /* 0x0003e2000c101d28 */
[----:B------:R-:W-:Y:S01]  /*11280*/  FMUL R12, R26, R80 ;  /* 0x000000501a0c7220 */ /* 0x000fe20000400000 */
[----:B------:R-:W-:Y:S01]  /*11290*/  IADD3 R13, PT, PT, R123, 0x8, RZ ;  /* 0x000000087b0d7810 */ /* 0x000fe20007ffe0ff */
[----:B------:R-:W-:Y:S02]  /*112a0*/  HADD2.F32 R85, -RZ, R89.H1_H1 ;  /* 0x30000059ff557230 */ /* 0x000fe40000004100 */
[C---:B------:R-:W-:Y:S01]  /*112b0*/  FFMA R11, R82.reuse, R84, R11 ;  /* 0x00000054520b7223 */ /* 0x040fe2000000000b */
[----:B------:R-:W-:Y:S01]  /*112c0*/  FFMA R12, R82, R83, R12 ;  /* 0x00000053520c7223 */ /* 0x000fe2000000000c */
[----:B------:R-:W-:Y:S01]  /*112d0*/  ISETP.GE.AND P6, PT, R13, R146, PT ;  /* 0x000000920d00720c */ /* 0x000fe20003fc6270 */
[-C--:B------:R-:W-:Y:S01]  /*112e0*/  FMUL R14, R27, R80.reuse ;  /* 0x000000501b0e7220 */ /* 0x080fe20000400000 */
[--C-:B------:R-:W-:Y:S02]  /*112f0*/  HADD2.F32 R84, -RZ, R90.reuse.H0_H0 ;  /* 0x2000005aff547230 */ /* 0x100fe40000004100 */
[----:B------:R-:W-:Y:S01]  /*11300*/  FMUL R15, R28, R80 ;  /* 0x000000501c0f7220 */ /* 0x000fe20000400000 */
[----:B------:R-:W-:Y:S01]  /*11310*/  HADD2.F32 R83, -RZ, R90.H1_H1 ;  /* 0x3000005aff537230 */ /* 0x000fe20000004100 */
[----:B------:R-:W-:Y:S01]  /*11320*/  ISETP.GE.OR P6, PT, R148, R145, P6 ;  /* 0x000000919400720c */ /* 0x000fe200037c6670 */
[C---:B------:R-:W-:Y:S01]  /*11330*/  FFMA R14, R82.reuse, R85, R14 ;  /* 0x00000055520e7223 */ /* 0x040fe2000000000e */
[----:B------:R-:W-:Y:S01]  /*11340*/  FFMA R15, R82, R84, R15 ;  /* 0x00000054520f7223 */ /* 0x000fe2000000000f */
[-C--:B------:R-:W-:Y:S01]  /*11350*/  FMUL R16, R29, R80.reuse ;  /* 0x000000501d107220 */ /* 0x080fe20000400000 */
[--C-:B------:R-:W-:Y:S02]  /*11360*/  HADD2.F32 R86, -RZ, R91.reuse.H0_H0 ;  /* 0x2000005bff567230 */ /* 0x100fe40000004100 */
        /* <DEDUP_REMOVED lines=15> */
[----:B------:R-:W-:Y:S01]  /*11460*/  FMUL R22, R35, R80 ;  /* 0x0000005023167220 */ /* 0x000fe20000400000 */
[----:B------:R-:W-:Y:S01]  /*11470*/  FFMA R21, R82, R83, R21 ;  /* 0x0000005352157223 */ /* 0x000fe20000000015 */
[----:B-1----:R-:W-:Y:S01]  /*11480*/  F2FP.F16.F32.PACK_AB R112, R11, R10 ;  /* 0x0000000a0b70723e */ /* 0x002fe200000000ff */
[--C-:B------:R-:W-:Y:S01]  /*11490*/  HADD2.F32 R84, -RZ, R94.reuse.H0_H0 ;  /* 0x2000005eff547230 */ /* 0x100fe20000004100 */
[----:B------:R-:W-:Y:S01]  /*114a0*/  F2FP.F16.F32.PACK_AB R113, R14, R12 ;  /* 0x0000000c0e71723e */ /* 0x000fe200000000ff */
[----:B------:R-:W-:Y:S01]  /*114b0*/  FFMA R22, R82, R85, R22 ;  /* 0x0000005552167223 */ /* 0x000fe20000000016 */
[----:B------:R-:W-:Y:S01]  /*114c0*/  F2FP.F16.F32.PACK_AB R114, R16, R15 ;  /* 0x0000000f1072723e */ /* 0x000fe200000000ff */
[-C--:B------:R-:W-:Y:S01]  /*114d0*/  FMUL R23, R36, R80.reuse ;  /* 0x0000005024177220 */ /* 0x080fe20000400000 */
[----:B------:R-:W-:Y:S01]  /*114e0*/  F2FP.F16.F32.PACK_AB R115, R18, R17 ;  /* 0x000000111273723e */ /* 0x000fe200000000ff */
[----:B------:R-:W-:Y:S02]  /*114f0*/  HADD2.F32 R83, -RZ, R94.H1_H1 ;  /* 0x3000005eff537230 */ /* 0x000fe40000004100 */
[----:B------:R-:W-:Y:S01]  /*11500*/  FMUL R24, R37, R80 ;  /* 0x0000005025187220 */ /* 0x000fe20000400000 */
[--C-:B------:R-:W-:Y:S02]  /*11510*/  HADD2.F32 R86, -RZ, R95.reuse.H0_H0 ;  /* 0x2000005fff567230 */ /* 0x100fe40000004100 */
[C---:B------:R-:W-:Y:S01]  /*11520*/  FFMA R23, R82.reuse, R84, R23 ;  /* 0x0000005452177223 */ /* 0x040fe20000000017 */
[----:B------:R1:W-:Y:S01]  /*11530*/  @!P6 ST.E.128 desc[UR40][R120.64+0x10], R112 ;  /* 0x000010707800e985 */ /* 0x0003e2000c101d28 */
[----:B------:R-:W-:Y:S01]  /*11540*/  FFMA R24, R82, R83, R24 ;  /* 0x0000005352187223 */ /* 0x000fe20000000018 */
[-C--:B------:R-:W-:Y:S01]  /*11550*/  FMUL R25, R38, R80.reuse ;  /* 0x0000005026197220 */ /* 0x080fe20000400000 */
[----:B------:R-:W-:Y:S02]  /*11560*/  HADD2.F32 R85, -RZ, R95.H1_H1 ;  /* 0x3000005fff557230 */ /* 0x000fe40000004100 */
[----:B------:R-:W-:Y:S01]  /*11570*/  FMUL R26, R39, R80 ;  /* 0x00000050271a7220 */ /* 0x000fe20000400000 */
[--C-:B------:R-:W-:Y:S02]  /*11580*/  HADD2.F32 R83, -RZ, R100.reuse.H0_H0 ;  /* 0x20000064ff537230 */ /* 0x100fe40000004100 */
[----:B------:R-:W-:Y:S01]  /*11590*/  FFMA R25, R82, R86, R25 ;  /* 0x0000005652197223 */ /* 0x000fe20000000019 */
[-C--:B------:R-:W-:Y:S01]  /*115a0*/  FMUL R27, R40, R80.reuse ;  /* 0x00000050281b7220 */ /* 0x080fe20000400000 */
[C---:B------:R-:W-:Y:S01]  /*115b0*/  FFMA R26, R82.reuse, R85, R26 ;  /* 0x00000055521a7223 */ /* 0x040fe2000000001a */
[----:B------:R-:W-:Y:S02]  /*115c0*/  HADD2.F32 R85, -RZ, R100.H1_H1 ;  /* 0x30000064ff557230 */ /* 0x000fe40000004100 */
[-C--:B------:R-:W-:Y:S01]  /*115d0*/  FMUL R28, R41, R80.reuse ;  /* 0x00000050291c7220 */ /* 0x080fe20000400000 */
[C---:B------:R-:W-:Y:S01]  /*115e0*/  FFMA R27, R82.reuse, R83, R27 ;  /* 0x00000053521b7223 */ /* 0x040fe2000000001b */
[----:B------:R-:W-:Y:S01]  /*115f0*/  IADD3 R13, PT, PT, R123, 0x20, RZ ;  /* 0x000000207b0d7810 */ /* 0x000fe20007ffe0ff */
[--C-:B------:R-:W-:Y:S02]  /*11600*/  HADD2.F32 R83, -RZ, R101.reuse.H0_H0 ;  /* 0x20000065ff537230 */ /* 0x100fe40000004100 */
[----:B------:R-:W-:Y:S01]  /*11610*/  FFMA R28, R82, R85, R28 ;  /* 0x00000055521c7223 */ /* 0x000fe2000000001c */
[----:B------:R-:W-:Y:S01]  /*11620*/  FMUL R29, R42, R80 ;  /* 0x000000502a1d7220 */ /* 0x000fe20000400000 */
[----:B------:R-:W-:Y:S01]  /*11630*/  ISETP.GE.AND P3, PT, R13, R146, PT ;  /* 0x000000920d00720c */ /* 0x000fe20003f66270 */
[----:B------:R-:W-:Y:S02]  /*11640*/  HADD2.F32 R85, -RZ, R101.H1_H1 ;  /* 0x30000065ff557230 */ /* 0x000fe40000004100 */
[-C--:B------:R-:W-:Y:S01]  /*11650*/  FMUL R30, R43, R80.reuse ;  /* 0x000000502b1e7220 */ /* 0x080fe20000400000 */
[----:B------:R-:W-:Y:S01]  /*11660*/  FFMA R29, R82, R83, R29 ;  /* 0x00000053521d7223 */ /* 0x000fe2000000001d */
[----:B------:R-:W-:Y:S01]  /*11670*/  ISETP.GE.OR P3, PT, R148, R145, P3 ;  /* 0x000000919400720c */ /* 0x000fe20001f66670 */
[--C-:B------:R-:W-:Y:S02]  /*11680*/  HADD2.F32 R84, -RZ, R102.reuse.H0_H0 ;  /* 0x20000066ff547230 */ /* 0x100fe40000004100 */
[----:B------:R-:W-:Y:S01]  /*11690*/  FFMA R30, R82, R85, R30 ;  /* 0x00000055521e7223 */ /* 0x000fe2000000001e */
[-C--:B------:R-:W-:Y:S01]  /*116a0*/  FMUL R31, R44, R80.reuse ;  /* 0x000000502c1f7220 */ /* 0x080fe20000400000 */
[----:B------:R-:W-:Y:S01]  /*116b0*/  IADD3 R13, PT, PT, R123, 0x30, RZ ;  /* 0x000000307b0d7810 */ /* 0x000fe20007ffe0ff */
[----:B------:R-:W-:Y:S02]  /*116c0*/  HADD2.F32 R83, -RZ, R102.H1_H1 ;  /* 0x30000066ff537230 */ /* 0x000fe40000004100 */
[----:B------:R-:W-:Y:S01]  /*116d0*/  FMUL R32, R45, R80 ;  /* 0x000000502d207220 */ /* 0x000fe20000400000 */
[--C-:B------:R-:W-:Y:S02]  /*116e0*/  HADD2.F32 R86, -RZ, R103.reuse.H0_H0 ;  /* 0x20000067ff567230 */ /* 0x100fe40000004100 */
[C---:B------:R-:W-:Y:S01]  /*116f0*/  FFMA R31, R82.reuse, R84, R31 ;  /* 0x00000054521f7223 */ /* 0x040fe2000000001f */
[----:B------:R-:W-:Y:S01]  /*11700*/  IADD3 R123, PT, PT, R123, 0x38, RZ ;  /* 0x000000387b7b7810 */ /* 0x000fe20007ffe0ff */
[----:B------:R-:W-:Y:S01]  /*11710*/  FFMA R32, R82, R83, R32 ;  /* 0x0000005352207223 */ /* 0x000fe20000000020 */
[----:B------:R-:W-:Y:S01]  /*11720*/  ISETP.GE.AND P1, PT, R13, R146, PT ;  /* 0x000000920d00720c */ /* 0x000fe20003f26270 */
[----:B------:R-:W-:Y:S01]  /*11730*/  FMUL R33, R46, R80 ;  /* 0x000000502e217220 */ /* 0x000fe20000400000 */
[----:B-1----:R-:W-:Y:S01]  /*11740*/  F2FP.F16.F32.PACK_AB R112, R20, R19 ;  /* 0x000000131470723e */ /* 0x002fe200000000ff */
[----:B------:R-:W-:Y:S01]  /*11750*/  HADD2.F32 R85, -RZ, R103.H1_H1 ;  /* 0x30000067ff557230 */ /* 0x000fe20000004100 */
[----:B------:R-:W-:Y:S01]  /*11760*/  F2FP.F16.F32.PACK_AB R113, R22, R21 ;  /* 0x000000151671723e */ /* 0x000fe200000000ff */
[----:B------:R-:W-:Y:S01]  /*11770*/  FFMA R33, R82, R86, R33 ;  /* 0x0000005652217223 */ /* 0x000fe20000000021 */
[----:B------:R-:W-:Y:S01]  /*11780*/  F2FP.F16.F32.PACK_AB R114, R24, R23 ;  /* 0x000000171872723e */ /* 0x000fe200000000ff */
[----:B------:R-:W-:Y:S01]  /*11790*/  FMUL R34, R47, R80 ;  /* 0x000000502f227220 */ /* 0x000fe20000400000 */
[----:B------:R-:W-:Y:S01]  /*117a0*/  F2FP.F16.F32.PACK_AB R115, R26, R25 ;  /* 0x000000191a73723e */ /* 0x000fe200000000ff */
[--C-:B------:R-:W-:Y:S01]  /*117b0*/  HADD2.F32 R83, -RZ, R108.reuse.H0_H0 ;  /* 0x2000006cff537230 */ /* 0x100fe20000004100 */
[----:B------:R-:W-:Y:S01]  /*117c0*/  ISETP.GE.OR P1, PT, R148, R145, P1 ;  /* 0x000000919400720c */ /* 0x000fe20000f26670 */
[----:B------:R-:W-:Y:S01]  /*117d0*/  FFMA R34, R82, R85, R34 ;  /* 0x0000005552227223 */ /* 0x000fe20000000022 */
[----:B------:R-:W-:Y:S01]  /*117e0*/  ISETP.GE.AND P0, PT, R123, R146, PT ;  /* 0x000000927b00720c */ /* 0x000fe20003f06270 */
[----:B------:R1:W-:Y:S01]  /*117f0*/  @!P5 ST.E.128 desc[UR40][R120.64+0x20], R112 ;  /* 0x000020707800d985 */ /* 0x0003e2000c101d28 */
[-C--:B------:R-:W-:Y:S01]  /*11800*/  FMUL R35, R48, R80.reuse ;  /* 0x0000005030237220 */ /* 0x080fe20000400000 */
[----:B------:R-:W-:Y:S01]  /*11810*/  HADD2.F32 R85, -RZ, R108.H1_H1 ;  /* 0x3000006cff557230 */ /* 0x000fe20000004100 */
[----:B------:R-:W-:Y:S01]  /*11820*/  ISETP.GE.OR P0, PT, R148, R145, P0 ;  /* 0x000000919400720c */ /* 0x000fe20000706670 */
        /* <DEDUP_REMOVED lines=76> */
[-C--:B------:R-:W-:Y:S01]  /*11cf0*/  FMUL R56, R69, R80.reuse ;  /* 0x0000005045387220 */ /* 0x080fe20000400000 */
[----:B------:R-:W-:Y:S01]  /*11d00*/  F2FP.F16.F32.PACK_AB R114, R40, R39 ;  /* 0x000000272872723e */ /* 0x000fe200000000ff */
[--C-:B------:R-:W-:Y:S01]  /*11d10*/  HADD2.F32 R84, -RZ, R127.reuse.H0_H0 ;  /* 0x2000007fff547230 */ /* 0x100fe20000004100 */
[----:B------:R-:W-:Y:S01]  /*11d20*/  F2FP.F16.F32.PACK_AB R115, R42, R41 ;  /* 0x000000292a73723e */ /* 0x000fe200000000ff */
[----:B------:R-:W-:Y:S01]  /*11d30*/  FFMA R56, R82, R83, R56 ;  /* 0x0000005352387223 */ /* 0x000fe20000000038 */
[----:B------:R-:W-:Y:S01]  /*11d40*/  F2FP.F16.F32.PACK_AB R129, R54, R53 ;  /* 0x000000353681723e */ /* 0x000fe200000000ff */
[----:B------:R-:W-:Y:S01]  /*11d50*/  FMUL R57, R70, R80 ;  /* 0x0000005046397220 */ /* 0x000fe20000400000 */
[----:B------:R-:W-:Y:S01]  /*11d60*/  HADD2.F32 R83, -RZ, R127.H1_H1 ;  /* 0x3000007fff537230 */ /* 0x000fe20000004100 */
[----:B------:R1:W-:Y:S01]  /*11d70*/  @!P3 ST.E.128 desc[UR40][R120.64+0x40], R112 ;  /* 0x000040707800b985 */ /* 0x0003e2000c101d28 */
[----:B------:R-:W-:Y:S01]  /*11d80*/  F2FP.F16.F32.PACK_AB R130, R56, R55 ;  /* 0x000000373882723e */ /* 0x000fe200000000ff */
[----:B------:R-:W-:Y:S01]  /*11d90*/  FFMA R57, R82, R84, R57 ;  /* 0x0000005452397223 */ /* 0x000fe20000000039 */
[-C--:B------:R-:W-:Y:S01]  /*11da0*/  FMUL R58, R71, R80.reuse ;  /* 0x00000050473a7220 */ /* 0x080fe20000400000 */
[--C-:B------:R-:W-:Y:S02]  /*11db0*/  HADD2.F32 R84, -RZ, R132.reuse.H0_H0 ;  /* 0x20000084ff547230 */ /* 0x100fe40000004100 */
[-C--:B------:R-:W-:Y:S01]  /*11dc0*/  FMUL R59, R72, R80.reuse ;  /* 0x00000050483b7220 */ /* 0x080fe20000400000 */
[----:B------:R-:W-:Y:S02]  /*11dd0*/  HADD2.F32 R85, -RZ, R132.H1_H1 ;  /* 0x30000084ff557230 */ /* 0x000fe40000004100 */
[----:B------:R-:W-:Y:S01]  /*11de0*/  FFMA R58, R82, R83, R58 ;  /* 0x00000053523a7223 */ /* 0x000fe2000000003a */
[-C--:B------:R-:W-:Y:S01]  /*11df0*/  FMUL R60, R73, R80.reuse ;  /* 0x00000050493c7220 */ /* 0x080fe20000400000 */
[--C-:B------:R-:W-:Y:S02]  /*11e00*/  HADD2.F32 R86, -RZ, R133.reuse.H0_H0 ;  /* 0x20000085ff567230 */ /* 0x100fe40000004100 */
[-C--:B------:R-:W-:Y:S01]  /*11e10*/  FMUL R61, R74, R80.reuse ;  /* 0x000000504a3d7220 */ /* 0x080fe20000400000 */
[----:B------:R-:W-:Y:S01]  /*11e20*/  HADD2.F32 R83, -RZ, R133.H1_H1 ;  /* 0x30000085ff537230 */ /* 0x000fe20000004100 */
[----:B------:R-:W-:Y:S01]  /*11e30*/  F2FP.F16.F32.PACK_AB R131, R58, R57 ;  /* 0x000000393a83723e */ /* 0x000fe200000000ff */
[----:B------:R-:W-:Y:S01]  /*11e40*/  FMUL R62, R75, R80 ;  /* 0x000000504b3e7220 */ /* 0x000fe20000400000 */
[C---:B------:R-:W-:Y:S01]  /*11e50*/  FFMA R59, R82.reuse, R84, R59 ;  /* 0x00000054523b7223 */ /* 0x040fe2000000003b */
[C---:B------:R-:W-:Y:S01]  /*11e60*/  FFMA R60, R82.reuse, R85, R60 ;  /* 0x00000055523c7223 */ /* 0x040fe2000000003c */
[----:B------:R-:W-:Y:S01]  /*11e70*/  FFMA R61, R82, R86, R61 ;  /* 0x00000056523d7223 */ /* 0x000fe2000000003d */
[----:B------:R-:W-:Y:S01]  /*11e80*/  @!P1 ST.E.128 desc[UR40][R120.64+0x60], R128 ;  /* 0x0000608078009985 */ /* 0x000fe2000c101d28 */
[----:B------:R-:W-:Y:S01]  /*11e90*/  FSETP.NEU.AND P1, PT, R106, RZ, PT ;  /* 0x000000ff6a00720b */ /* 0x000fe20003f2d000 */
[----:B------:R-:W-:Y:S01]  /*11ea0*/  FFMA R62, R82, R83, R62 ;  /* 0x00000053523e7223 */ /* 0x000fe2000000003e */
[--C-:B------:R-:W-:Y:S02]  /*11eb0*/  HADD2.F32 R84, -RZ, R134.reuse.H0_H0 ;  /* 0x20000086ff547230 */ /* 0x100fe40000004100 */
[-C--:B------:R-:W-:Y:S01]  /*11ec0*/  FMUL R63, R76, R80.reuse ;  /* 0x000000504c3f7220 */ /* 0x080fe20000400000 */
[----:B------:R-:W-:Y:S02]  /*11ed0*/  HADD2.F32 R83, -RZ, R134.H1_H1 ;  /* 0x30000086ff537230 */ /* 0x000fe40000004100 */
[-C--:B------:R-:W-:Y:S01]  /*11ee0*/  FMUL R64, R77, R80.reuse ;  /* 0x000000504d407220 */ /* 0x080fe20000400000 */
[--C-:B------:R-:W-:Y:S02]  /*11ef0*/  HADD2.F32 R86, -RZ, R135.reuse.H0_H0 ;  /* 0x20000087ff567230 */ /* 0x100fe40000004100 */
[-C--:B------:R-:W-:Y:S01]  /*11f00*/  FMUL R65, R78, R80.reuse ;  /* 0x000000504e417220 */ /* 0x080fe20000400000 */
[----:B------:R-:W-:Y:S02]  /*11f10*/  HADD2.F32 R85, -RZ, R135.H1_H1 ;  /* 0x30000087ff557230 */ /* 0x000fe40000004100 */
[----:B------:R-:W-:Y:S01]  /*11f20*/  FMUL R66, R79, R80 ;  /* 0x000000504f427220 */ /* 0x000fe20000400000 */
[C---:B------:R-:W-:Y:S01]  /*11f30*/  FFMA R63, R82.reuse, R84, R63 ;  /* 0x00000054523f7223 */ /* 0x040fe2000000003f */
[C---:B------:R-:W-:Y:S01]  /*11f40*/  FFMA R64, R82.reuse, R83, R64 ;  /* 0x0000005352407223 */ /* 0x040fe20000000040 */
[C---:B------:R-:W-:Y:S01]  /*11f50*/  FFMA R65, R82.reuse, R86, R65 ;  /* 0x0000005652417223 */ /* 0x040fe20000000041 */
[----:B------:R-:W-:Y:S01]  /*11f60*/  FFMA R66, R82, R85, R66 ;  /* 0x0000005552427223 */ /* 0x000fe20000000042 */
[----:B------:R-:W-:Y:S01]  /*11f70*/  HFMA2 R13, -RZ, RZ, 0, 7.62939453125e-06 ;  /* 0x00000080ff0d7431 */ /* 0x000fe200000001ff */
[----:B-1----:R-:W-:Y:S01]  /*11f80*/  F2FP.F16.F32.PACK_AB R112, R60, R59 ;  /* 0x0000003b3c70723e */ /* 0x002fe200000000ff */
[----:B------:R-:W-:Y:S01]  /*11f90*/  BSSY.RECONVERGENT B0, `(.L_x_606) ;  /* 0x0000049000007945 */ /* 0x000fe20003800200 */
        /* <DEDUP_REMOVED lines=39> */
[C---:B------:R-:W-:Y:S01]  /*12210*/  ISETP.GE.AND P2, PT, R113.reuse, R146, PT ;  /* 0x000000927100720c */ /* 0x040fe20003f46270 */
[----:B------:R-:W-:Y:S01]  /*12220*/  VIADD R5, R113, 0x8 ;  /* 0x0000000871057836 */ /* 0x000fe20000000000 */
[----:B------:R-:W-:Y:S01]  /*12230*/  LEA R6, P3, R115, R104, 0x1 ;  /* 0x0000006873067211 */ /* 0x000fe200078608ff */
[C---:B------:R-:W-:Y:S01]  /*12240*/  VIADD R3, R113.reuse, 0x10 ;  /* 0x0000001071037836 */ /* 0x040fe20000000000 */
[CC--:B------:R-:W-:Y:S01]  /*12250*/  ISETP.GE.OR P2, PT, R148.reuse, R145.reuse, P2 ;  /* 0x000000919400720c */ /* 0x0c0fe20001746670 */
[----:B------:R-:W-:Y:S01]  /*12260*/  VIADD R7, R113, 0x18 ;  /* 0x0000001871077836 */ /* 0x000fe20000000000 */
[-C--:B------:R-:W-:Y:S01]  /*12270*/  ISETP.GE.AND P1, PT, R5, R146.reuse, PT ;  /* 0x000000920500720c */ /* 0x080fe20003f26270 */
[----:B------:R-:W-:Y:S01]  /*12280*/  VIADD R5, R113, 0x20 ;  /* 0x0000002071057836 */ /* 0x000fe20000000000 */
[-C--:B------:R-:W-:Y:S01]  /*12290*/  ISETP.GE.AND P6, PT, R3, R146.reuse, PT ;  /* 0x000000920300720c */ /* 0x080fe20003fc6270 */
[----:B------:R-:W-:Y:S01]  /*122a0*/  VIADD R3, R113, 0x28 ;  /* 0x0000002871037836 */ /* 0x000fe20000000000 */
[C---:B------:R-:W-:Y:S02]  /*122b0*/  ISETP.GE.OR P1, PT, R148.reuse, R145, P1 ;  /* 0x000000919400720c */ /* 0x040fe40000f26670 */
[-C--:B------:R-:W-:Y:S02]  /*122c0*/  ISETP.GE.AND P5, PT, R7, R146.reuse, PT ;  /* 0x000000920700720c */ /* 0x080fe40003fa6270 */
[----:B------:R-:W-:Y:S02]  /*122d0*/  LEA.HI.X R7, R115, R105, RZ, 0x1, P3 ;  /* 0x0000006973077211 */ /* 0x000fe400018f0cff */
[-C--:B------:R-:W-:Y:S01]  /*122e0*/  ISETP.GE.AND P4, PT, R5, R146.reuse, PT ;  /* 0x000000920500720c */ /* 0x080fe20003f86270 */
[----:B------:R-:W-:Y:S01]  /*122f0*/  VIADD R5, R113, 0x30 ;  /* 0x0000003071057836 */ /* 0x000fe20000000000 */
[-C--:B------:R-:W-:Y:S01]  /*12300*/  ISETP.GE.AND P3, PT, R3, R146.reuse, PT ;  /* 0x000000920300720c */ /* 0x080fe20003f66270 */
[----:B------:R1:W5:Y:S01]  /*12310*/  @!P2 LD.E.128 R96, desc[UR40][R6.64] ;  /* 0x000000280660a980 */ /* 0x000362000c101d00 */
[----:B------:R-:W-:Y:S01]  /*12320*/  VIADD R3, R113, 0x38 ;  /* 0x0000003871037836 */ /* 0x000fe20000000000 */
[CC--:B------:R-:W-:Y:S02]  /*12330*/  ISETP.GE.OR P6, PT, R148.reuse, R145.reuse, P6 ;  /* 0x000000919400720c */ /* 0x0c0fe400037c6670 */
[----:B------:R1:W5:Y:S01]  /*12340*/  @!P1 LD.E.128 R88, desc[UR40][R6.64+0x10] ;  /* 0x0000102806589980 */ /* 0x000362000c101d00 */
[-C--:B------:R-:W-:Y:S02]  /*12350*/  ISETP.GE.AND P2, PT, R5, R146.reuse, PT ;  /* 0x000000920500720c */ /* 0x080fe40003f46270 */
[----:B------:R-:W-:Y:S02]  /*12360*/  ISETP.GE.AND P1, PT, R3, R146, PT ;  /* 0x000000920300720c */ /* 0x000fe40003f26270 */
[CC--:B------:R-:W-:Y:S02]  /*12370*/  ISETP.GE.OR P5, PT, R148.reuse, R145.reuse, P5 ;  /* 0x000000919400720c */ /* 0x0c0fe40002fa6670 */
[CC--:B------:R-:W-:Y:S02]  /*12380*/  ISETP.GE.OR P4, PT, R148.reuse, R145.reuse, P4 ;  /* 0x000000919400720c */ /* 0x0c0fe40002786670 */
[CC--:B------:R-:W-:Y:S02]  /*12390*/  ISETP.GE.OR P3, PT, R148.reuse, R145.reuse, P3 ;  /* 0x000000919400720c */ /* 0x0c0fe40001f66670 */
[----:B------:R1:W5:Y:S01]  /*123a0*/  @!P6 LD.E.128 R92, desc[UR40][R6.64+0x20] ;  /* 0x00002028065ce980 */ /* 0x000362000c101d00 */
[CC--:B------:R-:W-:Y:S02]  /*123b0*/  ISETP.GE.OR P2, PT, R148.reuse, R145.reuse, P2 ;  /* 0x000000919400720c */ /* 0x0c0fe40001746670 */
[----:B------:R-:W-:Y:S04]  /*123c0*/  ISETP.GE.OR P1, PT, R148, R145, P1 ;  /* 0x000000919400720c */ /* 0x000fe80000f26670 */
[----:B------:R1:W5:Y:S04]  /*123d0*/  @!P5 LD.E.128 R100, desc[UR40][R6.64+0x30] ;  /* 0x000030280664d980 */ /* 0x000368000c101d00 */
[----:B------:R1:W5:Y:S04]  /*123e0*/  @!P4 LD.E.128 R108, desc[UR40][R6.64+0x40] ;  /* 0x00004028066cc980 */ /* 0x000368000c101d00 */
[----:B------:R1:W5:Y:S04]  /*123f0*/  @!P3 LD.E.128 R116, desc[UR40][R6.64+0x50] ;  /* 0x000050280674b980 */ /* 0x000368000c101d00 */
[----:B------:R1:W5:Y:S04]  /*12400*/  @!P2 LD.E.128 R124, desc[UR40][R6.64+0x60] ;  /* 0x00006028067ca980 */ /* 0x000368000c101d00 */
[----:B------:R1:W5:Y:S02]  /*12410*/  @!P1 LD.E.128 R132, desc[UR40][R6.64+0x70] ;  /* 0x0000702806849980 */ /* 0x000364000c101d00 */
.L_x_607:
[----:B------:R-:W-:Y:S05]  /*12420*/  BSYNC.RECONVERGENT B0 ;  /* 0x0000000000007941 */ /* 0x000fea0003800200 */
.L_x_606:
        /* <DEDUP_REMOVED lines=23> */
.L_x_609:
[----:B------:R-:W-:Y:S05]  /*125a0*/  WARPSYNC.ALL ;  /* 0x0000000000007948 */ /* 0x000fea0003800000 */
[----:B------:R-:W-:Y:S11]  /*125b0*/  R2UR UR4, R16 ;  /* 0x00000000100472ca */ /* 0x000ff600000e0000 */
[----:B------:R-:W-:Y:S02]  /*125c0*/  @!UPT UIADD3 URZ, UPT, UPT, URZ, URZ, URZ ;  /* 0x000000fffffff290 */ /* 0x000fe4000fffe0ff */
[----:B------:R-:W2:Y:S02]  /*125d0*/  LDTM.x64 R16, tmem[UR4] ;  /* 0x00000004001079ee */ /* 0x000ea40008340000 */
[----:B--2---:R-:W-:Y:S01]  /*125e0*/  NOP ;  /* 0x0000000000007918 */ /* 0x004fe20000000000 */
.L_x_608:
[----:B------:R-:W-:Y:S01]  /*125f0*/  IADD3 R13, PT, PT, R113, 0x8, RZ ;  /* 0x00000008710d7810 */ /* 0x000fe20007ffe0ff */
[-C--:B------:R-:W-:Y:S01]  /*12600*/  FMUL R15, R28, R80.reuse ;  /* 0x000000501c0f7220 */ /* 0x080fe20000400000 */
[-C--:B------:R-:W-:Y:S01]  /*12610*/  FMUL R28, R41, R80.reuse ;  /* 0x00000050291c7220 */ /* 0x080fe20000400000 */
[----:B------:R-:W-:Y:S01]  /*12620*/  FMUL R41, R54, R80 ;  /* 0x0000005036297220 */ /* 0x000fe20000400000 */
[----:B------:R-:W-:Y:S01]  /*12630*/  ISETP.GE.AND P6, PT, R13, R146, PT ;  /* 0x000000920d00720c */ /* 0x000fe20003fc6270 */
[-C--:B------:R-:W-:Y:S01]  /*12640*/  FMUL R54, R67, R80.reuse ;  /* 0x0000005043367220 */ /* 0x080fe20000400000 */
[--C-:B-----5:R-:W-:Y:S01]  /*12650*/  HADD2.F32 R67, -RZ, R96.reuse.H0_H0 ;  /* 0x20000060ff437230 */ /* 0x120fe20000004100 */
[----:B------:R-:W-:Y:S01]  /*12660*/  IADD3 R13, PT, PT, R113, 0x20, RZ ;  /* 0x00000020710d7810 */ /* 0x000fe20007ffe0ff */
[-C--:B------:R-:W-:Y:S01]  /*12670*/  FMUL R0, R16, R80.reuse ;  /* 0x0000005010007220 */ /* 0x080fe20000400000 */
[-C--:B------:R-:W-:Y:S01]  /*12680*/  FMUL R3, R17, R80.reuse ;  /* 0x0000005011037220 */ /* 0x080fe20000400000 */
[-C--:B------:R-:W-:Y:S01]  /*12690*/  FMUL R17, R30, R80.reuse ;  /* 0x000000501e117220 */ /* 0x080fe20000400000 */
[-C--:B------:R-:W-:Y:S01]  /*126a0*/  FMUL R30, R43, R80.reuse ;  /* 0x000000502b1e7220 */ /* 0x080fe20000400000 */
[----:B------:R-:W-:Y:S01]  /*126b0*/  FFMA R0, R82, R67, R0 ;  /* 0x0000004352007223 */ /* 0x000fe20000000000 */
[----:B------:R-:W-:Y:S01]  /*126c0*/  IADD3 R67, PT, PT, R113, 0x18, RZ ;  /* 0x0000001871437810 */ /* 0x000fe20007ffe0ff */
[-C--:B------:R-:W-:Y:S01]  /*126d0*/  FMUL R43, R56, R80.reuse ;  /* 0x00000050382b7220 */ /* 0x080fe20000400000 */
[-C--:B------:R-:W-:Y:S01]  /*126e0*/  FMUL R56, R69, R80.reuse ;  /* 0x0000005045387220 */ /* 0x080fe20000400000 */
[----:B------:R-:W-:Y:S01]  /*126f0*/  IADD3 R69, PT, PT, R113, 0x10, RZ ;  /* 0x0000001071457810 */ /* 0x000fe20007ffe0ff */
[----:B------:R-:W-:Y:S01]  /*12700*/  FMUL R16, R29, R80 ;  /* 0x000000501d107220 */ /* 0x000fe20000400000 */
[----:B------:R-:W-:Y:S01]  /*12710*/  ISETP.GE.AND P4, PT, R67, R146, PT ;  /* 0x000000924300720c */ /* 0x000fe20003f86270 */
[----:B------:R-:W-:Y:S02]  /*12720*/  HADD2.F32 R67, -RZ, R96.H1_H1 ;  /* 0x30000060ff437230 */ /* 0x000fe40000004100 */
[-C--:B-1----:R-:W-:Y:S01]  /*12730*/  FMUL R6, R20, R80.reuse ;  /* 0x0000005014067220 */ /* 0x082fe20000400000 */
[----:B------:R-:W-:Y:S01]  /*12740*/  FMUL R29, R42, R80 ;  /* 0x000000502a1d7220 */ /* 0x000fe20000400000 */
[----:B------:R-:W-:Y:S01]  /*12750*/  ISETP.GE.AND P5, PT, R69, R146, PT ;  /* 0x000000924500720c */ /* 0x000fe20003fa6270 */
[----:B------:R-:W-:Y:S02]  /*12760*/  HADD2.F32 R69, -RZ, R97.H0_H0 ;  /* 0x20000061ff457230 */ /* 0x000fe40000004100 */
[----:B------:R-:W-:Y:S01]  /*12770*/  FFMA R3, R82, R67, R3 ;  /* 0x0000004352037223 */ /* 0x000fe20000000003 */
[----:B------:R-:W-:Y:S02]  /*12780*/  HADD2.F32 R67, -RZ, R99.H0_H0 ;  /* 0x20000063ff437230 */ /* 0x000fe40000004100 */
[-C--:B------:R-:W-:Y:S01]  /*12790*/  FMUL R20, R33, R80.reuse ;  /* 0x0000005021147220 */ /* 0x080fe20000400000 */
[-C--:B------:R-:W-:Y:S01]  /*127a0*/  FMUL R42, R55, R80.reuse ;  /* 0x00000050372a7220 */ /* 0x080fe20000400000 */
[-C--:B------:R-:W-:Y:S01]  /*127b0*/  FMUL R33, R46, R80.reuse ;  /* 0x000000502e217220 */ /* 0x080fe20000400000 */
[-C--:B------:R-:W-:Y:S01]  /*127c0*/  FMUL R55, R68, R80.reuse ;  /* 0x0000005044377220 */ /* 0x080fe20000400000 */
[----:B------:R-:W-:Y:S02]  /*127d0*/  HADD2.F32 R68, -RZ, R97.H1_H1 ;  /* 0x30000061ff447230 */ /* 0x000fe40000004100 */
[-C--:B------:R-:W-:Y:S01]  /*127e0*/  FMUL R4, R18, R80.reuse ;  /* 0x0000005012047220 */ /* 0x080fe20000400000 */
[-C--:B------:R-:W-:Y:S01]  /*127f0*/  FMUL R46, R59, R80.reuse ;  /* 0x000000503b2e7220 */ /* 0x080fe20000400000 */
[-C--:B------:R-:W-:Y:S01]  /*12800*/  FMUL R59, R72, R80.reuse ;  /* 0x00000050483b7220 */ /* 0x080fe20000400000 */
[----:B------:R-:W-:Y:S01]  /*12810*/  FMUL R5, R19, R80 ;  /* 0x0000005013057220 */ /* 0x000fe20000400000 */
[----:B------:R-:W-:Y:S01]  /*12820*/  F2FP.F16.F32.PACK_AB R72, R3, R0 ;  /* 0x000000000348723e */ /* 0x000fe200000000ff */
[--C-:B------:R-:W-:Y:S02]  /*12830*/  HADD2.F32 R3, -RZ, R98.reuse.H0_H0 ;  /* 0x20000062ff037230 */ /* 0x100fe40000004100 */
[C---:B------:R-:W-:Y:S01]  /*12840*/  FFMA R4, R82.reuse, R69, R4 ;  /* 0x0000004552047223 */ /* 0x040fe20000000004 */
[----:B------:R-:W-:Y:S01]  /*12850*/  FMUL R18, R31, R80 ;  /* 0x000000501f127220 */ /* 0x000fe20000400000 */
[----:B------:R-:W-:Y:S01]  /*12860*/  FFMA R5, R82, R68, R5 ;  /* 0x0000004452057223 */ /* 0x000fe20000000005 */
[----:B------:R-:W-:Y:S01]  /*12870*/  HADD2.F32 R68, -RZ, R98.H1_H1 ;  /* 0x30000062ff447230 */ /* 0x000fe20000004100 */
[-C--:B------:R-:W-:Y:S01]  /*12880*/  ISETP.GE.OR P6, PT, R148, R145.reuse, P6 ;  /* 0x000000919400720c */ /* 0x080fe200037c6670 */
[-C--:B------:R-:W-:Y:S01]  /*12890*/  FMUL R31, R44, R80.reuse ;  /* 0x000000502c1f7220 */ /* 0x080fe20000400000 */
[-C--:B------:R-:W-:Y:S01]  /*128a0*/  FMUL R44, R57, R80.reuse ;  /* 0x00000050392c7220 */ /* 0x080fe20000400000 */
[-C--:B------:R-:W-:Y:S01]  /*128b0*/  FMUL R7, R21, R80.reuse ;  /* 0x0000005015077220 */ /* 0x080fe20000400000 */
[-C--:B------:R-:W-:Y:S01]  /*128c0*/  FMUL R57, R70, R80.reuse ;  /* 0x0000005046397220 */ /* 0x080fe20000400000 */
[----:B------:R-:W-:Y:S01]  /*128d0*/  HADD2.F32 R70, -RZ, R99.H1_H1 ;  /* 0x30000063ff467230 */ /* 0x000fe20000004100 */
[----:B------:R-:W-:Y:S01]  /*128e0*/  ISETP.GE.OR P5, PT, R148, R145, P5 ;  /* 0x000000919400720c */ /* 0x000fe20002fa6670 */
[----:B------:R-:W-:Y:S01]  /*128f0*/  FFMA R6, R82, R3, R6 ;  /* 0x0000000352067223 */ /* 0x000fe20000000006 */
[--C-:B------:R-:W-:Y:S01]  /*12900*/  HADD2.F32 R3, -RZ, R88.reuse.H0_H0 ;  /* 0x20000058ff037230 */ /* 0x100fe20000004100 */
[----:B------:R-:W-:Y:S01]  /*12910*/  ISETP.GE.OR P4, PT, R148, R145, P4 ;  /* 0x000000919400720c */ /* 0x000fe20002786670 */
[-C--:B------:R-:W-:Y:S01]  /*12920*/  FMUL R8, R22, R80.reuse ;  /* 0x0000005016087220 */ /* 0x080fe20000400000 */
[-C--:B------:R-:W-:Y:S01]  /*12930*/  FMUL R9, R23, R80.reuse ;  /* 0x0000005017097220 */ /* 0x080fe20000400000 */
[----:B------:R-:W-:Y:S01]  /*12940*/  FMUL R10, R24, R80 ;  /* 0x00000050180a7220 */ /* 0x000fe20000400000 */
[C---:B------:R-:W-:Y:S01]  /*12950*/  FFMA R7, R82.reuse, R68, R7 ;  /* 0x0000004452077223 */ /* 0x040fe20000000007 */
[----:B------:R-:W-:Y:S01]  /*12960*/  HADD2.F32 R68, -RZ, R88.H1_H1 ;  /* 0x30000058ff447230 */ /* 0x000fe20000004100 */
[----:B------:R-:W-:Y:S01]  /*12970*/  ISETP.GE.AND P3, PT, R13, R146, PT ;  /* 0x000000920d00720c */ /* 0x000fe20003f66270 */
[----:B------:R-:W-:Y:S01]  /*12980*/  FFMA R8, R82, R67, R8 ;  /* 0x0000004352087223 */ /* 0x000fe20000000008 */
[----:B------:R-:W-:Y:S01]  /*12990*/  FMUL R21, R34, R80 ;  /* 0x0000005022157220 */ /* 0x000fe20000400000 */
[C---:B------:R-:W-:Y:S01]  /*129a0*/  FFMA R9, R82.reuse, R70, R9 ;  /* 0x0000004652097223 */ /* 0x040fe20000000009 */
[-C--:B------:R-:W-:Y:S01]  /*129b0*/  FMUL R34, R47, R80.reuse ;  /* 0x000000502f227220 */ /* 0x080fe20000400000 */
[----:B------:R-:W-:Y:S01]  /*129c0*/  FFMA R10, R82, R3, R10 ;  /* 0x00000003520a7223 */ /* 0x000fe2000000000a */
[--C-:B------:R-:W-:Y:S01]  /*129d0*/  HADD2.F32 R3, -RZ, R89.reuse.H0_H0 ;  /* 0x20000059ff037230 */ /* 0x100fe20000004100 */
[----:B------:R-:W-:Y:S01]  /*129e0*/  IADD3 R13, PT, PT, R113, 0x30, RZ ;  /* 0x00000030710d7810 */ /* 0x000fe20007ffe0ff */
[-C--:B------:R-:W-:Y:S01]  /*129f0*/  FMUL R47, R60, R80.reuse ;  /* 0x000000503c2f7220 */ /* 0x080fe20000400000 */
[-C--:B------:R-:W-:Y:S01]  /*12a00*/  FMUL R60, R73, R80.reuse ;  /* 0x00000050493c7220 */ /* 0x080fe20000400000 */
[----:B------:R-:W-:Y:S01]  /*12a10*/  FMUL R11, R25, R80 ;  /* 0x00000050190b7220 */ /* 0x000fe20000400000 */
[----:B------:R-:W-:Y:S01]  /*12a20*/  F2FP.F16.F32.PACK_AB R73, R5, R4 ;  /* 0x000000040549723e */ /* 0x000fe200000000ff */
[----:B------:R-:W-:Y:S02]  /*12a30*/  HADD2.F32 R5, -RZ, R89.H1_H1 ;  /* 0x30000059ff057230 */ /* 0x000fe40000004100 */
[----:B------:R-:W-:Y:S01]  /*12a40*/  FMUL R12, R26, R80 ;  /* 0x000000501a0c7220 */ /* 0x000fe20000400000 */
[--C-:B------:R-:W-:Y:S01]  /*12a50*/  HADD2.F32 R4, -RZ, R90.reuse.H0_H0 ;  /* 0x2000005aff047230 */ /* 0x100fe20000004100 */
[----:B------:R-:W-:Y:S01]  /*12a60*/  ISETP.GE.AND P1, PT, R13, R146, PT ;  /* 0x000000920d00720c */ /* 0x000fe20003f26270 */
[-C--:B------:R-:W-:Y:S01]  /*12a70*/  FMUL R22, R35, R80.reuse ;  /* 0x0000005023167220 */ /* 0x080fe20000400000 */
[-C--:B------:R-:W-:Y:S01]  /*12a80*/  FMUL R14, R27, R80.reuse ;  /* 0x000000501b0e7220 */ /* 0x080fe20000400000 */
[----:B------:R-:W-:Y:S01]  /*12a90*/  FMUL R35, R48, R80 ;  /* 0x0000005030237220 */ /* 0x000fe20000400000 */
[----:B------:R-:W-:Y:S01]  /*12aa0*/  FFMA R11, R82, R68, R11 ;  /* 0x00000044520b7223 */ /* 0x000fe2000000000b */
[-C--:B------:R-:W-:Y:S01]  /*12ab0*/  FMUL R48, R61, R80.reuse ;  /* 0x000000503d307220 */ /* 0x080fe20000400000 */
[----:B------:R-:W-:Y:S01]  /*12ac0*/  FMUL R61, R74, R80 ;  /* 0x000000504a3d7220 */ /* 0x000fe20000400000 */
[----:B------:R-:W-:Y:S01]  /*12ad0*/  FFMA R12, R82, R3, R12 ;  /* 0x00000003520c7223 */ /* 0x000fe2000000000c */
[----:B------:R-:W-:Y:S01]  /*12ae0*/  HADD2.F32 R3, -RZ, R90.H1_H1 ;  /* 0x3000005aff037230 */ /* 0x000fe20000004100 */
[----:B------:R-:W-:Y:S01]  /*12af0*/  F2FP.F16.F32.PACK_AB R74, R7, R6 ;  /* 0x00000006074a723e */ /* 0x000fe200000000ff */
[--C-:B------:R-:W-:Y:S01]  /*12b00*/  HADD2.F32 R6, -RZ, R91.reuse.H0_H0 ;  /* 0x2000005bff067230 */ /* 0x100fe20000004100 */
[----:B------:R-:W-:Y:S01]  /*12b10*/  ISETP.GE.OR P3, PT, R148, R145, P3 ;  /* 0x000000919400720c */ /* 0x000fe20001f66670 */
[----:B------:R-:W-:Y:S01]  /*12b20*/  FFMA R14, R82, R5, R14 ;  /* 0x00000005520e7223 */ /* 0x000fe2000000000e */
[----:B------:R-:W-:Y:S01]  /*12b30*/  HADD2.F32 R5, -RZ, R91.H1_H1 ;  /* 0x3000005bff057230 */ /* 0x000fe20000004100 */
[----:B------:R-:W-:Y:S01]  /*12b40*/  ISETP.GE.OR P1, PT, R148, R145, P1 ;  /* 0x000000919400720c */ /* 0x000fe20000f26670 */
[C---:B------:R-:W-:Y:S01]  /*12b50*/  FFMA R15, R82.reuse, R4, R15 ;  /* 0x00000004520f7223 */ /* 0x040fe2000000000f */
[----:B------:R-:W-:Y:S02]  /*12b60*/  HADD2.F32 R4, -RZ, R94.H0_H0 ;  /* 0x2000005eff047230 */ /* 0x000fe40000004100 */
[-C--:B------:R-:W-:Y:S01]  /*12b70*/  FMUL R24, R37, R80.reuse ;  /* 0x0000005025187220 */ /* 0x080fe20000400000 */
[----:B------:R-:W-:Y:S01]  /*12b80*/  FFMA R16, R82, R3, R16 ;  /* 0x0000000352107223 */ /* 0x000fe20000000010 */
[----:B------:R-:W-:Y:S01]  /*12b90*/  FMUL R37, R50, R80 ;  /* 0x0000005032257220 */ /* 0x000fe20000400000 */
[----:B------:R-:W-:Y:S01]  /*12ba0*/  FFMA R17, R82, R6, R17 ;  /* 0x0000000652117223 */ /* 0x000fe20000000011 */
[-C--:B------:R-:W-:Y:S01]  /*12bb0*/  FMUL R23, R36, R80.reuse ;  /* 0x0000005024177220 */ /* 0x080fe20000400000 */
[-C--:B------:R-:W-:Y:S01]  /*12bc0*/  FMUL R50, R63, R80.reuse ;  /* 0x000000503f327220 */ /* 0x080fe20000400000 */
[----:B------:R-:W-:Y:S01]  /*12bd0*/  FMUL R63, R76, R80 ;  /* 0x000000504c3f7220 */ /* 0x000fe20000400000 */
[----:B------:R-:W-:Y:S01]  /*12be0*/  LEA R76, P0, R115, R150, 0x1 ;  /* 0x00000096734c7211 */ /* 0x000fe200078008ff */
[--C-:B------:R-:W-:Y:S02]  /*12bf0*/  HADD2.F32 R3, -RZ, R92.reuse.H0_H0 ;  /* 0x2000005cff037230 */ /* 0x100fe40000004100 */
[----:B------:R-:W-:Y:S01]  /*12c00*/  FFMA R18, R82, R5, R18 ;  /* 0x0000000552127223 */ /* 0x000fe20000000012 */
[-C--:B------:R-:W-:Y:S01]  /*12c10*/  FMUL R36, R49, R80.reuse ;  /* 0x0000005031247220 */ /* 0x080fe20000400000 */
[-C--:B------:R-:W-:Y:S01]  /*12c20*/  FMUL R25, R38, R80.reuse ;  /* 0x0000005026197220 */ /* 0x080fe20000400000 */
[-C--:B------:R-:W-:Y:S01]  /*12c30*/  FMUL R49, R62, R80.reuse ;  /* 0x000000503e317220 */ /* 0x080fe20000400000 */
[----:B------:R-:W-:Y:S01]  /*12c40*/  FMUL R62, R75, R80 ;  /* 0x000000504b3e7220 */ /* 0x000fe20000400000 */
[----:B------:R-:W-:Y:S01]  /*12c50*/  F2FP.F16.F32.PACK_AB R75, R9, R8 ;  /* 0x00000008094b723e */ /* 0x000fe200000000ff */
[----:B------:R-:W-:Y:S01]  /*12c60*/  HADD2.F32 R5, -RZ, R92.H1_H1 ;  /* 0x3000005cff057230 */ /* 0x000fe20000004100 */
[----:B------:R-:W-:Y:S01]  /*12c70*/  F2FP.F16.F32.PACK_AB R8, R11, R10 ;  /* 0x0000000a0b08723e */ /* 0x000fe200000000ff */
[----:B------:R-:W-:Y:S01]  /*12c80*/  HADD2.F32 R6, -RZ, R95.H0_H0 ;  /* 0x2000005fff067230 */ /* 0x000fe20000004100 */
[----:B------:R-:W-:Y:S01]  /*12c90*/  F2FP.F16.F32.PACK_AB R9, R14, R12 ;  /* 0x0000000c0e09723e */ /* 0x000fe200000000ff */
[-C--:B------:R-:W-:Y:S01]  /*12ca0*/  FMUL R38, R51, R80.reuse ;  /* 0x0000005033267220 */ /* 0x080fe20000400000 */
[-C--:B------:R-:W-:Y:S01]  /*12cb0*/  FMUL R51, R64, R80.reuse ;  /* 0x0000005040337220 */ /* 0x080fe20000400000 */
[-C--:B------:R-:W-:Y:S01]  /*12cc0*/  FMUL R64, R77, R80.reuse ;  /* 0x000000504d407220 */ /* 0x080fe20000400000 */
[----:B------:R-:W-:Y:S01]  /*12cd0*/  LEA.HI.X R77, R115, R151, RZ, 0x1, P0 ;  /* 0x00000097734d7211 */ /* 0x000fe200000f0cff */
[-C--:B------:R-:W-:Y:S01]  /*12ce0*/  FMUL R19, R32, R80.reuse ;  /* 0x0000005020137220 */ /* 0x080fe20000400000 */
[----:B------:R-:W-:Y:S01]  /*12cf0*/  F2FP.F16.F32.PACK_AB R10, R16, R15 ;  /* 0x0000000f100a723e */ /* 0x000fe200000000ff */
[-C--:B------:R-:W-:Y:S01]  /*12d00*/  FMUL R26, R39, R80.reuse ;  /* 0x00000050271a7220 */ /* 0x080fe20000400000 */
[----:B------:R-:W-:Y:S01]  /*12d10*/  F2FP.F16.F32.PACK_AB R11, R18, R17 ;  /* 0x00000011120b723e */ /* 0x000fe200000000ff */
[C---:B------:R-:W-:Y:S01]  /*12d20*/  FFMA R19, R82.reuse, R3, R19 ;  /* 0x0000000352137223 */ /* 0x040fe20000000013 */
[--C-:B------:R-:W-:Y:S02]  /*12d30*/  HADD2.F32 R3, -RZ, R93.reuse.H0_H0 ;  /* 0x2000005dff037230 */ /* 0x100fe40000004100 */
[----:B------:R-:W-:Y:S01]  /*12d40*/  FFMA R20, R82, R5, R20 ;  /* 0x0000000552147223 */ /* 0x000fe20000000014 */
[----:B------:R-:W-:Y:S01]  /*12d50*/  HADD2.F32 R5, -RZ, R93.H1_H1 ;  /* 0x3000005dff057230 */ /* 0x000fe20000004100 */
[----:B------:R1:W-:Y:S01]  /*12d60*/  @!P6 ST.E.128 desc[UR40][R76.64+0x10], R8 ;  /* 0x000010084c00e985 */ /* 0x0003e2000c101d28 */
[----:B------:R-:W-:Y:S01]  /*12d70*/  FMUL R27, R40, R80 ;  /* 0x00000050281b7220 */ /* 0x000fe20000400000 */
[C---:B------:R-:W-:Y:S01]  /*12d80*/  FFMA R21, R82.reuse, R3, R21 ;  /* 0x0000000352157223 */ /* 0x040fe20000000015 */
[----:B------:R-:W-:Y:S02]  /*12d90*/  HADD2.F32 R3, -RZ, R94.H1_H1 ;  /* 0x3000005eff037230 */ /* 0x000fe40000004100 */
[C---:B------:R-:W-:Y:S01]  /*12da0*/  FFMA R22, R82.reuse, R5, R22 ;  /* 0x0000000552167223 */ /* 0x040fe20000000016 */
[----:B------:R-:W-:Y:S01]  /*12db0*/  HADD2.F32 R5, -RZ, R95.H1_H1 ;  /* 0x3000005fff057230 */ /* 0x000fe20000004100 */
[----:B------:R-:W-:Y:S01]  /*12dc0*/  ISETP.GE.AND P0, PT, R113, R146, PT ;  /* 0x000000927100720c */ /* 0x000fe20003f06270 */
[C---:B------:R-:W-:Y:S01]  /*12dd0*/  FFMA R23, R82.reuse, R4, R23 ;  /* 0x0000000452177223 */ /* 0x040fe20000000017 */
[----:B------:R-:W-:Y:S02]  /*12de0*/  HADD2.F32 R4, -RZ, R102.H0_H0 ;  /* 0x20000066ff047230 */ /* 0x000fe40000004100 */
[----:B------:R-:W-:Y:S01]  /*12df0*/  FFMA R24, R82, R3, R24 ;  /* 0x0000000352187223 */ /* 0x000fe20000000018 */
[----:B------:R-:W-:Y:S01]  /*12e00*/  ISETP.GE.OR P0, PT, R148, R145, P0 ;  /* 0x000000919400720c */ /* 0x000fe20000706670 */
[--C-:B------:R-:W-:Y:S02]  /*12e10*/  HADD2.F32 R3, -RZ, R100.reuse.H0_H0 ;  /* 0x20000064ff037230 */ /* 0x100fe40000004100 */
[C---:B------:R-:W-:Y:S01]  /*12e20*/  FFMA R25, R82.reuse, R6, R25 ;  /* 0x0000000652197223 */ /* 0x040fe20000000019 */
        /* <DEDUP_REMOVED lines=9> */
[C---:B------:R-:W-:Y:S01]  /*12ec0*/  FFMA R29, R82.reuse, R3, R29 ;  /* 0x00000003521d7223 */ /* 0x040fe2000000001d */
[----:B------:R-:W-:Y:S01]  /*12ed0*/  HADD2.F32 R3, -RZ, R102.H1_H1 ;  /* 0x30000066ff037230 */ /* 0x000fe20000004100 */
[----:B------:R-:W-:Y:S01]  /*12ee0*/  @!P0 ST.E.128 desc[UR40][R76.64], R72 ;  /* 0x000000484c008985 */ /* 0x000fe2000c101d28 */
[C---:B------:R-:W-:Y:S01]  /*12ef0*/  FFMA R30, R82.reuse, R5, R30 ;  /* 0x00000005521e7223 */ /* 0x040fe2000000001e */
[--C-:B------:R-:W-:Y:S02]  /*12f00*/  HADD2.F32 R6, -RZ, R103.reuse.H0_H0 ;  /* 0x20000067ff067230 */ /* 0x100fe40000004100 */
[C---:B------:R-:W-:Y:S01]  /*12f10*/  FFMA R31, R82.reuse, R4, R31 ;  /* 0x00000004521f7223 */ /* 0x040fe2000000001f */
[----:B------:R-:W-:Y:S01]  /*12f20*/  FFMA R32, R82, R3, R32 ;  /* 0x0000000352207223 */ /* 0x000fe20000000020 */
[----:B------:R-:W-:Y:S02]  /*12f30*/  HADD2.F32 R5, -RZ, R103.H1_H1 ;  /* 0x30000067ff057230 */ /* 0x000fe40000004100 */
[----:B------:R-:W-:Y:S01]  /*12f40*/  FMUL R45, R58, R80 ;  /* 0x000000503a2d7220 */ /* 0x000fe20000400000 */
        /* <DEDUP_REMOVED lines=9> */
[--C-:B------:R-:W-:Y:S02]  /*12fe0*/  HADD2.F32 R3, -RZ, R109.reuse.H0_H0 ;  /* 0x2000006dff037230 */ /* 0x100fe40000004100 */
[C---:B------:R-:W-:Y:S01]  /*12ff0*/  FFMA R36, R82.reuse, R5, R36 ;  /* 0x0000000552247223 */ /* 0x040fe20000000024 */
[----:B------:R-:W-:Y:S02]  /*13000*/  HADD2.F32 R5, -RZ, R109.H1_H1 ;  /* 0x3000006dff057230 */ /* 0x000fe40000004100 */
[-C--:B------:R-:W-:Y:S01]  /*13010*/  FMUL R52, R65, R80.reuse ;  /* 0x0000005041347220 */ /* 0x080fe20000400000 */
[----:B------:R1:W-:Y:S01]  /*13020*/  @!P5 ST.E.128 desc[UR40][R76.64+0x20], R8 ;  /* 0x000020084c00d985 */ /* 0x0003e2000c101d28 */
[C---:B------:R-:W-:Y:S01]  /*13030*/  FFMA R37, R82.reuse, R3, R37 ;  /* 0x0000000352257223 */ /* 0x040fe20000000025 */
[--C-:B------:R-:W-:Y:S02]  /*13040*/  HADD2.F32 R4, -RZ, R110.reuse.H0_H0 ;  /* 0x2000006eff047230 */ /* 0x100fe40000004100 */
[C---:B------:R-:W-:Y:S01]  /*13050*/  FFMA R38, R82.reuse, R5, R38 ;  /* 0x0000000552267223 */ /* 0x040fe20000000026 */
[----:B------:R-:W-:Y:S02]  /*13060*/  HADD2.F32 R3, -RZ, R110.H1_H1 ;  /* 0x3000006eff037230 */ /* 0x000fe40000004100 */
[----:B------:R-:W-:Y:S01]  /*13070*/  FMUL R58, R71, R80 ;  /* 0x00000050473a7220 */ /* 0x000fe20000400000 */
[C---:B------:R-:W-:Y:S01]  /*13080*/  IADD3 R71, PT, PT, R113.reuse, 0x28, RZ ;  /* 0x0000002871477810 */ /* 0x040fe20007ffe0ff */
[--C-:B------:R-:W-:Y:S01]  /*13090*/  HADD2.F32 R6, -RZ, R111.reuse.H0_H0 ;  /* 0x2000006fff067230 */ /* 0x100fe20000004100 */
[----:B------:R-:W-:Y:S01]  /*130a0*/  IADD3 R113, PT, PT, R113, 0x38, RZ ;  /* 0x0000003871717810 */ /* 0x000fe20007ffe0ff */
[----:B------:R-:W-:Y:S01]  /*130b0*/  HADD2.F32 R5, -RZ, R111.H1_H1 ;  /* 0x3000006fff057230 */ /* 0x000fe20000004100 */
[----:B------:R-:W-:Y:S01]  /*130c0*/  ISETP.GE.AND P2, PT, R71, R146, PT ;  /* 0x000000924700720c */ /* 0x000fe20003f46270 */
[C---:B------:R-:W-:Y:S01]  /*130d0*/  FFMA R39, R82.reuse, R4, R39 ;  /* 0x0000000452277223 */ /* 0x040fe20000000027 */
[----:B------:R-:W-:Y:S01]  /*130e0*/  ISETP.GE.AND P0, PT, R113, R146, PT ;  /* 0x000000927100720c */ /* 0x000fe20003f06270 */
[----:B------:R-:W-:Y:S01]  /*130f0*/  FFMA R40, R82, R3, R40 ;  /* 0x0000000352287223 */ /* 0x000fe20000000028 */
[-C--:B------:R-:W-:Y:S01]  /*13100*/  ISETP.GE.OR P2, PT, R148, R145.reuse, P2 ;  /* 0x000000919400720c */ /* 0x080fe20001746670 */
[----:B------:R-:W-:Y:S01]  /*13110*/  FFMA R41, R82, R6, R41 ;  /* 0x0000000652297223 */ /* 0x000fe20000000029 */
[----:B------:R-:W-:Y:S01]  /*13120*/  ISETP.GE.OR P0, PT, R148, R145, P0 ;  /* 0x000000919400720c */ /* 0x000fe20000706670 */
[--C-:B------:R-:W-:Y:S02]  /*13130*/  HADD2.F32 R3, -RZ, R116.reuse.H0_H0 ;  /* 0x20000074ff037230 */ /* 0x100fe40000004100 */
[----:B------:R-:W-:Y:S01]  /*13140*/  FFMA R42, R82, R5, R42 ;  /* 0x00000005522a7223 */ /* 0x000fe2000000002a */
[----:B------:R-:W-:Y:S02]  /*13150*/  HADD2.F32 R5, -RZ, R116.H1_H1 ;  /* 0x30000074ff057230 */ /* 0x000fe40000004100 */
[-C--:B------:R-:W-:Y:S01]  /*13160*/  FMUL R65, R78, R80.reuse ;  /* 0x000000504e417220 */ /* 0x080fe20000400000 */
[--C-:B------:R-:W-:Y:S02]  /*13170*/  HADD2.F32 R4, -RZ, R118.reuse.H0_H0 ;  /* 0x20000076ff047230 */ /* 0x100fe40000004100 */
[C---:B------:R-:W-:Y:S01]  /*13180*/  FFMA R43, R82.reuse, R3, R43 ;  /* 0x00000003522b7223 */ /* 0x040fe2000000002b */
[--C-:B------:R-:W-:Y:S02]  /*13190*/  HADD2.F32 R3, -RZ, R117.reuse.H0_H0 ;  /* 0x20000075ff037230 */ /* 0x100fe40000004100 */
[----:B------:R-:W-:Y:S01]  /*131a0*/  FFMA R44, R82, R5, R44 ;  /* 0x00000005522c7223 */ /* 0x000fe2000000002c */
[----:B------:R-:W-:Y:S02]  /*131b0*/  HADD2.F32 R5, -RZ, R117.H1_H1 ;  /* 0x30000075ff057230 */ /* 0x000fe40000004100 */
[----:B------:R-:W-:Y:S01]  /*131c0*/  FMUL R53, R66, R80 ;  /* 0x0000005042357220 */ /* 0x000fe20000400000 */
[--C-:B------:R-:W-:Y:S02]  /*131d0*/  HADD2.F32 R6, -RZ, R119.reuse.H0_H0 ;  /* 0x20000077ff067230 */ /* 0x100fe40000004100 */
[----:B------:R-:W-:Y:S01]  /*131e0*/  FFMA R45, R82, R3, R45 ;  /* 0x00000003522d7223 */ /* 0x000fe2000000002d */
[----:B------:R-:W-:Y:S01]  /*131f0*/  F2FP.F16.F32.PACK_AB R44, R44, R43 ;  /* 0x0000002b2c2c723e */ /* 0x000fe200000000ff */
[----:B------:R-:W-:Y:S02]  /*13200*/  HADD2.F32 R3, -RZ, R118.H1_H1 ;  /* 0x30000076ff037230 */ /* 0x000fe40000004100 */
[C---:B------:R-:W-:Y:S01]  /*13210*/  FFMA R46, R82.reuse, R5, R46 ;  /* 0x00000005522e7223 */ /* 0x040fe2000000002e */
[----:B------:R-:W-:Y:S01]  /*13220*/  FFMA R47, R82, R4, R47 ;  /* 0x00000004522f7223 */ /* 0x000fe2000000002f */
[----:B-1----:R-:W-:Y:S01]  /*13230*/  F2FP.F16.F32.PACK_AB R8, R28, R27 ;  /* 0x0000001b1c08723e */ /* 0x002fe200000000ff */
[----:B------:R-:W-:Y:S01]  /*13240*/  HADD2.F32 R5, -RZ, R119.H1_H1 ;  /* 0x30000077ff057230 */ /* 0x000fe20000004100 */
[----:B------:R-:W-:Y:S01]  /*13250*/  F2FP.F16.F32.PACK_AB R9, R30, R29 ;  /* 0x0000001d1e09723e */ /* 0x000fe200000000ff */
[--C-:B------:R-:W-:Y:S01]  /*13260*/  HADD2.F32 R4, -RZ, R124.reuse.H0_H0 ;  /* 0x2000007cff047230 */ /* 0x100fe20000004100 */
[----:B------:R-:W-:Y:S01]  /*13270*/  F2FP.F16.F32.PACK_AB R10, R32, R31 ;  /* 0x0000001f200a723e */ /* 0x000fe200000000ff */
[----:B------:R-:W-:Y:S01]  /*13280*/  FFMA R48, R82, R3, R48 ;  /* 0x0000000352307223 */ /* 0x000fe20000000030 */
[----:B------:R-:W-:Y:S01]  /*13290*/  F2FP.F16.F32.PACK_AB R11, R34, R33 ;  /* 0x00000021220b723e */ /* 0x000fe200000000ff */
[----:B------:R-:W-:Y:S01]  /*132a0*/  FFMA R49, R82, R6, R49 ;  /* 0x0000000652317223 */ /* 0x000fe20000000031 */
[----:B------:R-:W-:Y:S01]  /*132b0*/  F2FP.F16.F32.PACK_AB R45, R46, R45 ;  /* 0x0000002d2e2d723e */ /* 0x000fe200000000ff */
[----:B------:R-:W-:Y:S01]  /*132c0*/  HADD2.F32 R3, -RZ, R124.H1_H1 ;  /* 0x3000007cff037230 */ /* 0x000fe20000004100 */
[----:B------:R-:W-:Y:S01]  /*132d0*/  F2FP.F16.F32.PACK_AB R46, R48, R47 ;  /* 0x0000002f302e723e */ /* 0x000fe200000000ff */
[C---:B------:R-:W-:Y:S01]  /*132e0*/  FFMA R50, R82.reuse, R5, R50 ;  /* 0x0000000552327223 */ /* 0x040fe20000000032 */
[C---:B------:R-:W-:Y:S01]  /*132f0*/  FFMA R51, R82.reuse, R4, R51 ;  /* 0x0000000452337223 */ /* 0x040fe20000000033 */
[----:B------:R1:W-:Y:S01]  /*13300*/  @!P4 ST.E.128 desc[UR40][R76.64+0x30], R8 ;  /* 0x000030084c00c985 */ /* 0x0003e2000c101d28 */
[--C-:B------:R-:W-:Y:S02]  /*13310*/  HADD2.F32 R4, -RZ, R125.reuse.H0_H0 ;  /* 0x2000007dff047230 */ /* 0x100fe40000004100 */
[----:B------:R-:W-:Y:S01]  /*13320*/  FFMA R52, R82, R3, R52 ;  /* 0x0000000352347223 */ /* 0x000fe20000000034 */
[----:B------:R-:W-:Y:S01]  /*13330*/  F2FP.F16.F32.PACK_AB R47, R50, R49 ;  /* 0x00000031322f723e */ /* 0x000fe200000000ff */
[----:B------:R-:W-:Y:S02]  /*13340*/  HADD2.F32 R5, -RZ, R125.H1_H1 ;  /* 0x3000007dff057230 */ /* 0x000fe40000004100 */
[----:B------:R-:W-:Y:S01]  /*13350*/  FMUL R66, R79, R80 ;  /* 0x000000504f427220 */ /* 0x000fe20000400000 */
[--C-:B------:R-:W-:Y:S01]  /*13360*/  HADD2.F32 R6, -RZ, R126.reuse.H0_H0 ;  /* 0x2000007eff067230 */ /* 0x100fe20000004100 */
[----:B------:R-:W-:Y:S01]  /*13370*/  F2FP.F16.F32.PACK_AB R51, R52, R51 ;  /* 0x000000333433723e */ /* 0x000fe200000000ff */
[----:B------:R-:W-:Y:S02]  /*13380*/  HADD2.F32 R3, -RZ, R126.H1_H1 ;  /* 0x3000007eff037230 */ /* 0x000fe40000004100 */
[C---:B------:R-:W-:Y:S01]  /*13390*/  FFMA R53, R82.reuse, R4, R53 ;  /* 0x0000000452357223 */ /* 0x040fe20000000035 */
[C---:B------:R-:W-:Y:S01]  /*133a0*/  FFMA R54, R82.reuse, R5, R54 ;  /* 0x0000000552367223 */ /* 0x040fe20000000036 */
[--C-:B------:R-:W-:Y:S02]  /*133b0*/  HADD2.F32 R4, -RZ, R127.reuse.H0_H0 ;  /* 0x2000007fff047230 */ /* 0x100fe40000004100 */
[C---:B------:R-:W-:Y:S01]  /*133c0*/  FFMA R55, R82.reuse, R6, R55 ;  /* 0x0000000652377223 */ /* 0x040fe20000000037 */
[----:B------:R-:W-:Y:S01]  /*133d0*/  FFMA R56, R82, R3, R56 ;  /* 0x0000000352387223 */ /* 0x000fe20000000038 */
[----:B------:R-:W-:Y:S01]  /*133e0*/  HADD2.F32 R3, -RZ, R127.H1_H1 ;  /* 0x3000007fff037230 */ /* 0x000fe20000004100 */
[----:B------:R-:W-:Y:S01]  /*133f0*/  F2FP.F16.F32.PACK_AB R54, R54, R53 ;  /* 0x000000353636723e */ /* 0x000fe200000000ff */
[----:B------:R-:W-:Y:S01]  /*13400*/  FFMA R57, R82, R4, R57 ;  /* 0x0000000452397223 */ /* 0x000fe20000000039 */
[--C-:B------:R-:W-:Y:S01]  /*13410*/  HADD2.F32 R4, -RZ, R132.reuse.H0_H0 ;  /* 0x20000084ff047230 */ /* 0x100fe20000004100 */
[----:B------:R-:W-:Y:S01]  /*13420*/  F2FP.F16.F32.PACK_AB R56, R56, R55 ;  /* 0x000000373838723e */ /* 0x000fe200000000ff */
[----:B------:R-:W-:Y:S02]  /*13430*/  HADD2.F32 R5, -RZ, R132.H1_H1 ;  /* 0x30000084ff057230 */ /* 0x000fe40000004100 */
[C---:B------:R-:W-:Y:S01]  /*13440*/  FFMA R58, R82.reuse, R3, R58 ;  /* 0x00000003523a7223 */ /* 0x040fe2000000003a */
[--C-:B------:R-:W-:Y:S02]  /*13450*/  HADD2.F32 R6, -RZ, R133.reuse.H0_H0 ;  /* 0x20000085ff067230 */ /* 0x100fe40000004100 */
[C---:B------:R-:W-:Y:S01]  /*13460*/  FFMA R59, R82.reuse, R4, R59 ;  /* 0x00000004523b7223 */ /* 0x040fe2000000003b */
[----:B------:R-:W-:Y:S02]  /*13470*/  HADD2.F32 R3, -RZ, R133.H1_H1 ;  /* 0x30000085ff037230 */ /* 0x000fe40000004100 */
[----:B------:R-:W-:Y:S01]  /*13480*/  FFMA R60, R82, R5, R60 ;  /* 0x00000005523c7223 */ /* 0x000fe2000000003c */
[----:B------:R-:W-:Y:S01]  /*13490*/  F2FP.F16.F32.PACK_AB R7, R58, R57 ;  /* 0x000000393a07723e */ /* 0x000fe200000000ff */
[----:B------:R2:W-:Y:S01]  /*134a0*/  @!P2 ST.E.128 desc[UR40][R76.64+0x50], R44 ;  /* 0x0000502c4c00a985 */ /* 0x0005e2000c101d28 */
[----:B------:R-:W-:Y:S01]  /*134b0*/  ISETP.NE.AND P2, PT, R87, RZ, PT ;  /* 0x000000ff5700720c */ /* 0x000fe20003f45270 */
[----:B------:R-:W-:Y:S01]  /*134c0*/  FFMA R61, R82, R6, R61 ;  /* 0x00000006523d7223 */ /* 0x000fe2000000003d */
[----:B------:R-:W-:Y:S01]  /*134d0*/  F2FP.F16.F32.PACK_AB R60, R60, R59 ;  /* 0x0000003b3c3c723e */ /* 0x000fe200000000ff */
[--C-:B------:R-:W-:Y:S02]  /*134e0*/  HADD2.F32 R4, -RZ, R134.reuse.H0_H0 ;  /* 0x20000086ff047230 */ /* 0x100fe40000004100 */
[----:B------:R-:W-:Y:S01]  /*134f0*/  FFMA R62, R82, R3, R62 ;  /* 0x00000003523e7223 */ /* 0x000fe2000000003e */
[----:B------:R-:W-:Y:S01]  /*13500*/  HADD2.F32 R3, -RZ, R134.H1_H1 ;  /* 0x30000086ff037230 */ /* 0x000fe20000004100 */
[----:B-1----:R-:W-:Y:S01]  /*13510*/  F2FP.F16.F32.PACK_AB R8, R36, R35 ;  /* 0x000000232408723e */ /* 0x002fe200000000ff */
[--C-:B------:R-:W-:Y:S01]  /*13520*/  HADD2.F32 R6, -RZ, R135.reuse.H0_H0 ;  /* 0x20000087ff067230 */ /* 0x100fe20000004100 */
[----:B------:R-:W-:Y:S01]  /*13530*/  F2FP.F16.F32.PACK_AB R9, R38, R37 ;  /* 0x000000252609723e */ /* 0x000fe200000000ff */
[----:B------:R-:W-:Y:S02]  /*13540*/  HADD2.F32 R5, -RZ, R135.H1_H1 ;  /* 0x30000087ff057230 */ /* 0x000fe40000004100 */
[C---:B------:R-:W-:Y:S01]  /*13550*/  FFMA R63, R82.reuse, R4, R63 ;  /* 0x00000004523f7223 */ /* 0x040fe2000000003f */
[C---:B------:R-:W-:Y:S01]  /*13560*/  FFMA R64, R82.reuse, R3, R64 ;  /* 0x0000000352407223 */ /* 0x040fe20000000040 */
[----:B------:R-:W-:Y:S01]  /*13570*/  FFMA R65, R82, R6, R65 ;  /* 0x0000000652417223 */ /* 0x000fe20000000041 */
[----:B------:R-:W-:Y:S01]  /*13580*/  F2FP.F16.F32.PACK_AB R61, R62, R61 ;  /* 0x0000003d3e3d723e */ /* 0x000fe200000000ff */
[----:B------:R-:W-:Y:S01]  /*13590*/  FFMA R66, R82, R5, R66 ;  /* 0x0000000552427223 */ /* 0x000fe20000000042 */
[----:B------:R-:W-:Y:S01]  /*135a0*/  F2FP.F16.F32.PACK_AB R10, R40, R39 ;  /* 0x00000027280a723e */ /* 0x000fe200000000ff */
[----:B------:R-:W-:Y:S01]  /*135b0*/  HFMA2 R85, -RZ, RZ, 0, 3.814697265625e-06 ;  /* 0x00000040ff557431 */ /* 0x000fe200000001ff */
[----:B------:R-:W-:Y:S01]  /*135c0*/  F2FP.F16.F32.PACK_AB R62, R64, R63 ;  /* 0x0000003f403e723e */ /* 0x000fe200000000ff */
[----:B------:R-:W-:Y:S01]  /*135d0*/  BSSY.RECONVERGENT B0, `(.L_x_610) ;  /* 0x000004e000007945 */ /* 0x000fe20003800200 */
        /* <DEDUP_REMOVED lines=8> */
[----:B------:R-:W-:Y:S02]  /*13660*/  MOV R6, R56 ;  /* 0x0000003800067202 */ /* 0x000fe40000000f00 */
[----:B------:R-:W-:Y:S02]  /*13670*/  CS2R R22, SRZ ;  /* 0x0000000000167805 */ /* 0x000fe4000001ff00 */
[----:B------:R-:W-:Y:S02]  /*13680*/  SEL R85, R85, 0x80, !P2 ;  /* 0x0000008055557807 */ /* 0x000fe40005000000 */
        /* <DEDUP_REMOVED lines=9> */
[----:B------:R-:W-:Y:S01]  /*13720*/  CS2R R38, SRZ ;  /* 0x0000000000267805 */ /* 0x000fe2000001ff00 */
[----:B------:R1:W-:Y:S01]  /*13730*/  @!P0 ST.E.128 desc[UR40][R76.64+0x70], R60 ;  /* 0x0000703c4c008985 */ /* 0x0003e2000c101d28 */
[----:B------:R-:W-:Y:S02]  /*13740*/  ISETP.GE.AND P0, PT, R107, 0x1, PT ;  /* 0x000000016b00780c */ /* 0x000fe40003f06270 */
[----:B------:R-:W-:Y:S02]  /*13750*/  CS2R R40, SRZ ;  /* 0x0000000000287805 */ /* 0x000fe4000001ff00 */
[----:B------:R-:W-:Y:S02]  /*13760*/  IADD3 R83, PT, PT, R85, UR36, RZ ;  /* 0x0000002455537c10 */ /* 0x000fe4000fffe0ff */
        /* <DEDUP_REMOVED lines=52> */
.L_x_611:
[----:B------:R-:W-:Y:S05]  /*13ab0*/  BSYNC.RECONVERGENT B0 ;  /* 0x0000000000007941 */ /* 0x000fea0003800200 */
.L_x_610:
        /* <DEDUP_REMOVED lines=23> */
.L_x_613:
[----:B------:R-:W-:Y:S05]  /*13c30*/  WARPSYNC.ALL ;  /* 0x0000000000007948 */ /* 0x000fea0003800000 */
[----:B------:R-:W-:Y:S11]  /*13c40*/  R2UR UR4, R16 ;  /* 0x00000000100472ca */ /* 0x000ff600000e0000 */
[----:B------:R-:W-:Y:S02]  /*13c50*/  @!UPT UIADD3 URZ, UPT, UPT, URZ, URZ, URZ ;  /* 0x000000fffffff290 */ /* 0x000fe4000fffe0ff */
[----:B------:R-:W2:Y:S02]  /*13c60*/  LDTM.x64 R16, tmem[UR4] ;  /* 0x00000004001079ee */ /* 0x000ea40008340000 */
[----:B--2---:R-:W-:Y:S01]  /*13c70*/  NOP ;  /* 0x0000000000007918 */ /* 0x004fe20000000000 */
.L_x_612:
[----:B------:R-:W-:Y:S01]  /*13c80*/  IADD3 R13, PT, PT, R83, 0x8, RZ ;  /* 0x00000008530d7810 */ /* 0x000fe20007ffe0ff */
[-C--:B------:R-:W-:Y:S01]  /*13c90*/  FMUL R15, R28, R80.reuse ;  /* 0x000000501c0f7220 */ /* 0x080fe20000400000 */
[----:B------:R-:W-:Y:S01]  /*13ca0*/  FSETP.NEU.AND P2, PT, R106, RZ, PT ;  /* 0x000000ff6a00720b */ /* 0x000fe20003f4d000 */
[-C--:B------:R-:W-:Y:S01]  /*13cb0*/  FMUL R28, R41, R80.reuse ;  /* 0x00000050291c7220 */ /* 0x080fe20000400000 */
[-C--:B------:R-:W-:Y:S01]  /*13cc0*/  FMUL R41, R54, R80.reuse ;  /* 0x0000005036297220 */ /* 0x080fe20000400000 */
[----:B------:R-:W-:Y:S01]  /*13cd0*/  FMUL R54, R67, R80 ;  /* 0x0000005043367220 */ /* 0x000fe20000400000 */
[--C-:B-----5:R-:W-:Y:S01]  /*13ce0*/  HADD2.F32 R67, -RZ, R96.reuse.H0_H0 ;  /* 0x20000060ff437230 */ /* 0x120fe20000004100 */
[----:B------:R-:W-:Y:S01]  /*13cf0*/  ISETP.GE.AND P6, PT, R13, R146, PT ;  /* 0x000000920d00720c */ /* 0x000fe20003fc6270 */
[-C--:B------:R-:W-:Y:S01]  /*13d00*/  FMUL R0, R16, R80.reuse ;  /* 0x0000005010007220 */ /* 0x080fe20000400000 */
[-C--:B------:R-:W-:Y:S01]  /*13d10*/  FMUL R3, R17, R80.reuse ;  /* 0x0000005011037220 */ /* 0x080fe20000400000 */
[-C--:B------:R-:W-:Y:S01]  /*13d20*/  FMUL R5, R19, R80.reuse ;  /* 0x0000005013057220 */ /* 0x080fe20000400000 */
[-C--:B------:R-:W-:Y:S01]  /*13d30*/  FMUL R4, R18, R80.reuse ;  /* 0x0000005012047220 */ /* 0x080fe20000400000 */
[----:B------:R-:W-:Y:S01]  /*13d40*/  FFMA R0, R82, R67, R0 ;  /* 0x0000004352007223 */ /* 0x000fe20000000000 */
[----:B------:R-:W-:Y:S01]  /*13d50*/  HADD2.F32 R67, -RZ, R96.H1_H1 ;  /* 0x30000060ff437230 */ /* 0x000fe20000004100 */
[----:B------:R-:W-:Y:S01]  /*13d60*/  ISETP.GE.OR P6, PT, R148, R145, P6 ;  /* 0x000000919400720c */ /* 0x000fe200037c6670 */
[-C--:B------:R-:W-:Y:S01]  /*13d70*/  FMUL R19, R32, R80.reuse ;  /* 0x0000005020137220 */ /* 0x080fe20000400000 */
[-C--:B-1----:R-:W-:Y:S01]  /*13d80*/  FMUL R6, R20, R80.reuse ;  /* 0x0000005014067220 */ /* 0x082fe20000400000 */
[-C--:B------:R-:W-:Y:S01]  /*13d90*/  FMUL R17, R30, R80.reuse ;  /* 0x000000501e117220 */ /* 0x080fe20000400000 */
[----:B------:R-:W-:Y:S01]  /*13da0*/  FFMA R3, R82, R67, R3 ;  /* 0x0000004352037223 */ /* 0x000fe20000000003 */
[----:B------:R-:W-:Y:S01]  /*13db0*/  HADD2.F32 R67, -RZ, R99.H0_H0 ;  /* 0x20000063ff437230 */ /* 0x000fe20000004100 */
[----:B------:R-:W-:Y:S01]  /*13dc0*/  IADD3 R13, PT, PT, R83, 0x18, RZ ;  /* 0x00000018530d7810 */ /* 0x000fe20007ffe0ff */
        /* <DEDUP_REMOVED lines=16> */
[----:B------:R-:W-:Y:S01]  /*13ed0*/  FMUL R56, R69, R80 ;  /* 0x0000005045387220 */ /* 0x000fe20000400000 */
[--C-:B------:R-:W-:Y:S01]  /*13ee0*/  HADD2.F32 R69, -RZ, R97.reuse.H0_H0 ;  /* 0x20000061ff457230 */ /* 0x100fe20000004100 */
[----:B------:R-:W-:Y:S01]  /*13ef0*/  LEA R70, P0, R85, R150, 0x1 ;  /* 0x0000009655467211 */ /* 0x000fe200078008ff */
[-C--:B------:R-:W-:Y:S01]  /*13f00*/  FMUL R59, R72, R80.reuse ;  /* 0x00000050483b7220 */ /* 0x080fe20000400000 */
[----:B------:R-:W-:Y:S01]  /*13f10*/  FMUL R55, R68, R80 ;  /* 0x0000005044377220 */ /* 0x000fe20000400000 */
[----:B------:R-:W-:Y:S01]  /*13f20*/  HADD2.F32 R68, -RZ, R97.H1_H1 ;  /* 0x30000061ff447230 */ /* 0x000fe20000004100 */
[----:B------:R-:W-:Y:S01]  /*13f30*/  F2FP.F16.F32.PACK_AB R72, R3, R0 ;  /* 0x000000000348723e */ /* 0x000fe200000000ff */
[--C-:B------:R-:W-:Y:S01]  /*13f40*/  HADD2.F32 R3, -RZ, R98.reuse.H0_H0 ;  /* 0x20000062ff037230 */ /* 0x100fe20000004100 */
[-C--:B------:R-:W-:Y:S01]  /*13f50*/  ISETP.GE.AND P5, PT, R71, R146.reuse, PT ;  /* 0x000000924700720c */ /* 0x080fe20003fa6270 */
[----:B------:R-:W-:Y:S01]  /*13f60*/  HADD2.F32 R0, -RZ, R98.H1_H1 ;  /* 0x30000062ff007230 */ /* 0x000fe20000004100 */
[----:B------:R-:W-:Y:S01]  /*13f70*/  LEA.HI.X R71, R85, R151, RZ, 0x1, P0 ;  /* 0x0000009755477211 */ /* 0x000fe200000f0cff */
[C---:B------:R-:W-:Y:S01]  /*13f80*/  FFMA R4, R82.reuse, R69, R4 ;  /* 0x0000004552047223 */ /* 0x040fe20000000004 */
[----:B------:R-:W-:Y:S01]  /*13f90*/  ISETP.GE.AND P0, PT, R83, R146, PT ;  /* 0x000000925300720c */ /* 0x000fe20003f06270 */
[C---:B------:R-:W-:Y:S01]  /*13fa0*/  FFMA R5, R82.reuse, R68, R5 ;  /* 0x0000004452057223 */ /* 0x040fe20000000005 */
[----:B------:R-:W-:Y:S02]  /*13fb0*/  HADD2.F32 R68, -RZ, R99.H1_H1 ;  /* 0x30000063ff447230 */ /* 0x000fe40000004100 */
[-C--:B------:R-:W-:Y:S01]  /*13fc0*/  FMUL R7, R21, R80.reuse ;  /* 0x0000005015077220 */ /* 0x080fe20000400000 */
[----:B------:R-:W-:Y:S01]  /*13fd0*/  FFMA R6, R82, R3, R6 ;  /* 0x0000000352067223 */ /* 0x000fe20000000006 */
[--C-:B------:R-:W-:Y:S02]  /*13fe0*/  HADD2.F32 R3, -RZ, R88.reuse.H0_H0 ;  /* 0x20000058ff037230 */ /* 0x100fe40000004100 */
[-C--:B------:R-:W-:Y:S01]  /*13ff0*/  FMUL R8, R22, R80.reuse ;  /* 0x0000005016087220 */ /* 0x080fe20000400000 */
[-C--:B------:R-:W-:Y:S01]  /*14000*/  FMUL R9, R23, R80.reuse ;  /* 0x0000005017097220 */ /* 0x080fe20000400000 */
[----:B------:R-:W-:Y:S01]  /*14010*/  ISETP.GE.OR P0, PT, R148, R145, P0 ;  /* 0x000000919400720c */ /* 0x000fe20000706670 */
[----:B------:R-:W-:Y:S01]  /*14020*/  FMUL R10, R24, R80 ;  /* 0x00000050180a7220 */ /* 0x000fe20000400000 */
[C---:B------:R-:W-:Y:S01]  /*14030*/  FFMA R7, R82.reuse, R0, R7 ;  /* 0x0000000052077223 */ /* 0x040fe20000000007 */
[----:B------:R-:W-:Y:S02]  /*14040*/  HADD2.F32 R0, -RZ, R88.H1_H1 ;  /* 0x30000058ff007230 */ /* 0x000fe40000004100 */
[C---:B------:R-:W-:Y:S01]  /*14050*/  FFMA R8, R82.reuse, R67, R8 ;  /* 0x0000004352087223 */ /* 0x040fe20000000008 */
[C---:B------:R-:W-:Y:S01]  /*14060*/  FFMA R9, R82.reuse, R68, R9 ;  /* 0x0000004452097223 */ /* 0x040fe20000000009 */
[----:B------:R-:W-:Y:S01]  /*14070*/  FFMA R10, R82, R3, R10 ;  /* 0x00000003520a7223 */ /* 0x000fe2000000000a */
[----:B------:R-:W-:Y:S01]  /*14080*/  HADD2.F32 R3, -RZ, R89.H0_H0 ;  /* 0x20000059ff037230 */ /* 0x000fe20000004100 */
[----:B------:R-:W-:Y:S01]  /*14090*/  ISETP.GE.OR P5, PT, R148, R145, P5 ;  /* 0x000000919400720c */ /* 0x000fe20002fa6670 */
        /* <DEDUP_REMOVED lines=15> */
[----:B------:R-:W-:Y:S01]  /*14190*/  HADD2.F32 R4, -RZ, R91.H0_H0 ;  /* 0x2000005bff047230 */ /* 0x000fe20000004100 */
[----:B------:R-:W-:Y:S01]  /*141a0*/  F2FP.F16.F32.PACK_AB R74, R7, R6 ;  /* 0x00000006074a723e */ /* 0x000fe200000000ff */
[----:B------:R-:W-:Y:S01]  /*141b0*/  HADD2.F32 R7, -RZ, R119.H1_H1 ;  /* 0x30000077ff077230 */ /* 0x000fe20000004100 */
[----:B------:R-:W-:Y:S01]  /*141c0*/  F2FP.F16.F32.PACK_AB R75, R9, R8 ;  /* 0x00000008094b723e */ /* 0x000fe200000000ff */
[----:B------:R-:W-:Y:S02]  /*141d0*/  HADD2.F32 R6, -RZ, R134.H0_H0 ;  /* 0x20000086ff067230 */ /* 0x000fe40000004100 */
[C---:B------:R-:W-:Y:S01]  /*141e0*/  FFMA R11, R82.reuse, R0, R11 ;  /* 0x00000000520b7223 */ /* 0x040fe2000000000b */
[--C-:B------:R-:W-:Y:S01]  /*141f0*/  HADD2.F32 R0, -RZ, R90.reuse.H0_H0 ;  /* 0x2000005aff007230 */ /* 0x100fe20000004100 */
[----:B------:R-:W-:Y:S01]  /*14200*/  IADD3 R5, PT, PT, R83, 0x20, RZ ;  /* 0x0000002053057810 */ /* 0x000fe20007ffe0ff */
[C---:B------:R-:W-:Y:S01]  /*14210*/  FFMA R12, R82.reuse, R3, R12 ;  /* 0x00000003520c7223 */ /* 0x040fe2000000000c */
[----:B------:R-:W-:Y:S01]  /*14220*/  HADD2.F32 R3, -RZ, R89.H1_H1 ;  /* 0x30000059ff037230 */ /* 0x000fe20000004100 */
[----:B------:R-:W-:Y:S01]  /*14230*/  F2FP.F16.F32.PACK_AB R8, R11, R10 ;  /* 0x0000000a0b08723e */ /* 0x000fe200000000ff */
[----:B------:R-:W-:Y:S01]  /*14240*/  FMUL R14, R27, R80 ;  /* 0x000000501b0e7220 */ /* 0x000fe20000400000 */
[----:B------:R-:W-:Y:S01]  /*14250*/  @!P0 ST.E.128 desc[UR40][R70.64], R72 ;  /* 0x0000004846008985 */ /* 0x000fe2000c101d28 */
[-C--:B------:R-:W-:Y:S01]  /*14260*/  ISETP.GE.AND P0, PT, R5, R146.reuse, PT ;  /* 0x000000920500720c */ /* 0x080fe20003f06270 */
[----:B------:R-:W-:Y:S02]  /*14270*/  HADD2.F32 R5, -RZ, R90.H1_H1 ;  /* 0x3000005aff057230 */ /* 0x000fe40000004100 */
[C---:B------:R-:W-:Y:S01]  /*14280*/  FFMA R14, R82.reuse, R3, R14 ;  /* 0x00000003520e7223 */ /* 0x040fe2000000000e */
[----:B------:R-:W-:Y:S01]  /*14290*/  HADD2.F32 R3, -RZ, R91.H1_H1 ;  /* 0x3000005bff037230 */ /* 0x000fe20000004100 */
[----:B------:R-:W-:Y:S01]  /*142a0*/  ISETP.GE.AND P4, PT, R13, R146, PT ;  /* 0x000000920d00720c */ /* 0x000fe20003f86270 */
[----:B------:R-:W-:Y:S01]  /*142b0*/  FFMA R15, R82, R0, R15 ;  /* 0x00000000520f7223 */ /* 0x000fe2000000000f */
[----:B------:R-:W-:Y:S01]  /*142c0*/  HADD2.F32 R0, -RZ, R92.H0_H0 ;  /* 0x2000005cff007230 */ /* 0x000fe20000004100 */
[----:B------:R-:W-:Y:S01]  /*142d0*/  F2FP.F16.F32.PACK_AB R9, R14, R12 ;  /* 0x0000000c0e09723e */ /* 0x000fe200000000ff */
[----:B------:R-:W-:Y:S01]  /*142e0*/  FFMA R16, R82, R5, R16 ;  /* 0x0000000552107223 */ /* 0x000fe20000000010 */
[----:B------:R-:W-:Y:S01]  /*142f0*/  HADD2.F32 R5, -RZ, R94.H1_H1 ;  /* 0x3000005eff057230 */ /* 0x000fe20000004100 */
[----:B------:R-:W-:Y:S01]  /*14300*/  ISETP.GE.OR P4, PT, R148, R145, P4 ;  /* 0x000000919400720c */ /* 0x000fe20002786670 */
[----:B------:R-:W-:Y:S01]  /*14310*/  FFMA R17, R82, R4, R17 ;  /* 0x0000000452117223 */ /* 0x000fe20000000011 */
[----:B------:R-:W-:Y:S01]  /*14320*/  HADD2.F32 R4, -RZ, R95.H0_H0 ;  /* 0x2000005fff047230 */ /* 0x000fe20000004100 */
[----:B------:R-:W-:Y:S01]  /*14330*/  F2FP.F16.F32.PACK_AB R10, R16, R15 ;  /* 0x0000000f100a723e */ /* 0x000fe200000000ff */
[----:B------:R-:W-:Y:S01]  /*14340*/  FFMA R18, R82, R3, R18 ;  /* 0x0000000352127223 */ /* 0x000fe20000000012 */
[----:B------:R-:W-:Y:S01]  /*14350*/  HADD2.F32 R3, -RZ, R92.H1_H1 ;  /* 0x3000005cff037230 */ /* 0x000fe20000004100 */
[----:B------:R-:W-:Y:S01]  /*14360*/  ISETP.GE.OR P0, PT, R148, R145, P0 ;  /* 0x000000919400720c */ /* 0x000fe20000706670 */
[----:B------:R-:W-:Y:S01]  /*14370*/  FFMA R19, R82, R0, R19 ;  /* 0x0000000052137223 */ /* 0x000fe20000000013 */
[--C-:B------:R-:W-:Y:S01]  /*14380*/  HADD2.F32 R0, -RZ, R93.reuse.H0_H0 ;  /* 0x2000005dff007230 */ /* 0x100fe20000004100 */
[----:B------:R-:W-:Y:S01]  /*14390*/  F2FP.F16.F32.PACK_AB R11, R18, R17 ;  /* 0x00000011120b723e */ /* 0x000fe200000000ff */
[C---:B------:R-:W-:Y:S01]  /*143a0*/  FFMA R20, R82.reuse, R3, R20 ;  /* 0x0000000352147223 */ /* 0x040fe20000000014 */
[----:B------:R-:W-:Y:S01]  /*143b0*/  IADD3 R3, PT, PT, R83, 0x28, RZ ;  /* 0x0000002853037810 */ /* 0x000fe20007ffe0ff */
[----:B------:R-:W-:Y:S01]  /*143c0*/  FMUL R24, R37, R80 ;  /* 0x0000005025187220 */ /* 0x000fe20000400000 */
[----:B------:R-:W-:Y:S01]  /*143d0*/  FFMA R21, R82, R0, R21 ;  /* 0x0000000052157223 */ /* 0x000fe20000000015 */
[----:B------:R-:W-:Y:S01]  /*143e0*/  HADD2.F32 R0, -RZ, R94.H0_H0 ;  /* 0x2000005eff007230 */ /* 0x000fe20000004100 */
[----:B------:R1:W-:Y:S01]  /*143f0*/  @!P6 ST.E.128 desc[UR40][R70.64+0x10], R8 ;  /* 0x000010084600e985 */ /* 0x0003e2000c101d28 */
[----:B------:R-:W-:Y:S01]  /*14400*/  ISETP.GE.AND P6, PT, R3, R146, PT ;  /* 0x000000920300720c */ /* 0x000fe20003fc6270 */
[----:B------:R-:W-:Y:S02]  /*14410*/  HADD2.F32 R3, -RZ, R93.H1_H1 ;  /* 0x3000005dff037230 */ /* 0x000fe40000004100 */
[-C--:B------:R-:W-:Y:S01]  /*14420*/  FMUL R25, R38, R80.reuse ;  /* 0x0000005026197220 */ /* 0x080fe20000400000 */
[-C--:B------:R-:W-:Y:S01]  /*14430*/  FMUL R26, R39, R80.reuse ;  /* 0x00000050271a7220 */ /* 0x080fe20000400000 */
[-C--:B------:R-:W-:Y:S01]  /*14440*/  FMUL R27, R40, R80.reuse ;  /* 0x00000050281b7220 */ /* 0x080fe20000400000 */
[----:B------:R-:W-:Y:S01]  /*14450*/  FMUL R37, R50, R80 ;  /* 0x0000005032257220 */ /* 0x000fe20000400000 */
[----:B------:R-:W-:Y:S01]  /*14460*/  FFMA R22, R82, R3, R22 ;  /* 0x0000000352167223 */ /* 0x000fe20000000016 */
[----:B------:R-:W-:Y:S01]  /*14470*/  HADD2.F32 R3, -RZ, R95.H1_H1 ;  /* 0x3000005fff037230 */ /* 0x000fe20000004100 */
[----:B------:R-:W-:Y:S01]  /*14480*/  ISETP.GE.OR P6, PT, R148, R145, P6 ;  /* 0x000000919400720c */ /* 0x000fe200037c6670 */
[C---:B------:R-:W-:Y:S01]  /*14490*/  FFMA R23, R82.reuse, R0, R23 ;  /* 0x0000000052177223 */ /* 0x040fe20000000017 */
[----:B------:R-:W-:Y:S01]  /*144a0*/  HADD2.F32 R0, -RZ, R100.H0_H0 ;  /* 0x20000064ff007230 */ /* 0x000fe20000004100 */
[----:B------:R-:W-:Y:S01]  /*144b0*/  ISETP.NE.AND P3, PT, R87, RZ, PT ;  /* 0x000000ff5700720c */ /* 0x000fe20003f65270 */
[C---:B------:R-:W-:Y:S01]  /*144c0*/  FFMA R24, R82.reuse, R5, R24 ;  /* 0x0000000552187223 */ /* 0x040fe20000000018 */
[----:B------:R-:W-:Y:S01]  /*144d0*/  HADD2.F32 R5, -RZ, R102.H1_H1 ;  /* 0x30000066ff057230 */ /* 0x000fe20000004100 */
[----:B------:R-:W-:Y:S01]  /*144e0*/  ISETP.GE.AND P1, PT, R107, 0x1, PT ;  /* 0x000000016b00780c */ /* 0x000fe20003f26270 */
[C---:B------:R-:W-:Y:S01]  /*144f0*/  FFMA R25, R82.reuse, R4, R25 ;  /* 0x0000000452197223 */ /* 0x040fe20000000019 */
[----:B------:R-:W-:Y:S01]  /*14500*/  HADD2.F32 R4, -RZ, R103.H0_H0 ;  /* 0x20000067ff047230 */ /* 0x000fe20000004100 */
[----:B------:R-:W-:Y:S01]  /*14510*/  SEL R149, RZ, 0xc0, !P3 ;  /* 0x000000c0ff957807 */ /* 0x000fe20005800000 */
[C---:B------:R-:W-:Y:S01]  /*14520*/  FFMA R26, R82.reuse, R3, R26 ;  /* 0x00000003521a7223 */ /* 0x040fe2000000001a */
[----:B------:R-:W-:Y:S02]  /*14530*/  HADD2.F32 R3, -RZ, R100.H1_H1 ;  /* 0x30000064ff037230 */ /* 0x000fe40000004100 */
[C---:B------:R-:W-:Y:S01]  /*14540*/  FFMA R27, R82.reuse, R0, R27 ;  /* 0x00000000521b7223 */ /* 0x040fe2000000001b */
[----:B------:R-:W-:Y:S01]  /*14550*/  IADD3 R147, PT, PT, R149, UR36, RZ ;  /* 0x0000002495937c10 */ /* 0x000fe2000fffe0ff */
[--C-:B------:R-:W-:Y:S02]  /*14560*/  HADD2.F32 R0, -RZ, R101.reuse.H0_H0 ;  /* 0x20000065ff007230 */ /* 0x100fe40000004100 */
[-C--:B------:R-:W-:Y:S01]  /*14570*/  FMUL R38, R51, R80.reuse ;  /* 0x0000005033267220 */ /* 0x080fe20000400000 */
[----:B------:R-:W-:Y:S01]  /*14580*/  FFMA R28, R82, R3, R28 ;  /* 0x00000003521c7223 */ /* 0x000fe2000000001c */
[C---:B------:R-:W-:Y:S01]  /*14590*/  IADD3 R3, PT, PT, R83.reuse, 0x30, RZ ;  /* 0x0000003053037810 */ /* 0x040fe20007ffe0ff */
[----:B------:R-:W-:Y:S01]  /*145a0*/  FMUL R39, R52, R80 ;  /* 0x0000005034277220 */ /* 0x000fe20000400000 */
[----:B------:R-:W-:Y:S01]  /*145b0*/  FFMA R29, R82, R0, R29 ;  /* 0x00000000521d7223 */ /* 0x000fe2000000001d */
[----:B------:R-:W-:Y:S01]  /*145c0*/  HADD2.F32 R0, -RZ, R102.H0_H0 ;  /* 0x20000066ff007230 */ /* 0x000fe20000004100 */
[----:B------:R-:W-:Y:S01]  /*145d0*/  IADD3 R83, PT, PT, R83, 0x38, RZ ;  /* 0x0000003853537810 */ /* 0x000fe20007ffe0ff */
        /* <DEDUP_REMOVED lines=9> */
[-C--:B------:R-:W-:Y:S01]  /*14670*/  FMUL R52, R65, R80.reuse ;  /* 0x0000005041347220 */ /* 0x080fe20000400000 */
[-C--:B------:R-:W-:Y:S01]  /*14680*/  FMUL R65, R78, R80.reuse ;  /* 0x000000504e417220 */ /* 0x080fe20000400000 */
[-C--:B------:R-:W-:Y:S01]  /*14690*/  FMUL R53, R66, R80.reuse ;  /* 0x0000005042357220 */ /* 0x080fe20000400000 */
[----:B------:R-:W-:Y:S01]  /*146a0*/  FMUL R66, R79, R80 ;  /* 0x000000504f427220 */ /* 0x000fe20000400000 */
[----:B------:R1:W-:Y:S01]  /*146b0*/  @!P5 ST.E.128 desc[UR40][R70.64+0x20], R8 ;  /* 0x000020084600d985 */ /* 0x0003e2000c101d28 */
[----:B------:R-:W-:Y:S01]  /*146c0*/  ISETP.GE.AND P5, PT, R3, R146, PT ;  /* 0x000000920300720c */ /* 0x000fe20003fa6270 */
[----:B------:R-:W-:Y:S02]  /*146d0*/  HADD2.F32 R3, -RZ, R101.H1_H1 ;  /* 0x30000065ff037230 */ /* 0x000fe40000004100 */
[----:B------:R-:W-:Y:S01]  /*146e0*/  HFMA2 R16, -RZ, RZ, 0, 0 ;  /* 0x00000000ff107431 */ /* 0x000fe200000001ff */
[----:B------:R-:W-:Y:S01]  /*146f0*/  BSSY.RECONVERGENT B0, `(.L_x_614) ;  /* 0x0000086000007945 */ /* 0x000fe20003800200 */
[----:B------:R-:W-:Y:S01]  /*14700*/  ISETP.GE.OR P5, PT, R148, R145, P5 ;  /* 0x000000919400720c */ /* 0x000fe20002fa6670 */
[C---:B------:R-:W-:Y:S01]  /*14710*/  FFMA R30, R82.reuse, R3, R30 ;  /* 0x00000003521e7223 */ /* 0x040fe2000000001e */
[----:B------:R-:W-:Y:S02]  /*14720*/  HADD2.F32 R3, -RZ, R103.H1_H1 ;  /* 0x30000067ff037230 */ /* 0x000fe40000004100 */
[C---:B------:R-:W-:Y:S01]  /*14730*/  FFMA R31, R82.reuse, R0, R31 ;  /* 0x00000000521f7223 */ /* 0x040fe2000000001f */
[----:B------:R-:W-:Y:S02]  /*14740*/  HADD2.F32 R0, -RZ, R108.H0_H0 ;  /* 0x2000006cff007230 */ /* 0x000fe40000004100 */
[C---:B------:R-:W-:Y:S01]  /*14750*/  FFMA R32, R82.reuse, R5, R32 ;  /* 0x0000000552207223 */ /* 0x040fe20000000020 */
[----:B------:R-:W-:Y:S02]  /*14760*/  HADD2.F32 R5, -RZ, R110.H1_H1 ;  /* 0x3000006eff057230 */ /* 0x000fe40000004100 */
[C---:B------:R-:W-:Y:S01]  /*14770*/  FFMA R33, R82.reuse, R4, R33 ;  /* 0x0000000452217223 */ /* 0x040fe20000000021 */
[----:B------:R-:W-:Y:S02]  /*14780*/  HADD2.F32 R4, -RZ, R111.H0_H0 ;  /* 0x2000006fff047230 */ /* 0x000fe40000004100 */
[C---:B------:R-:W-:Y:S01]  /*14790*/  FFMA R34, R82.reuse, R3, R34 ;  /* 0x0000000352227223 */ /* 0x040fe20000000022 */
[----:B------:R-:W-:Y:S02]  /*147a0*/  HADD2.F32 R3, -RZ, R108.H1_H1 ;  /* 0x3000006cff037230 */ /* 0x000fe40000004100 */
[C---:B------:R-:W-:Y:S01]  /*147b0*/  FFMA R35, R82.reuse, R0, R35 ;  /* 0x0000000052237223 */ /* 0x040fe20000000023 */
[--C-:B------:R-:W-:Y:S02]  /*147c0*/  HADD2.F32 R0, -RZ, R109.reuse.H0_H0 ;  /* 0x2000006dff007230 */ /* 0x100fe40000004100 */
        /* <DEDUP_REMOVED lines=19> */
[----:B------:R-:W-:Y:S01]  /*14900*/  HADD2.F32 R3, -RZ, R117.H1_H1 ;  /* 0x30000075ff037230 */ /* 0x000fe20000004100 */
[----:B------:R1:W-:Y:S01]  /*14910*/  @!P4 ST.E.128 desc[UR40][R70.64+0x30], R8 ;  /* 0x000030084600c985 */ /* 0x0003e2000c101d28 */
[----:B------:R-:W-:Y:S01]  /*14920*/  ISETP.GE.AND P4, PT, R83, R146, PT ;  /* 0x000000925300720c */ /* 0x000fe20003f86270 */
[C---:B------:R-:W-:Y:S01]  /*14930*/  FFMA R45, R82.reuse, R0, R45 ;  /* 0x00000000522d7223 */ /* 0x040fe2000000002d */
[--C-:B------:R-:W-:Y:S02]  /*14940*/  HADD2.F32 R0, -RZ, R118.reuse.H0_H0 ;  /* 0x20000076ff007230 */ /* 0x100fe40000004100 */
[----:B------:R-:W-:Y:S01]  /*14950*/  FFMA R46, R82, R3, R46 ;  /* 0x00000003522e7223 */ /* 0x000fe2000000002e */
[----:B------:R-:W-:Y:S01]  /*14960*/  ISETP.GE.OR P4, PT, R148, R145, P4 ;  /* 0x000000919400720c */ /* 0x000fe20002786670 */
[----:B------:R-:W-:Y:S02]  /*14970*/  HADD2.F32 R5, -RZ, R118.H1_H1 ;  /* 0x30000076ff057230 */ /* 0x000fe40000004100 */
[----:B------:R-:W-:Y:S02]  /*14980*/  HADD2.F32 R4, -RZ, R119.H0_H0 ;  /* 0x20000077ff047230 */ /* 0x000fe40000004100 */
[C---:B------:R-:W-:Y:S01]  /*14990*/  FFMA R47, R82.reuse, R0, R47 ;  /* 0x00000000522f7223 */ /* 0x040fe2000000002f */
[--C-:B------:R-:W-:Y:S02]  /*149a0*/  HADD2.F32 R0, -RZ, R124.reuse.H0_H0 ;  /* 0x2000007cff007230 */ /* 0x100fe40000004100 */
[C---:B------:R-:W-:Y:S01]  /*149b0*/  FFMA R48, R82.reuse, R5, R48 ;  /* 0x0000000552307223 */ /* 0x040fe20000000030 */
[----:B------:R-:W-:Y:S02]  /*149c0*/  HADD2.F32 R3, -RZ, R124.H1_H1 ;  /* 0x3000007cff037230 */ /* 0x000fe40000004100 */
[C---:B------:R-:W-:Y:S01]  /*149d0*/  FFMA R49, R82.reuse, R4, R49 ;  /* 0x0000000452317223 */ /* 0x040fe20000000031 */
[C---:B------:R-:W-:Y:S01]  /*149e0*/  FFMA R50, R82.reuse, R7, R50 ;  /* 0x0000000752327223 */ /* 0x040fe20000000032 */
[C---:B------:R-:W-:Y:S01]  /*149f0*/  FFMA R51, R82.reuse, R0, R51 ;  /* 0x0000000052337223 */ /* 0x040fe20000000033 */
[--C-:B------:R-:W-:Y:S02]  /*14a00*/  HADD2.F32 R4, -RZ, R126.reuse.H0_H0 ;  /* 0x2000007eff047230 */ /* 0x100fe40000004100 */
[----:B------:R-:W-:Y:S01]  /*14a10*/  FFMA R52, R82, R3, R52 ;  /* 0x0000000352347223 */ /* 0x000fe20000000034 */
[--C-:B------:R-:W-:Y:S02]  /*14a20*/  HADD2.F32 R0, -RZ, R125.reuse.H0_H0 ;  /* 0x2000007dff007230 */ /* 0x100fe40000004100 */
[----:B------:R-:W-:Y:S02]  /*14a30*/  HADD2.F32 R3, -RZ, R125.H1_H1 ;  /* 0x3000007dff037230 */ /* 0x000fe40000004100 */
[----:B------:R-:W-:Y:S01]  /*14a40*/  F2FP.F16.F32.PACK_AB R51, R52, R51 ;  /* 0x000000333433723e */ /* 0x000fe200000000ff */
[C---:B------:R-:W-:Y:S01]  /*14a50*/  FFMA R53, R82.reuse, R0, R53 ;  /* 0x0000000052357223 */ /* 0x040fe20000000035 */
[--C-:B------:R-:W-:Y:S02]  /*14a60*/  HADD2.F32 R0, -RZ, R127.reuse.H0_H0 ;  /* 0x2000007fff007230 */ /* 0x100fe40000004100 */
[C---:B------:R-:W-:Y:S01]  /*14a70*/  FFMA R54, R82.reuse, R3, R54 ;  /* 0x0000000352367223 */ /* 0x040fe20000000036 */
[----:B------:R-:W-:Y:S02]  /*14a80*/  HADD2.F32 R3, -RZ, R127.H1_H1 ;  /* 0x3000007fff037230 */ /* 0x000fe40000004100 */
[----:B------:R-:W-:Y:S01]  /*14a90*/  FFMA R55, R82, R4, R55 ;  /* 0x0000000452377223 */ /* 0x000fe20000000037 */
[--C-:B------:R-:W-:Y:S01]  /*14aa0*/  HADD2.F32 R4, -RZ, R133.reuse.H0_H0 ;  /* 0x20000085ff047230 */ /* 0x100fe20000004100 */
[----:B------:R-:W-:Y:S01]  /*14ab0*/  F2FP.F16.F32.PACK_AB R54, R54, R53 ;  /* 0x000000353636723e */ /* 0x000fe200000000ff */
[----:B------:R-:W-:Y:S01]  /*14ac0*/  HADD2.F32 R5, -RZ, R126.H1_H1 ;  /* 0x3000007eff057230 */ /* 0x000fe20000004100 */
[----:B-1----:R-:W-:Y:S02]  /*14ad0*/  F2FP.F16.F32.PACK_AB R8, R36, R35 ;  /* 0x000000232408723e */ /* 0x002fe400000000ff */
[----:B------:R-:W-:Y:S02]  /*14ae0*/  F2FP.F16.F32.PACK_AB R9, R38, R37 ;  /* 0x000000252609723e */ /* 0x000fe400000000ff */
[----:B------:R-:W-:Y:S01]  /*14af0*/  FFMA R56, R82, R5, R56 ;  /* 0x0000000552387223 */ /* 0x000fe20000000038 */
[----:B------:R-:W-:Y:S01]  /*14b00*/  F2FP.F16.F32.PACK_AB R10, R40, R39 ;  /* 0x00000027280a723e */ /* 0x000fe200000000ff */
[----:B------:R-:W-:Y:S01]  /*14b10*/  FFMA R57, R82, R0, R57 ;  /* 0x0000000052397223 */ /* 0x000fe20000000039 */
[----:B------:R-:W-:Y:S01]  /*14b20*/  F2FP.F16.F32.PACK_AB R11, R42, R41 ;  /* 0x000000292a0b723e */ /* 0x000fe200000000ff */
[----:B------:R-:W-:Y:S01]  /*14b30*/  FFMA R58, R82, R3, R58 ;  /* 0x00000003523a7223 */ /* 0x000fe2000000003a */
[----:B------:R-:W-:Y:S01]  /*14b40*/  F2FP.F16.F32.PACK_AB R56, R56, R55 ;  /* 0x000000373838723e */ /* 0x000fe200000000ff */
[--C-:B------:R-:W-:Y:S02]  /*14b50*/  HADD2.F32 R0, -RZ, R132.reuse.H0_H0 ;  /* 0x20000084ff007230 */ /* 0x100fe40000004100 */
[----:B------:R1:W-:Y:S01]  /*14b60*/  @!P0 ST.E.128 desc[UR40][R70.64+0x40], R8 ;  /* 0x0000400846008985 */ /* 0x0003e2000c101d28 */
[----:B------:R-:W-:Y:S01]  /*14b70*/  HADD2.F32 R3, -RZ, R132.H1_H1 ;  /* 0x30000084ff037230 */ /* 0x000fe20000004100 */
[----:B------:R-:W-:Y:S01]  /*14b80*/  F2FP.F16.F32.PACK_AB R7, R58, R57 ;  /* 0x000000393a07723e */ /* 0x000fe200000000ff */
[----:B------:R-:W-:Y:S02]  /*14b90*/  HADD2.F32 R5, -RZ, R133.H1_H1 ;  /* 0x30000085ff057230 */ /* 0x000fe40000004100 */
[C---:B------:R-:W-:Y:S01]  /*14ba0*/  FFMA R59, R82.reuse, R0, R59 ;  /* 0x00000000523b7223 */ /* 0x040fe2000000003b */
[--C-:B------:R-:W-:Y:S02]  /*14bb0*/  HADD2.F32 R0, -RZ, R135.reuse.H0_H0 ;  /* 0x20000087ff007230 */ /* 0x100fe40000004100 */
[C---:B------:R-:W-:Y:S01]  /*14bc0*/  FFMA R60, R82.reuse, R3, R60 ;  /* 0x00000003523c7223 */ /* 0x040fe2000000003c */
[C---:B------:R-:W-:Y:S01]  /*14bd0*/  FFMA R61, R82.reuse, R4, R61 ;  /* 0x00000004523d7223 */ /* 0x040fe2000000003d */
[----:B------:R-:W-:Y:S02]  /*14be0*/  HADD2.F32 R3, -RZ, R134.H1_H1 ;  /* 0x30000086ff037230 */ /* 0x000fe40000004100 */
[C---:B------:R-:W-:Y:S01]  /*14bf0*/  FFMA R62, R82.reuse, R5, R62 ;  /* 0x00000005523e7223 */ /* 0x040fe2000000003e */
[----:B------:R-:W-:Y:S02]  /*14c00*/  HADD2.F32 R5, -RZ, R135.H1_H1 ;  /* 0x30000087ff057230 */ /* 0x000fe40000004100 */
[----:B------:R-:W-:Y:S01]  /*14c10*/  FFMA R63, R82, R6, R63 ;  /* 0x00000006523f7223 */ /* 0x000fe2000000003f */
[----:B------:R-:W-:Y:S01]  /*14c20*/  F2FP.F16.F32.PACK_AB R60, R60, R59 ;  /* 0x0000003b3c3c723e */ /* 0x000fe200000000ff */
[C---:B------:R-:W-:Y:S01]  /*14c30*/  FFMA R64, R82.reuse, R3, R64 ;  /* 0x0000000352407223 */ /* 0x040fe20000000040 */
[C---:B------:R-:W-:Y:S01]  /*14c40*/  FFMA R65, R82.reuse, R0, R65 ;  /* 0x0000000052417223 */ /* 0x040fe20000000041 */
[----:B------:R-:W-:Y:S01]  /*14c50*/  FFMA R66, R82, R5, R66 ;  /* 0x0000000552427223 */ /* 0x000fe20000000042 */
[----:B------:R-:W-:Y:S02]  /*14c60*/  F2FP.F16.F32.PACK_AB R61, R62, R61 ;  /* 0x0000003d3e3d723e */ /* 0x000fe400000000ff */
[----:B------:R-:W-:Y:S02]  /*14c70*/  F2FP.F16.F32.PACK_AB R62, R64, R63 ;  /* 0x0000003f403e723e */ /* 0x000fe400000000ff */
[----:B------:R-:W-:Y:S02]  /*14c80*/  F2FP.F16.F32.PACK_AB R63, R66, R65 ;  /* 0x00000041423f723e */ /* 0x000fe400000000ff */
[----:B------:R-:W-:Y:S02]  /*14c90*/  MOV R4, R51 ;  /* 0x0000003300047202 */ /* 0x000fe40000000f00 */
[----:B------:R-:W-:Y:S01]  /*14ca0*/  MOV R5, R54 ;  /* 0x0000003600057202 */ /* 0x000fe20000000f00 */
[----:B------:R2:W-:Y:S01]  /*14cb0*/  @!P4 ST.E.128 desc[UR40][R70.64+0x70], R60 ;  /* 0x0000703c4600c985 */ /* 0x0005e2000c101d28 */
[----:B------:R-:W-:Y:S07]  /*14cc0*/  MOV R6, R56 ;  /* 0x0000003800067202 */ /* 0x000fee0000000f00 */
[----:B------:R2:W-:Y:S01]  /*14cd0*/  @!P5 ST.E.128 desc[UR40][R70.64+0x60], R4 ;  /* 0x000060044600d985 */ /* 0x0005e2000c101d28 */
[----:B-1----:R-:W-:Y:S02]  /*14ce0*/  F2FP.F16.F32.PACK_AB R8, R44, R43 ;  /* 0x0000002b2c08723e */ /* 0x002fe400000000ff */
[----:B------:R-:W-:Y:S02]  /*14cf0*/  F2FP.F16.F32.PACK_AB R9, R46, R45 ;  /* 0x0000002d2e09723e */ /* 0x000fe400000000ff */
[----:B------:R-:W-:Y:S02]  /*14d00*/  F2FP.F16.F32.PACK_AB R10, R48, R47 ;  /* 0x0000002f300a723e */ /* 0x000fe400000000ff */
[----:B------:R-:W-:Y:S05]  /*14d10*/  F2FP.F16.F32.PACK_AB R11, R50, R49 ;  /* 0x00000031320b723e */ /* 0x000fea00000000ff */
[----:B------:R2:W-:Y:S01]  /*14d20*/  @!P6 ST.E.128 desc[UR40][R70.64+0x50], R8 ;  /* 0x000050084600e985 */ /* 0x0005e2000c101d28 */
[----:B------:R-:W-:Y:S05]  /*14d30*/  @!P2 BRA `(.L_x_615) ;  /* 0x000000000084a947 */ /* 0x000fea0003800000 */
[----:B--2---:R-:W-:Y:S01]  /*14d40*/  LEA R10, P2, R149, R104, 0x1 ;  /* 0x00000068950a7211 */ /* 0x004fe200078408ff */
[C---:B------:R-:W-:Y:S01]  /*14d50*/  VIADD R3, R147.reuse, 0x8 ;  /* 0x0000000893037836 */ /* 0x040fe20000000000 */
[CC--:B------:R-:W-:Y:S01]  /*14d60*/  ISETP.GE.AND P3, PT, R147.reuse, R146.reuse, PT ;  /* 0x000000929300720c */ /* 0x0c0fe20003f66270 */
[----:B------:R-:W-:Y:S01]  /*14d70*/  VIADD R5, R147, 0x20 ;  /* 0x0000002093057836 */ /* 0x000fe20000000000 */
        /* <DEDUP_REMOVED lines=29> */
.L_x_615:
[----:B------:R-:W-:Y:S05]  /*14f50*/  BSYNC.RECONVERGENT B0 ;  /* 0x0000000000007941 */ /* 0x000fea0003800200 */
.L_x_614:
        /* <DEDUP_REMOVED lines=54> */
.L_x_617:
[----:B------:R-:W-:Y:S05]  /*152c0*/  WARPSYNC.ALL ;  /* 0x0000000000007948 */ /* 0x000fea0003800000 */
[----:B------:R-:W-:Y:S11]  /*152d0*/  R2UR UR4, R16 ;  /* 0x00000000100472ca */ /* 0x000ff600000e0000 */
[----:B------:R-:W-:Y:S02]  /*152e0*/  @!UPT UIADD3 URZ, UPT, UPT, URZ, URZ, URZ ;  /* 0x000000fffffff290 */ /* 0x000fe4000fffe0ff */
[----:B------:R-:W2:Y:S02]  /*152f0*/  LDTM.x64 R16, tmem[UR4] ;  /* 0x00000004001079ee */ /* 0x000ea40008340000 */
[----:B--2---:R-:W-:Y:S01]  /*15300*/  NOP ;  /* 0x0000000000007918 */ /* 0x004fe20000000000 */
.L_x_616:
[----:B------:R-:W-:Y:S01]  /*15310*/  IADD3 R13, PT, PT, R147, 0x8, RZ ;  /* 0x00000008930d7810 */ /* 0x000fe20007ffe0ff */
[-C--:B------:R-:W-:Y:S01]  /*15320*/  FMUL R0, R16, R80.reuse ;  /* 0x0000005010007220 */ /* 0x080fe20000400000 */
[----:B------:R-:W-:Y:S01]  /*15330*/  R2UR UR13, R141 ;  /* 0x000000008d0d72ca */ /* 0x000fe200000e0000 */
[----:B------:R-:W-:Y:S01]  /*15340*/  FMUL R15, R28, R80 ;  /* 0x000000501c0f7220 */ /* 0x000fe20000400000 */
[----:B------:R-:W-:Y:S01]  /*15350*/  ISETP.GE.AND P6, PT, R13, R146, PT ;  /* 0x000000920d00720c */ /* 0x000fe20003fc6270 */
[----:B------:R-:W-:Y:S01]  /*15360*/  FMUL R3, R17, R80 ;  /* 0x0000005011037220 */ /* 0x000fe20000400000 */
[----:B------:R-:W-:Y:S01]  /*15370*/  IADD3 R13, PT, PT, R147, 0x20, RZ ;  /* 0x00000020930d7810 */ /* 0x000fe20007ffe0ff */
[----:B-----5:R-:W-:Y:S01]  /*15380*/  HADD2.F32 R81, -RZ, R90.H1_H1 ;  /* 0x3000005aff517230 */ /* 0x020fe20000004100 */
[CC--:B------:R-:W-:Y:S01]  /*15390*/  ISETP.GE.OR P6, PT, R148.reuse, R145.reuse, P6 ;  /* 0x000000919400720c */ /* 0x0c0fe200037c6670 */
[----:B------:R-:W-:Y:S01]  /*153a0*/  HADD2.F32 R84, -RZ, R91.H0_H0 ;  /* 0x2000005bff547230 */ /* 0x000fe20000004100 */
[----:B------:R-:W-:Y:S01]  /*153b0*/  ISETP.GE.AND P3, PT, R13, R146, PT ;  /* 0x000000920d00720c */ /* 0x000fe20003f66270 */
[--C-:B------:R-:W-:Y:S02]  /*153c0*/  HADD2.F32 R128, -RZ, R134.reuse.H0_H0 ;  /* 0x20000086ff807230 */ /* 0x100fe40000004100 */
[----:B------:R-:W-:Y:S01]  /*153d0*/  FMUL R16, R29, R80 ;  /* 0x000000501d107220 */ /* 0x000fe20000400000 */
[----:B------:R-:W-:Y:S01]  /*153e0*/  HADD2.F32 R131, -RZ, R134.H1_H1 ;  /* 0x30000086ff837230 */ /* 0x000fe20000004100 */
[----:B------:R-:W-:Y:S01]  /*153f0*/  LEA R134, P0, R149, R150, 0x1 ;  /* 0x0000009695867211 */ /* 0x000fe200078008ff */
        /* <DEDUP_REMOVED lines=9> */
[----:B------:R-:W-:Y:S01]  /*15490*/  R2UR UR20, R140 ;  /* 0x000000008c1472ca */ /* 0x000fe200000e0000 */
[----:B------:R-:W-:Y:S02]  /*154a0*/  HADD2.F32 R83, -RZ, R91.H1_H1 ;  /* 0x3000005bff537230 */ /* 0x000fe40000004100 */
        /* <DEDUP_REMOVED lines=15> */
[--C-:B------:R-:W-:Y:S02]  /*155a0*/  HADD2.F32 R69, -RZ, R97.reuse.H0_H0 ;  /* 0x20000061ff457230 */ /* 0x100fe40000004100 */
[-C--:B------:R-:W-:Y:S01]  /*155b0*/  FMUL R8, R22, R80.reuse ;  /* 0x0000005016087220 */ /* 0x080fe20000400000 */
        /* <DEDUP_REMOVED lines=8> */
[-C--:B------:R-:W-:Y:S01]  /*15640*/  FMUL R46, R59, R80.reuse ;  /* 0x000000503b2e7220 */ /* 0x080fe20000400000 */
[-C--:B------:R-:W-:Y:S01]  /*15650*/  FMUL R58, R71, R80.reuse ;  /* 0x00000050473a7220 */ /* 0x080fe20000400000 */
[--C-:B------:R-:W-:Y:S02]  /*15660*/  HADD2.F32 R71, -RZ, R98.reuse.H0_H0 ;  /* 0x20000062ff477230 */ /* 0x100fe40000004100 */
[-C--:B-1----:R-:W-:Y:S01]  /*15670*/  FMUL R10, R24, R80.reuse ;  /* 0x00000050180a7220 */ /* 0x082fe20000400000 */
        /* <DEDUP_REMOVED lines=8> */
[----:B------:R-:W-:Y:S01]  /*15700*/  FMUL R36, R49, R80 ;  /* 0x0000005031247220 */ /* 0x000fe20000400000 */
[----:B------:R-:W-:Y:S01]  /*15710*/  ISETP.GE.AND P4, PT, R67, R146, PT ;  /* 0x000000924300720c */ /* 0x000fe20003f86270 */
[-C--:B------:R-:W-:Y:S01]  /*15720*/  FMUL R48, R61, R80.reuse ;  /* 0x000000503d307220 */ /* 0x080fe20000400000 */
[----:B------:R-:W-:Y:S01]  /*15730*/  FMUL R60, R73, R80 ;  /* 0x00000050493c7220 */ /* 0x000fe20000400000 */
[----:B------:R-:W-:Y:S01]  /*15740*/  HADD2.F32 R72, -RZ, R98.H1_H1 ;  /* 0x30000062ff487230 */ /* 0x000fe20000004100 */
[----:B------:R-:W-:Y:S01]  /*15750*/  ISETP.GE.OR P4, PT, R148, R145, P4 ;  /* 0x000000919400720c */ /* 0x000fe20002786670 */
[----:B------:R-:W-:Y:S01]  /*15760*/  FFMA R3, R82, R68, R3 ;  /* 0x0000004452037223 */ /* 0x000fe20000000003 */
[-C--:B------:R-:W-:Y:S01]  /*15770*/  FMUL R14, R27, R80.reuse ;  /* 0x000000501b0e7220 */ /* 0x080fe20000400000 */
[-C--:B------:R-:W-:Y:S01]  /*15780*/  FMUL R25, R38, R80.reuse ;  /* 0x0000005026197220 */ /* 0x080fe20000400000 */
[-C--:B------:R-:W-:Y:S01]  /*15790*/  FMUL R37, R50, R80.reuse ;  /* 0x0000005032257220 */ /* 0x080fe20000400000 */
[----:B------:R-:W-:Y:S01]  /*157a0*/  FMUL R49, R62, R80 ;  /* 0x000000503e317220 */ /* 0x000fe20000400000 */
[----:B------:R-:W-:Y:S01]  /*157b0*/  F2FP.F16.F32.PACK_AB R68, R3, R0 ;  /* 0x000000000344723e */ /* 0x000fe200000000ff */
[-C--:B------:R-:W-:Y:S01]  /*157c0*/  FMUL R61, R74, R80.reuse ;  /* 0x000000504a3d7220 */ /* 0x080fe20000400000 */
[----:B------:R-:W-:Y:S01]  /*157d0*/  IADD3 R3, PT, PT, R147, 0x28, RZ ;  /* 0x0000002893037810 */ /* 0x000fe20007ffe0ff */
[--C-:B------:R-:W-:Y:S02]  /*157e0*/  HADD2.F32 R73, -RZ, R99.reuse.H0_H0 ;  /* 0x20000063ff497230 */ /* 0x100fe40000004100 */
[----:B------:R-:W-:Y:S01]  /*157f0*/  FFMA R4, R82, R69, R4 ;  /* 0x0000004552047223 */ /* 0x000fe20000000004 */
[----:B------:R-:W-:Y:S01]  /*15800*/  FMUL R12, R26, R80 ;  /* 0x000000501a0c7220 */ /* 0x000fe20000400000 */
[----:B------:R-:W-:Y:S01]  /*15810*/  ISETP.GE.AND P2, PT, R3, R146, PT ;  /* 0x000000920300720c */ /* 0x000fe20003f46270 */
[-C--:B------:R-:W-:Y:S01]  /*15820*/  FMUL R27, R40, R80.reuse ;  /* 0x00000050281b7220 */ /* 0x080fe20000400000 */
[-C--:B------:R-:W-:Y:S01]  /*15830*/  FMUL R38, R51, R80.reuse ;  /* 0x0000005033267220 */ /* 0x080fe20000400000 */
[-C--:B------:R-:W-:Y:S01]  /*15840*/  FMUL R50, R63, R80.reuse ;  /* 0x000000503f327220 */ /* 0x080fe20000400000 */
[----:B------:R-:W-:Y:S01]  /*15850*/  ISETP.GE.OR P2, PT, R148, R145, P2 ;  /* 0x000000919400720c */ /* 0x000fe20001746670 */
[----:B------:R-:W-:Y:S01]  /*15860*/  FMUL R62, R75, R80 ;  /* 0x000000504b3e7220 */ /* 0x000fe20000400000 */
[----:B------:R-:W-:Y:S02]  /*15870*/  HADD2.F32 R74, -RZ, R99.H1_H1 ;  /* 0x30000063ff4a7230 */ /* 0x000fe40000004100 */
[----:B------:R-:W-:Y:S01]  /*15880*/  FFMA R5, R82, R70, R5 ;  /* 0x0000004652057223 */ /* 0x000fe20000000005 */
[-C--:B------:R-:W-:Y:S01]  /*15890*/  FMUL R26, R39, R80.reuse ;  /* 0x00000050271a7220 */ /* 0x080fe20000400000 */
[-C--:B------:R-:W-:Y:S01]  /*158a0*/  FMUL R40, R53, R80.reuse ;  /* 0x0000005035287220 */ /* 0x080fe20000400000 */
[-C--:B------:R-:W-:Y:S01]  /*158b0*/  FMUL R51, R64, R80.reuse ;  /* 0x0000005040337220 */ /* 0x080fe20000400000 */
[----:B------:R-:W-:Y:S01]  /*158c0*/  FMUL R63, R76, R80 ;  /* 0x000000504c3f7220 */ /* 0x000fe20000400000 */
[----:B------:R-:W-:Y:S01]  /*158d0*/  F2FP.F16.F32.PACK_AB R69, R5, R4 ;  /* 0x000000040545723e */ /* 0x000fe200000000ff */
[--C-:B------:R-:W-:Y:S01]  /*158e0*/  HADD2.F32 R75, -RZ, R88.reuse.H0_H0 ;  /* 0x20000058ff4b7230 */ /* 0x100fe20000004100 */
[----:B------:R-:W-:Y:S01]  /*158f0*/  IADD3 R5, PT, PT, R147, 0x30, RZ ;  /* 0x0000003093057810 */ /* 0x000fe20007ffe0ff */
[----:B------:R-:W-:Y:S01]  /*15900*/  FFMA R6, R82, R71, R6 ;  /* 0x0000004752067223 */ /* 0x000fe20000000006 */
[-C--:B------:R-:W-:Y:S01]  /*15910*/  FMUL R39, R52, R80.reuse ;  /* 0x0000005034277220 */ /* 0x080fe20000400000 */
[----:B------:R-:W-:Y:S01]  /*15920*/  FMUL R53, R66, R80 ;  /* 0x0000005042357220 */ /* 0x000fe20000400000 */
[----:B------:R-:W-:Y:S01]  /*15930*/  ISETP.GE.AND P1, PT, R5, R146, PT ;  /* 0x000000920500720c */ /* 0x000fe20003f26270 */
[----:B------:R-:W-:Y:S02]  /*15940*/  HADD2.F32 R76, -RZ, R88.H1_H1 ;  /* 0x30000058ff4c7230 */ /* 0x000fe40000004100 */
[----:B------:R-:W-:Y:S01]  /*15950*/  FMUL R64, R77, R80 ;  /* 0x000000504d407220 */ /* 0x000fe20000400000 */
[----:B------:R-:W-:Y:S01]  /*15960*/  FFMA R7, R82, R72, R7 ;  /* 0x0000004852077223 */ /* 0x000fe20000000007 */
[----:B------:R-:W-:Y:S01]  /*15970*/  ISETP.GE.OR P1, PT, R148, R145, P1 ;  /* 0x000000919400720c */ /* 0x000fe20000f26670 */
[--C-:B------:R-:W-:Y:S02]  /*15980*/  HADD2.F32 R77, -RZ, R89.reuse.H0_H0 ;  /* 0x20000059ff4d7230 */ /* 0x100fe40000004100 */
[-C--:B------:R-:W-:Y:S01]  /*15990*/  FMUL R52, R65, R80.reuse ;  /* 0x0000005041347220 */ /* 0x080fe20000400000 */
[----:B------:R-:W-:Y:S01]  /*159a0*/  FMUL R66, R79, R80 ;  /* 0x000000504f427220 */ /* 0x000fe20000400000 */
[----:B------:R-:W-:Y:S01]  /*159b0*/  F2FP.F16.F32.PACK_AB R70, R7, R6 ;  /* 0x000000060746723e */ /* 0x000fe200000000ff */
[----:B------:R-:W-:Y:S02]  /*159c0*/  HADD2.F32 R79, -RZ, R89.H1_H1 ;  /* 0x30000059ff4f7230 */ /* 0x000fe40000004100 */
[----:B------:R-:W-:Y:S01]  /*159d0*/  FFMA R8, R82, R73, R8 ;  /* 0x0000004952087223 */ /* 0x000fe20000000008 */
[----:B------:R-:W-:Y:S01]  /*159e0*/  FMUL R65, R78, R80 ;  /* 0x000000504e417220 */ /* 0x000fe20000400000 */
[C---:B------:R-:W-:Y:S01]  /*159f0*/  FFMA R9, R82.reuse, R74, R9 ;  /* 0x0000004a52097223 */ /* 0x040fe20000000009 */
[----:B------:R-:W-:Y:S02]  /*15a00*/  HADD2.F32 R78, -RZ, R90.H0_H0 ;  /* 0x2000005aff4e7230 */ /* 0x000fe40000004100 */
[C---:B------:R-:W-:Y:S01]  /*15a10*/  FFMA R10, R82.reuse, R75, R10 ;  /* 0x0000004b520a7223 */ /* 0x040fe2000000000a */
[C---:B------:R-:W-:Y:S01]  /*15a20*/  FFMA R11, R82.reuse, R76, R11 ;  /* 0x0000004c520b7223 */ /* 0x040fe2000000000b */
[C---:B------:R-:W-:Y:S01]  /*15a30*/  FFMA R12, R82.reuse, R77, R12 ;  /* 0x0000004d520c7223 */ /* 0x040fe2000000000c */
[----:B------:R-:W-:Y:S01]  /*15a40*/  F2FP.F16.F32.PACK_AB R71, R9, R8 ;  /* 0x000000080947723e */ /* 0x000fe200000000ff */
[C---:B------:R-:W-:Y:S01]  /*15a50*/  FFMA R14, R82.reuse, R79, R14 ;  /* 0x0000004f520e7223 */ /* 0x040fe2000000000e */
[C---:B------:R-:W-:Y:S01]  /*15a60*/  FFMA R15, R82.reuse, R78, R15 ;  /* 0x0000004e520f7223 */ /* 0x040fe2000000000f */
[----:B------:R-:W-:Y:S01]  /*15a70*/  F2FP.F16.F32.PACK_AB R4, R11, R10 ;  /* 0x0000000a0b04723e */ /* 0x000fe200000000ff */
[--C-:B------:R-:W-:Y:S02]  /*15a80*/  HADD2.F32 R120, -RZ, R126.reuse.H0_H0 ;  /* 0x2000007eff787230 */ /* 0x100fe40000004100 */
[----:B------:R-:W-:Y:S01]  /*15a90*/  FFMA R16, R82, R81, R16 ;  /* 0x0000005152107223 */ /* 0x000fe20000000010 */
[----:B------:R-:W-:Y:S01]  /*15aa0*/  F2FP.F16.F32.PACK_AB R5, R14, R12 ;  /* 0x0000000c0e05723e */ /* 0x000fe200000000ff */
[----:B------:R-:W-:Y:S01]  /*15ab0*/  HADD2.F32 R123, -RZ, R126.H1_H1 ;  /* 0x3000007eff7b7230 */ /* 0x000fe20000004100 */
[----:B------:R-:W-:Y:S01]  /*15ac0*/  MOV R12, R142 ;  /* 0x0000008e000c7202 */ /* 0x000fe20000000f00 */
[--C-:B------:R-:W-:Y:S01]  /*15ad0*/  HADD2.F32 R126, -RZ, R133.reuse.H0_H0 ;  /* 0x20000085ff7e7230 */ /* 0x100fe20000004100 */
[----:B------:R-:W-:Y:S01]  /*15ae0*/  F2FP.F16.F32.PACK_AB R6, R16, R15 ;  /* 0x0000000f1006723e */ /* 0x000fe200000000ff */
[----:B------:R-:W-:Y:S02]  /*15af0*/  HADD2.F32 R129, -RZ, R133.H1_H1 ;  /* 0x30000085ff817230 */ /* 0x000fe40000004100 */
[C---:B------:R-:W-:Y:S01]  /*15b00*/  FFMA R17, R82.reuse, R84, R17 ;  /* 0x0000005452117223 */ /* 0x040fe20000000011 */
[----:B------:R-:W-:Y:S01]  /*15b10*/  FFMA R18, R82, R83, R18 ;  /* 0x0000005352127223 */ /* 0x000fe20000000012 */
[----:B------:R-:W-:Y:S01]  /*15b20*/  HADD2.F32 R133, -RZ, R135.H1_H1 ;  /* 0x30000087ff857230 */ /* 0x000fe20000004100 */
[----:B------:R-:W-:Y:S01]  /*15b30*/  LEA.HI.X R135, R149, R151, RZ, 0x1, P0 ;  /* 0x0000009795877211 */ /* 0x000fe200000f0cff */
[--C-:B------:R-:W-:Y:S01]  /*15b40*/  HADD2.F32 R85, -RZ, R92.reuse.H0_H0 ;  /* 0x2000005cff557230 */ /* 0x100fe20000004100 */
[----:B------:R-:W-:Y:S01]  /*15b50*/  IADD3 R149, PT, PT, R147, 0x10, RZ ;  /* 0x0000001093957810 */ /* 0x000fe20007ffe0ff */
[----:B------:R-:W-:Y:S01]  /*15b60*/  HADD2.F32 R87, -RZ, R92.H1_H1 ;  /* 0x3000005cff577230 */ /* 0x000fe20000004100 */
[----:B------:R-:W-:Y:S01]  /*15b70*/  F2FP.F16.F32.PACK_AB R7, R18, R17 ;  /* 0x000000111207723e */ /* 0x000fe200000000ff */
[--C-:B------:R-:W-:Y:S01]  /*15b80*/  HADD2.F32 R86, -RZ, R93.reuse.H0_H0 ;  /* 0x2000005dff567230 */ /* 0x100fe20000004100 */
[-C--:B------:R-:W-:Y:S01]  /*15b90*/  ISETP.GE.AND P5, PT, R149, R146.reuse, PT ;  /* 0x000000929500720c */ /* 0x080fe20003fa6270 */
[----:B------:R-:W-:Y:S01]  /*15ba0*/  HADD2.F32 R89, -RZ, R93.H1_H1 ;  /* 0x3000005dff597230 */ /* 0x000fe20000004100 */
[C---:B------:R-:W-:Y:S01]  /*15bb0*/  ISETP.GE.AND P0, PT, R147.reuse, R146, PT ;  /* 0x000000929300720c */ /* 0x040fe20003f06270 */
[----:B------:R1:W-:Y:S01]  /*15bc0*/  @!P6 ST.E.128 desc[UR40][R134.64+0x10], R4 ;  /* 0x000010048600e985 */ /* 0x0003e2000c101d28 */
[CC--:B------:R-:W-:Y:S01]  /*15bd0*/  ISETP.GE.OR P5, PT, R148.reuse, R145.reuse, P5 ;  /* 0x000000919400720c */ /* 0x0c0fe20002fa6670 */
[--C-:B------:R-:W-:Y:S01]  /*15be0*/  HADD2.F32 R88, -RZ, R94.reuse.H0_H0 ;  /* 0x2000005eff587230 */ /* 0x100fe20000004100 */
[----:B------:R-:W-:Y:S01]  /*15bf0*/  ISETP.GE.OR P0, PT, R148, R145, P0 ;  /* 0x000000919400720c */ /* 0x000fe20000706670 */
[----:B------:R-:W-:Y:S01]  /*15c00*/  HADD2.F32 R91, -RZ, R94.H1_H1 ;  /* 0x3000005eff5b7230 */ /* 0x000fe20000004100 */
[----:B------:R-:W-:Y:S01]  /*15c10*/  IADD3 R147, PT, PT, R147, 0x38, RZ ;  /* 0x0000003893937810 */ /* 0x000fe20007ffe0ff */
[--C-:B------:R-:W-:Y:S02]  /*15c20*/  HADD2.F32 R90, -RZ, R95.reuse.H0_H0 ;  /* 0x2000005fff5a7230 */ /* 0x100fe40000004100 */
[C---:B------:R-:W-:Y:S01]  /*15c30*/  FFMA R19, R82.reuse, R85, R19 ;  /* 0x0000005552137223 */ /* 0x040fe20000000013 */
[C---:B------:R-:W-:Y:S01]  /*15c40*/  FFMA R20, R82.reuse, R87, R20 ;  /* 0x0000005752147223 */ /* 0x040fe20000000014 */
[----:B------:R-:W-:Y:S01]  /*15c50*/  MOV R87, R144 ;  /* 0x0000009000577202 */ /* 0x000fe20000000f00 */
[----:B------:R-:W-:Y:S02]  /*15c60*/  HADD2.F32 R93, -RZ, R95.H1_H1 ;  /* 0x3000005fff5d7230 */ /* 0x000fe40000004100 */
[C---:B------:R-:W-:Y:S01]  /*15c70*/  FFMA R21, R82.reuse, R86, R21 ;  /* 0x0000005652157223 */ /* 0x040fe20000000015 */
[C---:B------:R-:W-:Y:S01]  /*15c80*/  FFMA R22, R82.reuse, R89, R22 ;  /* 0x0000005952167223 */ /* 0x040fe20000000016 */
[C---:B------:R-:W-:Y:S01]  /*15c90*/  FFMA R23, R82.reuse, R88, R23 ;  /* 0x0000005852177223 */ /* 0x040fe20000000017 */
[C---:B------:R-:W-:Y:S01]  /*15ca0*/  FFMA R24, R82.reuse, R91, R24 ;  /* 0x0000005b52187223 */ /* 0x040fe20000000018 */
[C---:B------:R-:W-:Y:S01]  /*15cb0*/  FFMA R25, R82.reuse, R90, R25 ;  /* 0x0000005a52197223 */ /* 0x040fe20000000019 */
[----:B------:R-:W-:Y:S01]  /*15cc0*/  FFMA R26, R82, R93, R26 ;  /* 0x0000005d521a7223 */ /* 0x000fe2000000001a */
[----:B------:R-:W-:Y:S01]  /*15cd0*/  @!P0 ST.E.128 desc[UR40][R134.64], R68 ;  /* 0x0000004486008985 */ /* 0x000fe2000c101d28 */
[----:B------:R-:W-:Y:S01]  /*15ce0*/  ISETP.GE.AND P0, PT, R147, R146, PT ;  /* 0x000000929300720c */ /* 0x000fe20003f06270 */
[--C-:B------:R-:W-:Y:S02]  /*15cf0*/  HADD2.F32 R92, -RZ, R100.reuse.H0_H0 ;  /* 0x20000064ff5c7230 */ /* 0x100fe40000004100 */
[----:B------:R-:W-:Y:S01]  /*15d00*/  HADD2.F32 R95, -RZ, R100.H1_H1 ;  /* 0x30000064ff5f7230 */ /* 0x000fe20000004100 */
[----:B------:R-:W-:Y:S01]  /*15d10*/  ISETP.GE.OR P0, PT, R148, R145, P0 ;  /* 0x000000919400720c */ /* 0x000fe20000706670 */
        /* <DEDUP_REMOVED lines=10> */
[----:B-1----:R-:W-:Y:S01]  /*15dc0*/  F2FP.F16.F32.PACK_AB R4, R20, R19 ;  /* 0x000000131404723e */ /* 0x002fe200000000ff */
[----:B------:R-:W-:Y:S01]  /*15dd0*/  FFMA R32, R82, R99, R32 ;  /* 0x0000006352207223 */ /* 0x000fe20000000020 */
[----:B------:R-:W-:Y:S01]  /*15de0*/  F2FP.F16.F32.PACK_AB R5, R22, R21 ;  /* 0x000000151605723e */ /* 0x000fe200000000ff */
[----:B------:R-:W-:Y:S01]  /*15df0*/  FFMA R33, R82, R98, R33 ;  /* 0x0000006252217223 */ /* 0x000fe20000000021 */
[----:B------:R-:W-:Y:S01]  /*15e00*/  F2FP.F16.F32.PACK_AB R6, R24, R23 ;  /* 0x000000171806723e */ /* 0x000fe200000000ff */
[----:B------:R-:W-:Y:S01]  /*15e10*/  HADD2.F32 R101, -RZ, R103.H1_H1 ;  /* 0x30000067ff657230 */ /* 0x000fe20000004100 */
[----:B------:R-:W-:Y:S01]  /*15e20*/  F2FP.F16.F32.PACK_AB R7, R26, R25 ;  /* 0x000000191a07723e */ /* 0x000fe200000000ff */
[--C-:B------:R-:W-:Y:S02]  /*15e30*/  HADD2.F32 R100, -RZ, R108.reuse.H0_H0 ;  /* 0x2000006cff647230 */ /* 0x100fe40000004100 */
[----:B------:R-:W-:Y:S02]  /*15e40*/  HADD2.F32 R103, -RZ, R108.H1_H1 ;  /* 0x3000006cff677230 */ /* 0x000fe40000004100 */
[C---:B------:R-:W-:Y:S01]  /*15e50*/  FFMA R34, R82.reuse, R101, R34 ;  /* 0x0000006552227223 */ /* 0x040fe20000000022 */
[----:B------:R1:W-:Y:S01]  /*15e60*/  @!P5 ST.E.128 desc[UR40][R134.64+0x20], R4 ;  /* 0x000020048600d985 */ /* 0x0003e2000c101d28 */
[--C-:B------:R-:W-:Y:S02]  /*15e70*/  HADD2.F32 R102, -RZ, R109.reuse.H0_H0 ;  /* 0x2000006dff667230 */ /* 0x100fe40000004100 */
[C---:B------:R-:W-:Y:S01]  /*15e80*/  FFMA R35, R82.reuse, R100, R35 ;  /* 0x0000006452237223 */ /* 0x040fe20000000023 */
        /* <DEDUP_REMOVED lines=11> */
[----:B------:R-:W-:Y:S01]  /*15f40*/  MOV R106, R82 ;  /* 0x00000052006a7202 */ /* 0x000fe20000000f00 */
[--C-:B------:R-:W-:Y:S02]  /*15f50*/  HADD2.F32 R108, -RZ, R116.reuse.H0_H0 ;  /* 0x20000074ff6c7230 */ /* 0x100fe40000004100 */
[C---:B------:R-:W-:Y:S01]  /*15f60*/  FFMA R42, R82.reuse, R109, R42 ;  /* 0x0000006d522a7223 */ /* 0x040fe2000000002a */
        /* <DEDUP_REMOVED lines=11> */
[----:B-1----:R-:W-:Y:S01]  /*16020*/  F2FP.F16.F32.PACK_AB R4, R28, R27 ;  /* 0x0000001b1c04723e */ /* 0x002fe200000000ff */
[----:B------:R-:W-:Y:S01]  /*16030*/  FFMA R48, R82, R115, R48 ;  /* 0x0000007352307223 */ /* 0x000fe20000000030 */
[----:B------:R-:W-:Y:S01]  /*16040*/  F2FP.F16.F32.PACK_AB R5, R30, R29 ;  /* 0x0000001d1e05723e */ /* 0x000fe200000000ff */
[--C-:B------:R-:W-:Y:S01]  /*16050*/  HADD2.F32 R114, -RZ, R119.reuse.H0_H0 ;  /* 0x20000077ff727230 */ /* 0x100fe20000004100 */
[----:B------:R-:W-:Y:S01]  /*16060*/  F2FP.F16.F32.PACK_AB R6, R32, R31 ;  /* 0x0000001f2006723e */ /* 0x000fe200000000ff */
[----:B------:R-:W-:Y:S01]  /*16070*/  HADD2.F32 R117, -RZ, R119.H1_H1 ;  /* 0x30000077ff757230 */ /* 0x000fe20000004100 */
[----:B------:R-:W-:Y:S01]  /*16080*/  F2FP.F16.F32.PACK_AB R7, R34, R33 ;  /* 0x000000212207723e */ /* 0x000fe200000000ff */
[--C-:B------:R-:W-:Y:S01]  /*16090*/  HADD2.F32 R116, -RZ, R124.reuse.H0_H0 ;  /* 0x2000007cff747230 */ /* 0x100fe20000004100 */
[----:B------:R-:W-:Y:S01]  /*160a0*/  F2FP.F16.F32.PACK_AB R45, R46, R45 ;  /* 0x0000002d2e2d723e */ /* 0x000fe200000000ff */
[----:B------:R-:W-:Y:S01]  /*160b0*/  FFMA R49, R82, R114, R49 ;  /* 0x0000007252317223 */ /* 0x000fe20000000031 */
[----:B------:R-:W-:Y:S01]  /*160c0*/  F2FP.F16.F32.PACK_AB R46, R48, R47 ;  /* 0x0000002f302e723e */ /* 0x000fe200000000ff */
        /* <DEDUP_REMOVED lines=12> */
[----:B------:R2:W-:Y:S01]  /*16190*/  @!P2 ST.E.128 desc[UR40][R134.64+0x50], R44 ;  /* 0x0000502c8600a985 */ /* 0x0005e2000c101d28 */
[C---:B------:R-:W-:Y:S01]  /*161a0*/  FFMA R54, R82.reuse, R121, R54 ;  /* 0x0000007952367223 */ /* 0x040fe20000000036 */
[--C-:B------:R-:W-:Y:S02]  /*161b0*/  HADD2.F32 R124, -RZ, R132.reuse.H0_H0 ;  /* 0x20000084ff7c7230 */ /* 0x100fe40000004100 */
[C---:B------:R-:W-:Y:S01]  /*161c0*/  FFMA R55, R82.reuse, R120, R55 ;  /* 0x0000007852377223 */ /* 0x040fe20000000037 */
[----:B------:R-:W-:Y:S02]  /*161d0*/  HADD2.F32 R127, -RZ, R132.H1_H1 ;  /* 0x30000084ff7f7230 */ /* 0x000fe40000004100 */
[----:B------:R-:W-:Y:S01]  /*161e0*/  FFMA R56, R82, R123, R56 ;  /* 0x0000007b52387223 */ /* 0x000fe20000000038 */
[----:B------:R-:W-:Y:S01]  /*161f0*/  F2FP.F16.F32.PACK_AB R53, R54, R53 ;  /* 0x000000353635723e */ /* 0x000fe200000000ff */
[C---:B------:R-:W-:Y:S01]  /*16200*/  FFMA R57, R82.reuse, R122, R57 ;  /* 0x0000007a52397223 */ /* 0x040fe20000000039 */
[C---:B------:R-:W-:Y:S01]  /*16210*/  FFMA R58, R82.reuse, R125, R58 ;  /* 0x0000007d523a7223 */ /* 0x040fe2000000003a */
[----:B------:R-:W-:Y:S01]  /*16220*/  FFMA R59, R82, R124, R59 ;  /* 0x0000007c523b7223 */ /* 0x000fe2000000003b */
[----:B------:R-:W-:Y:S01]  /*16230*/  F2FP.F16.F32.PACK_AB R54, R56, R55 ;  /* 0x000000373836723e */ /* 0x000fe200000000ff */
[C---:B------:R-:W-:Y:S01]  /*16240*/  FFMA R60, R82.reuse, R127, R60 ;  /* 0x0000007f523c7223 */ /* 0x040fe2000000003c */
[----:B------:R-:W-:Y:S01]  /*16250*/  FFMA R61, R82, R126, R61 ;  /* 0x0000007e523d7223 */ /* 0x000fe2000000003d */
[----:B------:R-:W-:Y:S01]  /*16260*/  F2FP.F16.F32.PACK_AB R55, R58, R57 ;  /* 0x000000393a37723e */ /* 0x000fe200000000ff */
[C---:B------:R-:W-:Y:S01]  /*16270*/  FFMA R62, R82.reuse, R129, R62 ;  /* 0x00000081523e7223 */ /* 0x040fe2000000003e */
[----:B------:R-:W-:Y:S01]  /*16280*/  FFMA R63, R82, R128, R63 ;  /* 0x00000080523f7223 */ /* 0x000fe2000000003f */
[----:B------:R-:W-:Y:S01]  /*16290*/  F2FP.F16.F32.PACK_AB R60, R60, R59 ;  /* 0x0000003b3c3c723e */ /* 0x000fe200000000ff */
[----:B------:R-:W-:Y:S01]  /*162a0*/  FFMA R64, R82, R131, R64 ;  /* 0x0000008352407223 */ /* 0x000fe20000000040 */
[----:B------:R2:W-:Y:S01]  /*162b0*/  @!P1 ST.E.128 desc[UR40][R134.64+0x60], R52 ;  /* 0x0000603486009985 */ /* 0x0005e2000c101d28 */
[----:B------:R-:W-:Y:S01]  /*162c0*/  F2FP.F16.F32.PACK_AB R61, R62, R61 ;  /* 0x0000003d3e3d723e */ /* 0x000fe200000000ff */
[----:B------:R-:W-:Y:S01]  /*162d0*/  FFMA R65, R82, R130, R65 ;  /* 0x0000008252417223 */ /* 0x000fe20000000041 */
[----:B-1----:R-:W-:Y:S01]  /*162e0*/  F2FP.F16.F32.PACK_AB R4, R36, R35 ;  /* 0x000000232404723e */ /* 0x002fe200000000ff */
[----:B------:R-:W-:Y:S01]  /*162f0*/  FFMA R66, R82, R133, R66 ;  /* 0x0000008552427223 */ /* 0x000fe20000000042 */
[----:B------:R-:W-:Y:S02]  /*16300*/  F2FP.F16.F32.PACK_AB R62, R64, R63 ;  /* 0x0000003f403e723e */ /* 0x000fe400000000ff */
[----:B------:R-:W-:Y:S02]  /*16310*/  F2FP.F16.F32.PACK_AB R5, R38, R37 ;  /* 0x000000252605723e */ /* 0x000fe400000000ff */
[----:B------:R-:W-:Y:S02]  /*16320*/  F2FP.F16.F32.PACK_AB R6, R40, R39 ;  /* 0x000000272806723e */ /* 0x000fe400000000ff */
[----:B------:R-:W-:Y:S02]  /*16330*/  F2FP.F16.F32.PACK_AB R7, R42, R41 ;  /* 0x000000292a07723e */ /* 0x000fe400000000ff */
[----:B------:R-:W-:Y:S02]  /*16340*/  F2FP.F16.F32.PACK_AB R63, R66, R65 ;  /* 0x00000041423f723e */ /* 0x000fe400000000ff */
[C---:B------:R-:W-:Y:S01]  /*16350*/  ISETP.NE.AND P1, PT, R139.reuse, 0x3, PT ;  /* 0x000000038b00780c */ /* 0x040fe20003f25270 */
[----:B------:R2:W-:Y:S03]  /*16360*/  @!P3 ST.E.128 desc[UR40][R134.64+0x40], R4 ;  /* 0x000040048600b985 */ /* 0x0005e6000c101d28 */
[----:B------:R-:W-:Y:S02]  /*16370*/  SEL R3, RZ, 0x1, P1 ;  /* 0x00000001ff037807 */ /* 0x000fe40000800000 */
[----:B------:R-:W-:Y:S02]  /*16380*/  SEL R14, R139, RZ, P1 ;  /* 0x000000ff8b0e7207 */ /* 0x000fe40000800000 */
[----:B------:R-:W-:Y:S01]  /*16390*/  LOP3.LUT R138, R138, R3, RZ, 0x3c, !PT ;  /* 0x000000038a8a7212 */ /* 0x000fe200078e3cff */
[----:B------:R2:W-:Y:S01]  /*163a0*/  @!P0 ST.E.128 desc[UR40][R134.64+0x70], R60 ;  /* 0x0000703c86008985 */ /* 0x0005e2000c101d28 */
[----:B------:R-:W-:Y:S11]  /*163b0*/  ISETP.NE.AND P0, PT, R143, RZ, PT ;  /* 0x000000ff8f00720c */ /* 0x000ff60003f05270 */
[----:B------:R-:W-:Y:S02]  /*163c0*/  @!UPT UIADD3 URZ, UPT, UPT, URZ, URZ, URZ ;  /* 0x000000fffffff290 */ /* 0x000fe4000fffe0ff */
[----:B------:R-:W-:Y:S05]  /*163d0*/  @P0 BRA `(.L_x_618) ;  /* 0xffffff9c00240947 */ /* 0x000fea000383ffff */
[----:B------:R-:W1:Y:S01]  /*163e0*/  S2UR UR4, SR_CgaCtaId ;  /* 0x00000000000479c3 */ /* 0x000e620000008800 */
[----:B------:R-:W-:Y:S02]  /*163f0*/  UMOV UR5, 0x400 ;  /* 0x0000040000057882 */ /* 0x000fe40000000000 */
[----:B-1----:R-:W-:-:S09]  /*16400*/  ULEA UR4, UR4, UR5, 0x18 ;  /* 0x0000000504047291 */ /* 0x002fd2000f8ec0ff */
[----:B------:R-:W-:Y:S01]  /*16410*/  SYNCS.ARRIVE.TRANS64.A1T0 RZ, [UR4+0x118], RZ ;  /* 0x000118ffffff79a7 */ /* 0x000fe20008100004 */
[----:B------:R-:W-:Y:S05]  /*16420*/  EXIT ;  /* 0x000000000000794d */ /* 0x000fea0003800000 */
.L_x_372:
[----:B------:R-:W-:-:S07]  /*16430*/  MOV R15, 0xffffffff ;  /* 0xffffffff000f7802 */ /* 0x000fce0000000f00 */
[----:B-12--5:R-:W-:Y:S05]  /*16440*/  WARPSYNC.COLLECTIVE R15, `(.L_x_619) ;  /* 0x000000000f0c7348 */ /* 0x026fea0003c00000 */
[----:B------:R-:W-:Y:S02]  /*16450*/  ELECT P6, UR79, PT ;  /* 0x00000000004f782f */ /* 0x000fe400038c0000 */
[----:B------:R-:W-:Y:S01]  /*16460*/  MOV R14, UR79 ;  /* 0x0000004f000e7c02 */ /* 0x000fe20008000f00 */
[----:B-12--5:R-:W-:Y:S10]  /*16470*/  ENDCOLLECTIVE ;  /* 0x000000000000791b */ /* 0x026ff40003800000 */
.L_x_619:
[----:B------:R-:W-:Y:S05]  /*16480*/  BRA `(.L_x_620) ;  /* 0xfffffea0002c7947 */ /* 0x000fea000383ffff */
.L_x_378:
        /* <DEDUP_REMOVED lines=8> */
.L_x_622:
[----:B------:R-:W-:Y:S05]  /*16510*/  BSYNC B0 ;  /* 0x0000000000007941 */ /* 0x000fea0003800000 */
.L_x_621:
[----:B------:R-:W-:Y:S05]  /*16520*/  BRA `(.L_x_623) ;  /* 0xfffffea8001c7947 */ /* 0x000fea000383ffff */
.L_x_379:
[----:B------:R-:W-:Y:S01]  /*16530*/  BSSY B0, `(.L_x_624) ;  /* 0x0000006000007945 */ /* 0x000fe20003800000 */
[----:B------:R-:W-:-:S07]  /*16540*/  MOV R15, 0xffffffff ;  /* 0xffffffff000f7802 */ /* 0x000fce0000000f00 */
[----:B-12-45:R-:W-:Y:S05]  /*16550*/  WARPSYNC.COLLECTIVE R15, `(.L_x_625) ;  /* 0x000000000f0c7348 */ /* 0x036fea0003c00000 */
[----:B------:R-:W-:Y:S02]  /*16560*/  ELECT P6, UR79, PT ;  /* 0x00000000004f782f */ /* 0x000fe400038c0000 */
[----:B------:R-:W-:Y:S01]  /*16570*/  MOV R14, UR79 ;  /* 0x0000004f000e7c02 */ /* 0x000fe20008000f00 */
[----:B-12-45:R-:W-:Y:S10]  /*16580*/  ENDCOLLECTIVE ;  /* 0x000000000000791b */ /* 0x036ff40003800000 */
.L_x_625:
[----:B------:R-:W-:Y:S05]  /*16590*/  BSYNC B0 ;  /* 0x0000000000007941 */ /* 0x000fea0003800000 */
.L_x_624:
[----:B------:R-:W-:Y:S05]  /*165a0*/  BRA `(.L_x_626) ;  /* 0xfffffea800047947 */ /* 0x000fea000383ffff */
.L_x_380:
        /* <DEDUP_REMOVED lines=8> */
.L_x_628:
[----:B------:R-:W-:Y:S05]  /*16630*/  BSYNC B0 ;  /* 0x0000000000007941 */ /* 0x000fea0003800000 */
.L_x_627:
[----:B------:R-:W-:Y:S05]  /*16640*/  BRA `(.L_x_629) ;  /* 0xfffffea400ec7947 */ /* 0x000fea000383ffff */
.L_x_383:
[----:B------:R-:W-:Y:S01]  /*16650*/  BSSY B0, `(.L_x_630) ;  /* 0x0000006000007945 */ /* 0x000fe20003800000 */
[----:B------:R-:W-:-:S07]  /*16660*/  MOV R15, 0xffffffff ;  /* 0xffffffff000f7802 */ /* 0x000fce0000000f00 */
[----:B--2345:R-:W-:Y:S05]  /*16670*/  WARPSYNC.COLLECTIVE R15, `(.L_x_631) ;  /* 0x000000000f0c7348 */ /* 0x03cfea0003c00000 */
[----:B------:R-:W-:Y:S02]  /*16680*/  ELECT P6, UR79, PT ;  /* 0x00000000004f782f */ /* 0x000fe400038c0000 */
[----:B------:R-:W-:Y:S01]  /*16690*/  MOV R14, UR79 ;  /* 0x0000004f000e7c02 */ /* 0x000fe20008000f00 */
[----:B--2345:R-:W-:Y:S10]  /*166a0*/  ENDCOLLECTIVE ;  /* 0x000000000000791b */ /* 0x03cff40003800000 */
.L_x_631:
[----:B------:R-:W-:Y:S05]  /*166b0*/  BSYNC B0 ;  /* 0x0000000000007941 */ /* 0x000fea0003800000 */
.L_x_630:
[----:B------:R-:W-:Y:S05]  /*166c0*/  BRA `(.L_x_632) ;  /* 0xfffffea800447947 */ /* 0x000fea000383ffff */
.L_x_392:
        /* <DEDUP_REMOVED lines=8> */
.L_x_634:
[----:B------:R-:W-:Y:S05]  /*16750*/  BSYNC B0 ;  /* 0x0000000000007941 */ /* 0x000fea0003800000 */
.L_x_633:
[----:B------:R-:W-:Y:S05]  /*16760*/  BRA `(.L_x_635) ;  /* 0xfffffeb400947947 */ /* 0x000fea000383ffff */
.L_x_393:
[----:B------:R-:W-:Y:S01]  /*16770*/  BSSY B0, `(.L_x_636) ;  /* 0x0000006000007945 */ /* 0x000fe20003800000 */
[----:B------:R-:W-:-:S07]  /*16780*/  MOV R15, 0xffffffff ;  /* 0xffffffff000f7802 */ /* 0x000fce0000000f00 */
[----:B--2345:R-:W-:Y:S05]  /*16790*/  WARPSYNC.COLLECTIVE R15, `(.L_x_637) ;  /* 0x000000000f0c7348 */ /* 0x03cfea0003c00000 */
[----:B------:R-:W-:Y:S02]  /*167a0*/  ELECT P6, UR79, PT ;  /* 0x00000000004f782f */ /* 0x000fe400038c0000 */
[----:B------:R-:W-:Y:S01]  /*167b0*/  MOV R14, UR79 ;  /* 0x0000004f000e7c02 */ /* 0x000fe20008000f00 */
[----:B--2345:R-:W-:Y:S10]  /*167c0*/  ENDCOLLECTIVE ;  /* 0x000000000000791b */ /* 0x03cff40003800000 */
.L_x_637:
[----:B------:R-:W-:Y:S05]  /*167d0*/  BSYNC B0 ;  /* 0x0000000000007941 */ /* 0x000fea0003800000 */
.L_x_636:
[----:B------:R-:W-:Y:S05]  /*167e0*/  BRA `(.L_x_638) ;  /* 0xfffffeb4007c7947 */ /* 0x000fea000383ffff */
.L_x_394:
        /* <DEDUP_REMOVED lines=8> */
.L_x_640:
[----:B------:R-:W-:Y:S05]  /*16870*/  BSYNC B0 ;  /* 0x0000000000007941 */ /* 0x000fea0003800000 */
.L_x_639:
[----:B------:R-:W-:Y:S05]  /*16880*/  BRA `(.L_x_641) ;  /* 0xfffffeb400607947 */ /* 0x000fea000383ffff */
.L_x_396:
[----:B------:R-:W-:Y:S01]  /*16890*/  BSSY B0, `(.L_x_642) ;  /* 0x0000006000007945 */ /* 0x000fe20003800000 */
[----:B------:R-:W-:-:S07]  /*168a0*/  MOV R15, 0xffffffff ;  /* 0xffffffff000f7802 */ /* 0x000fce0000000f00 */
[----:B--2345:R-:W-:Y:S05]  /*168b0*/  WARPSYNC.COLLECTIVE R15, `(.L_x_643) ;  /* 0x000000000f0c7348 */ /* 0x03cfea0003c00000 */
[----:B------:R-:W-:Y:S02]  /*168c0*/  ELECT P6, UR79, PT ;  /* 0x00000000004f782f */ /* 0x000fe400038c0000 */
[----:B------:R-:W-:Y:S01]  /*168d0*/  MOV R14, UR79 ;  /* 0x0000004f000e7c02 */ /* 0x000fe20008000f00 */
[----:B--2345:R-:W-:Y:S10]  /*168e0*/  ENDCOLLECTIVE ;  /* 0x000000000000791b */ /* 0x03cff40003800000 */
.L_x_643:
[----:B------:R-:W-:Y:S05]  /*168f0*/  BSYNC B0 ;  /* 0x0000000000007941 */ /* 0x000fea0003800000 */
.L_x_642:
[----:B------:R-:W-:Y:S05]  /*16900*/  BRA `(.L_x_395) ;  /* 0xfffffeb400547947 */ /* 0x000fea000383ffff */
.L_x_397:
        /* <DEDUP_REMOVED lines=8> */
.L_x_645:
[----:B------:R-:W-:Y:S05]  /*16990*/  BSYNC B0 ;  /* 0x0000000000007941 */ /* 0x000fea0003800000 */
.L_x_644:
[----:B------:R-:W-:Y:S05]  /*169a0*/  BRA `(.L_x_646) ;  /* 0xfffffeb400387947 */ /* 0x000fea000383ffff */
.L_x_399:
[----:B------:R-:W-:Y:S01]  /*169b0*/  BSSY B0, `(.L_x_647) ;  /* 0x0000006000007945 */ /* 0x000fe20003800000 */
[----:B------:R-:W-:-:S07]  /*169c0*/  MOV R15, 0xffffffff ;  /* 0xffffffff000f7802 */ /* 0x000fce0000000f00 */
[----:B--2345:R-:W-:Y:S05]  /*169d0*/  WARPSYNC.COLLECTIVE R15, `(.L_x_648) ;  /* 0x000000000f0c7348 */ /* 0x03cfea0003c00000 */
[----:B------:R-:W-:Y:S02]  /*169e0*/  ELECT P6, UR79, PT ;  /* 0x00000000004f782f */ /* 0x000fe400038c0000 */
[----:B------:R-:W-:Y:S01]  /*169f0*/  MOV R14, UR79 ;  /* 0x0000004f000e7c02 */ /* 0x000fe20008000f00 */
[----:B--2345:R-:W-:Y:S10]  /*16a00*/  ENDCOLLECTIVE ;  /* 0x000000000000791b */ /* 0x03cff40003800000 */
.L_x_648:
[----:B------:R-:W-:Y:S05]  /*16a10*/  BSYNC B0 ;  /* 0x0000000000007941 */ /* 0x000fea0003800000 */
.L_x_647:
[----:B------:R-:W-:Y:S05]  /*16a20*/  BRA `(.L_x_649) ;  /* 0xfffffeb4002c7947 */ /* 0x000fea000383ffff */
.L_x_400:
        /* <DEDUP_REMOVED lines=8> */
.L_x_651:
[----:B------:R-:W-:Y:S05]  /*16ab0*/  BSYNC B0 ;  /* 0x0000000000007941 */ /* 0x000fea0003800000 */
.L_x_650:
[----:B------:R-:W-:Y:S05]  /*16ac0*/  BRA `(.L_x_652) ;  /* 0xfffffeb4004c7947 */ /* 0x000fea000383ffff */
.L_x_402:
[----:B------:R-:W-:Y:S01]  /*16ad0*/  BSSY B0, `(.L_x_653) ;  /* 0x0000006000007945 */ /* 0x000fe20003800000 */
[----:B------:R-:W-:-:S07]  /*16ae0*/  MOV R15, 0xffffffff ;  /* 0xffffffff000f7802 */ /* 0x000fce0000000f00 */
[----:B--2345:R-:W-:Y:S05]  /*16af0*/  WARPSYNC.COLLECTIVE R15, `(.L_x_654) ;  /* 0x000000000f0c7348 */ /* 0x03cfea0003c00000 */
[----:B------:R-:W-:Y:S02]  /*16b00*/  ELECT P6, UR79, PT ;  /* 0x00000000004f782f */ /* 0x000fe400038c0000 */
[----:B------:R-:W-:Y:S01]  /*16b10*/  MOV R14, UR79 ;  /* 0x0000004f000e7c02 */ /* 0x000fe20008000f00 */
[----:B--2345:R-:W-:Y:S10]  /*16b20*/  ENDCOLLECTIVE ;  /* 0x000000000000791b */ /* 0x03cff40003800000 */
.L_x_654:
[----:B------:R-:W-:Y:S05]  /*16b30*/  BSYNC B0 ;  /* 0x0000000000007941 */ /* 0x000fea0003800000 */
.L_x_653:
[----:B------:R-:W-:Y:S05]  /*16b40*/  BRA `(.L_x_655) ;  /* 0xfffffeb400407947 */ /* 0x000fea000383ffff */
.L_x_404:
        /* <DEDUP_REMOVED lines=8> */
.L_x_657:
[----:B------:R-:W-:Y:S05]  /*16bd0*/  BSYNC B0 ;  /* 0x0000000000007941 */ /* 0x000fea0003800000 */
.L_x_656:
[----:B------:R-:W-:Y:S05]  /*16be0*/  BRA `(.L_x_658) ;  /* 0xfffffeb400807947 */ /* 0x000fea000383ffff */
.L_x_406:
[----:B------:R-:W-:Y:S01]  /*16bf0*/  BSSY B0, `(.L_x_659) ;  /* 0x0000006000007945 */ /* 0x000fe20003800000 */
[----:B------:R-:W-:-:S07]  /*16c00*/  MOV R15, 0xffffffff ;  /* 0xffffffff000f7802 */ /* 0x000fce0000000f00 */
[----:B--2345:R-:W-:Y:S05]  /*16c10*/  WARPSYNC.COLLECTIVE R15, `(.L_x_660) ;  /* 0x000000000f0c7348 */ /* 0x03cfea0003c00000 */
[----:B------:R-:W-:Y:S02]  /*16c20*/  ELECT P6, UR79, PT ;  /* 0x00000000004f782f */ /* 0x000fe400038c0000 */
[----:B------:R-:W-:Y:S01]  /*16c30*/  MOV R14, UR79 ;  /* 0x0000004f000e7c02 */ /* 0x000fe20008000f00 */
[----:B--2345:R-:W-:Y:S10]  /*16c40*/  ENDCOLLECTIVE ;  /* 0x000000000000791b */ /* 0x03cff40003800000 */
.L_x_660:
[----:B------:R-:W-:Y:S05]  /*16c50*/  BSYNC B0 ;  /* 0x0000000000007941 */ /* 0x000fea0003800000 */
.L_x_659:
[----:B------:R-:W-:Y:S05]  /*16c60*/  BRA `(.L_x_661) ;  /* 0xfffffeb400747947 */ /* 0x000fea000383ffff */
.L_x_444:
[----:B------:R-:W-:-:S07]  /*16c70*/  MOV R2, UR5 ;  /* 0x0000000500027c02 */ /* 0x000fce0008000f00 */
.L_x_662:
[----:B---3--:R3:W4:Y:S02]  /*16c80*/  SYNCS.PHASECHK.TRANS64.TRYWAIT P0, [R2+URZ+0x20], R5 ;  /* 0x00002005020075a7 */ /* 0x00872400080011ff */
[----:B----4-:R-:W-:Y:S05]  /*16c90*/  @!P0 NANOSLEEP.SYNCS 0x989680 ;  /* 0x009896800000895d */ /* 0x010fea0003900000 */
[----:B------:R-:W4:Y:S02]  /*16ca0*/  @!P0 SYNCS.PHASECHK.TRANS64 P0, [R2+URZ+0x20], R5 ;  /* 0x00002005020085a7 */ /* 0x000f2400080010ff */
[----:B----4-:R-:W-:Y:S05]  /*16cb0*/  @!P0 BRA `(.L_x_662) ;  /* 0xfffffffc00f08947 */ /* 0x010fea000383ffff */
[----:B------:R-:W-:Y:S05]  /*16cc0*/  BRA `(.L_x_443) ;  /* 0xffffff00005c7947 */ /* 0x000fea000383ffff */
.L_x_449:
[----:B------:R-:W-:-:S07]  /*16cd0*/  MOV R2, UR13 ;  /* 0x0000000d00027c02 */ /* 0x000fce0008000f00 */
.L_x_663:
[----:B--2---:R2:W3:Y:S02]  /*16ce0*/  SYNCS.PHASECHK.TRANS64.TRYWAIT P1, [R2+URZ+0x20], R5 ;  /* 0x00002005020075a7 */ /* 0x0044e400080211ff */
[----:B---3--:R-:W-:Y:S05]  /*16cf0*/  @!P1 NANOSLEEP.SYNCS 0x989680 ;  /* 0x009896800000995d */ /* 0x008fea0003900000 */
[----:B------:R-:W3:Y:S02]  /*16d00*/  @!P1 SYNCS.PHASECHK.TRANS64 P1, [R2+URZ+0x20], R5 ;  /* 0x00002005020095a7 */ /* 0x000ee400080210ff */
[----:B---3--:R-:W-:Y:S05]  /*16d10*/  @!P1 BRA `(.L_x_663) ;  /* 0xfffffffc00f09947 */ /* 0x008fea000383ffff */
[----:B------:R-:W-:Y:S05]  /*16d20*/  BRA `(.L_x_448) ;  /* 0xffffff0000dc7947 */ /* 0x000fea000383ffff */
.L_x_454:
[----:B------:R-:W-:-:S07]  /*16d30*/  MOV R2, UR5 ;  /* 0x0000000500027c02 */ /* 0x000fce0008000f00 */
.L_x_664:
[----:B--2---:R2:W3:Y:S02]  /*16d40*/  SYNCS.PHASECHK.TRANS64.TRYWAIT P1, [R2+URZ+0x20], R5 ;  /* 0x00002005020075a7 */ /* 0x0044e400080211ff */
[----:B---3--:R-:W-:Y:S05]  /*16d50*/  @!P1 NANOSLEEP.SYNCS 0x989680 ;  /* 0x009896800000995d */ /* 0x008fea0003900000 */
[----:B------:R-:W3:Y:S02]  /*16d60*/  @!P1 SYNCS.PHASECHK.TRANS64 P1, [R2+URZ+0x20], R5 ;  /* 0x00002005020095a7 */ /* 0x000ee400080210ff */
[----:B---3--:R-:W-:Y:S05]  /*16d70*/  @!P1 BRA `(.L_x_664) ;  /* 0xfffffffc00f09947 */ /* 0x008fea000383ffff */
[----:B------:R-:W-:Y:S05]  /*16d80*/  BRA `(.L_x_453) ;  /* 0xffffff0400547947 */ /* 0x000fea000383ffff */
.L_x_461:
[----:B----4-:R-:W-:-:S07]  /*16d90*/  MOV R2, UR5 ;  /* 0x0000000500027c02 */ /* 0x010fce0008000f00 */
.L_x_665:
[----:B-1----:R1:W3:Y:S02]  /*16da0*/  SYNCS.PHASECHK.TRANS64.TRYWAIT P0, [R2+URZ+0x20], R5 ;  /* 0x00002005020075a7 */ /* 0x0022e400080011ff */
[----:B---3--:R-:W-:Y:S05]  /*16db0*/  @!P0 NANOSLEEP.SYNCS 0x989680 ;  /* 0x009896800000895d */ /* 0x008fea0003900000 */
[----:B------:R-:W3:Y:S02]  /*16dc0*/  @!P0 SYNCS.PHASECHK.TRANS64 P0, [R2+URZ+0x20], R5 ;  /* 0x00002005020085a7 */ /* 0x000ee400080010ff */
[----:B---3--:R-:W-:Y:S05]  /*16dd0*/  @!P0 BRA `(.L_x_665) ;  /* 0xfffffffc00f08947 */ /* 0x008fea000383ffff */
[----:B------:R-:W-:Y:S05]  /*16de0*/  BRA `(.L_x_460) ;  /* 0xffffff0400f47947 */ /* 0x000fea000383ffff */
.L_x_466:
[----:B------:R-:W-:-:S07]  /*16df0*/  MOV R2, UR13 ;  /* 0x0000000d00027c02 */ /* 0x000fce0008000f00 */
.L_x_666:
[----:B-1----:R1:W2:Y:S02]  /*16e00*/  SYNCS.PHASECHK.TRANS64.TRYWAIT P1, [R2+URZ+0x20], R5 ;  /* 0x00002005020075a7 */ /* 0x0022a400080211ff */
[----:B--2---:R-:W-:Y:S05]  /*16e10*/  @!P1 NANOSLEEP.SYNCS 0x989680 ;  /* 0x009896800000995d */ /* 0x004fea0003900000 */
[----:B------:R-:W2:Y:S02]  /*16e20*/  @!P1 SYNCS.PHASECHK.TRANS64 P1, [R2+URZ+0x20], R5 ;  /* 0x00002005020095a7 */ /* 0x000ea400080210ff */
[----:B--2---:R-:W-:Y:S05]  /*16e30*/  @!P1 BRA `(.L_x_666) ;  /* 0xfffffffc00f09947 */ /* 0x004fea000383ffff */
[----:B------:R-:W-:Y:S05]  /*16e40*/  BRA `(.L_x_465) ;  /* 0xffffff0800747947 */ /* 0x000fea000383ffff */
.L_x_471:
[----:B------:R-:W-:-:S07]  /*16e50*/  MOV R2, UR5 ;  /* 0x0000000500027c02 */ /* 0x000fce0008000f00 */
.L_x_667:
[----:B-1----:R1:W2:Y:S02]  /*16e60*/  SYNCS.PHASECHK.TRANS64.TRYWAIT P1, [R2+URZ+0x20], R5 ;  /* 0x00002005020075a7 */ /* 0x0022a400080211ff */
[----:B--2---:R-:W-:Y:S05]  /*16e70*/  @!P1 NANOSLEEP.SYNCS 0x989680 ;  /* 0x009896800000995d */ /* 0x004fea0003900000 */
[----:B------:R-:W2:Y:S02]  /*16e80*/  @!P1 SYNCS.PHASECHK.TRANS64 P1, [R2+URZ+0x20], R5 ;  /* 0x00002005020095a7 */ /* 0x000ea400080210ff */
[----:B--2---:R-:W-:Y:S05]  /*16e90*/  @!P1 BRA `(.L_x_667) ;  /* 0xfffffffc00f09947 */ /* 0x004fea000383ffff */
[----:B------:R-:W-:Y:S05]  /*16ea0*/  BRA `(.L_x_470) ;  /* 0xffffff0800ec7947 */ /* 0x000fea000383ffff */
.L_x_477:
[----:B----4-:R-:W-:-:S07]  /*16eb0*/  MOV R2, UR4 ;  /* 0x0000000400027c02 */ /* 0x010fce0008000f00 */
.L_x_668:
[----:B-1----:R1:W2:Y:S02]  /*16ec0*/  SYNCS.PHASECHK.TRANS64.TRYWAIT P1, [R2+URZ+0xd0], R3 ;  /* 0x0000d003020075a7 */ /* 0x0022a400080211ff */
[----:B--2---:R-:W-:Y:S05]  /*16ed0*/  @!P1 NANOSLEEP.SYNCS 0x989680 ;  /* 0x009896800000995d */ /* 0x004fea0003900000 */
[----:B------:R-:W2:Y:S02]  /*16ee0*/  @!P1 SYNCS.PHASECHK.TRANS64 P1, [R2+URZ+0xd0], R3 ;  /* 0x0000d003020095a7 */ /* 0x000ea400080210ff */
[----:B--2---:R-:W-:Y:S05]  /*16ef0*/  @!P1 BRA `(.L_x_668) ;  /* 0xfffffffc00f09947 */ /* 0x004fea000383ffff */
[----:B------:R-:W-:Y:S05]  /*16f00*/  BRA `(.L_x_669) ;  /* 0xffffff0c00747947 */ /* 0x000fea000383ffff */
.L_x_480:
[----:B------:R-:W-:-:S07]  /*16f10*/  MOV R0, UR4 ;  /* 0x0000000400007c02 */ /* 0x000fce0008000f00 */
.L_x_670:
[----:B-1----:R1:W2:Y:S02]  /*16f20*/  SYNCS.PHASECHK.TRANS64.TRYWAIT P0, [R0+URZ], R3 ;  /* 0x00000003000075a7 */ /* 0x0022a400080011ff */
[----:B--2---:R-:W-:Y:S05]  /*16f30*/  @!P0 NANOSLEEP.SYNCS 0x989680 ;  /* 0x009896800000895d */ /* 0x004fea0003900000 */
[----:B------:R-:W2:Y:S02]  /*16f40*/  @!P0 SYNCS.PHASECHK.TRANS64 P0, [R0+URZ], R3 ;  /* 0x00000003000085a7 */ /* 0x000ea400080010ff */
[----:B--2---:R-:W-:Y:S05]  /*16f50*/  @!P0 BRA `(.L_x_670) ;  /* 0xfffffffc00f08947 */ /* 0x004fea000383ffff */
[----:B------:R-:W-:Y:S05]  /*16f60*/  BRA `(.L_x_671) ;  /* 0xffffff0c00d07947 */ /* 0x000fea000383ffff */
.L_x_481:
[----:B------:R-:W-:-:S07]  /*16f70*/  MOV R0, UR4 ;  /* 0x0000000400007c02 */ /* 0x000fce0008000f00 */
.L_x_672:
[----:B-1----:R1:W2:Y:S02]  /*16f80*/  SYNCS.PHASECHK.TRANS64.TRYWAIT P0, [R0+URZ], R3 ;  /* 0x00000003000075a7 */ /* 0x0022a400080011ff */
[----:B--2---:R-:W-:Y:S05]  /*16f90*/  @!P0 NANOSLEEP.SYNCS 0x989680 ;  /* 0x009896800000895d */ /* 0x004fea0003900000 */
[----:B------:R-:W2:Y:S02]  /*16fa0*/  @!P0 SYNCS.PHASECHK.TRANS64 P0, [R0+URZ], R3 ;  /* 0x00000003000085a7 */ /* 0x000ea400080010ff */
[----:B--2---:R-:W-:Y:S05]  /*16fb0*/  @!P0 BRA `(.L_x_672) ;  /* 0xfffffffc00f08947 */ /* 0x004fea000383ffff */
[----:B------:R-:W-:Y:S05]  /*16fc0*/  BRA `(.L_x_673) ;  /* 0xffffff0c00dc7947 */ /* 0x000fea000383ffff */
.L_x_482:
[----:B------:R-:W-:-:S07]  /*16fd0*/  MOV R0, UR4 ;  /* 0x0000000400007c02 */ /* 0x000fce0008000f00 */
.L_x_674:
[----:B-1----:R1:W2:Y:S02]  /*16fe0*/  SYNCS.PHASECHK.TRANS64.TRYWAIT P0, [R0+URZ], R3 ;  /* 0x00000003000075a7 */ /* 0x0022a400080011ff */
[----:B--2---:R-:W-:Y:S05]  /*16ff0*/  @!P0 NANOSLEEP.SYNCS 0x989680 ;  /* 0x009896800000895d */ /* 0x004fea0003900000 */
[----:B------:R-:W2:Y:S02]  /*17000*/  @!P0 SYNCS.PHASECHK.TRANS64 P0, [R0+URZ], R3 ;  /* 0x00000003000085a7 */ /* 0x000ea400080010ff */
[----:B--2---:R-:W-:Y:S05]  /*17010*/  @!P0 BRA `(.L_x_674) ;  /* 0xfffffffc00f08947 */ /* 0x004fea000383ffff */
[----:B------:R-:W-:Y:S05]  /*17020*/  BRA `(.L_x_675) ;  /* 0xffffff0c00e87947 */ /* 0x000fea000383ffff */
.L_x_496:
[----:B-1----:R1:W2:Y:S02]  /*17030*/  SYNCS.PHASECHK.TRANS64.TRYWAIT P0, [R2+URZ+0xe8], R19 ;  /* 0x0000e813020075a7 */ /* 0x0022a400080011ff */
[----:B--2---:R-:W-:Y:S05]  /*17040*/  @!P0 NANOSLEEP.SYNCS 0x989680 ;  /* 0x009896800000895d */ /* 0x004fea0003900000 */
[----:B------:R-:W2:Y:S02]  /*17050*/  @!P0 SYNCS.PHASECHK.TRANS64 P0, [R2+URZ+0xe8], R19 ;  /* 0x0000e813020085a7 */ /* 0x000ea400080010ff */
[----:B--2---:R-:W-:Y:S05]  /*17060*/  @!P0 BRA `(.L_x_496) ;  /* 0xfffffffc00f08947 */ /* 0x004fea000383ffff */
[----:B------:R-:W-:Y:S05]  /*17070*/  BRA `(.L_x_676) ;  /* 0xffffff2800c07947 */ /* 0x000fea000383ffff */
.L_x_500:
[----:B-1----:R1:W2:Y:S02]  /*17080*/  SYNCS.PHASECHK.TRANS64.TRYWAIT P0, [R0+URZ], R3 ;  /* 0x00000003000075a7 */ /* 0x0022a400080011ff */
[----:B--2---:R-:W-:Y:S05]  /*17090*/  @!P0 NANOSLEEP.SYNCS 0x989680 ;  /* 0x009896800000895d */ /* 0x004fea0003900000 */
[----:B------:R-:W2:Y:S02]  /*170a0*/  @!P0 SYNCS.PHASECHK.TRANS64 P0, [R0+URZ], R3 ;  /* 0x00000003000085a7 */ /* 0x000ea400080010ff */
[----:B--2---:R-:W-:Y:S05]  /*170b0*/  @!P0 BRA `(.L_x_500) ;  /* 0xfffffffc00f08947 */ /* 0x004fea000383ffff */
[----:B------:R-:W-:Y:S05]  /*170c0*/  BRA `(.L_x_677) ;  /* 0xffffff2c00287947 */ /* 0x000fea000383ffff */
.L_x_501:
[----:B-1----:R1:W2:Y:S02]  /*170d0*/  SYNCS.PHASECHK.TRANS64.TRYWAIT P0, [R4+URZ], R7 ;  /* 0x00000007040075a7 */ /* 0x0022a400080011ff */
[----:B--2---:R-:W-:Y:S05]  /*170e0*/  @!P0 NANOSLEEP.SYNCS 0x989680 ;  /* 0x009896800000895d */ /* 0x004fea0003900000 */
[----:B------:R-:W2:Y:S02]  /*170f0*/  @!P0 SYNCS.PHASECHK.TRANS64 P0, [R4+URZ], R7 ;  /* 0x00000007040085a7 */ /* 0x000ea400080010ff */
[----:B--2---:R-:W-:Y:S05]  /*17100*/  @!P0 BRA `(.L_x_501) ;  /* 0xfffffffc00f08947 */ /* 0x004fea000383ffff */
[----:B------:R-:W-:Y:S05]  /*17110*/  BRA `(.L_x_678) ;  /* 0xffffff2c002c7947 */ /* 0x000fea000383ffff */
.L_x_514:
[----:B------:R-:W-:Y:S07]  /*17120*/  MOV R2, UR17 ;  /* 0x0000001100027c02 */ /* 0x000fee0008000f00 */
.L_x_679:
[----:B-1----:R1:W3:Y:S02]  /*17130*/  SYNCS.PHASECHK.TRANS64.TRYWAIT P0, [R2+URZ+0x78], R5 ;  /* 0x00007805020075a7 */ /* 0x0022e400080011ff */
[----:B---3--:R-:W-:Y:S05]  /*17140*/  @!P0 NANOSLEEP.SYNCS 0x989680 ;  /* 0x009896800000895d */ /* 0x008fea0003900000 */
[----:B------:R-:W3:Y:S02]  /*17150*/  @!P0 SYNCS.PHASECHK.TRANS64 P0, [R2+URZ+0x78], R5 ;  /* 0x00007805020085a7 */ /* 0x000ee400080010ff */
[----:B---3--:R-:W-:Y:S05]  /*17160*/  @!P0 BRA `(.L_x_679) ;  /* 0xfffffffc00f08947 */ /* 0x008fea000383ffff */
[----:B------:R-:W-:Y:S05]  /*17170*/  BRA `(.L_x_513) ;  /* 0xffffff48006c7947 */ /* 0x000fea000383ffff */
.L_x_519:
[----:B------:R-:W-:Y:S07]  /*17180*/  MOV R2, UR33 ;  /* 0x0000002100027c02 */ /* 0x000fee0008000f00 */
.L_x_680:
[----:B-1----:R1:W2:Y:S02]  /*17190*/  SYNCS.PHASECHK.TRANS64.TRYWAIT P1, [R2+URZ+0x78], R5 ;  /* 0x00007805020075a7 */ /* 0x0022a400080211ff */
[----:B--2---:R-:W-:Y:S05]  /*171a0*/  @!P1 NANOSLEEP.SYNCS 0x989680 ;  /* 0x009896800000995d */ /* 0x004fea0003900000 */
[----:B------:R-:W2:Y:S02]  /*171b0*/  @!P1 SYNCS.PHASECHK.TRANS64 P1, [R2+URZ+0x78], R5 ;  /* 0x00007805020095a7 */ /* 0x000ea400080210ff */
[----:B--2---:R-:W-:Y:S05]  /*171c0*/  @!P1 BRA `(.L_x_680) ;  /* 0xfffffffc00f09947 */ /* 0x004fea000383ffff */
[----:B------:R-:W-:Y:S05]  /*171d0*/  BRA `(.L_x_518) ;  /* 0xffffff4800f07947 */ /* 0x000fea000383ffff */
.L_x_524:
[----:B------:R-:W-:Y:S07]  /*171e0*/  MOV R2, UR32 ;  /* 0x0000002000027c02 */ /* 0x000fee0008000f00 */
.L_x_681:
[----:B-1----:R1:W2:Y:S02]  /*171f0*/  SYNCS.PHASECHK.TRANS64.TRYWAIT P1, [R2+URZ+0x78], R5 ;  /* 0x00007805020075a7 */ /* 0x0022a400080211ff */
[----:B--2---:R-:W-:Y:S05]  /*17200*/  @!P1 NANOSLEEP.SYNCS 0x989680 ;  /* 0x009896800000995d */ /* 0x004fea0003900000 */
[----:B------:R-:W2:Y:S02]  /*17210*/  @!P1 SYNCS.PHASECHK.TRANS64 P1, [R2+URZ+0x78], R5 ;  /* 0x00007805020095a7 */ /* 0x000ea400080210ff */
[----:B--2---:R-:W-:Y:S05]  /*17220*/  @!P1 BRA `(.L_x_681) ;  /* 0xfffffffc00f09947 */ /* 0x004fea000383ffff */
[----:B------:R-:W-:Y:S05]  /*17230*/  BRA `(.L_x_523) ;  /* 0xffffff4c006c7947 */ /* 0x000fea000383ffff */
.L_x_529:
[----:B------:R-:W-:Y:S07]  /*17240*/  MOV R2, UR33 ;  /* 0x0000002100027c02 */ /* 0x000fee0008000f00 */
.L_x_682:
[----:B-1----:R1:W2:Y:S02]  /*17250*/  SYNCS.PHASECHK.TRANS64.TRYWAIT P1, [R2+URZ+0x78], R5 ;  /* 0x00007805020075a7 */ /* 0x0022a400080211ff */
[----:B--2---:R-:W-:Y:S05]  /*17260*/  @!P1 NANOSLEEP.SYNCS 0x989680 ;  /* 0x009896800000995d */ /* 0x004fea0003900000 */
[----:B------:R-:W2:Y:S02]  /*17270*/  @!P1 SYNCS.PHASECHK.TRANS64 P1, [R2+URZ+0x78], R5 ;  /* 0x00007805020095a7 */ /* 0x000ea400080210ff */
[----:B--2---:R-:W-:Y:S05]  /*17280*/  @!P1 BRA `(.L_x_682) ;  /* 0xfffffffc00f09947 */ /* 0x004fea000383ffff */
[----:B------:R-:W-:Y:S05]  /*17290*/  BRA `(.L_x_528) ;  /* 0xffffff4c00e87947 */ /* 0x000fea000383ffff */
.L_x_536:
[----:B-1----:R-:W-:Y:S07]  /*172a0*/  MOV R2, UR33 ;  /* 0x0000002100027c02 */ /* 0x002fee0008000f00 */
.L_x_683:
[----:B-1----:R1:W2:Y:S02]  /*172b0*/  SYNCS.PHASECHK.TRANS64.TRYWAIT P0, [R2+URZ+0x78], R5 ;  /* 0x00007805020075a7 */ /* 0x0022a400080011ff */
[----:B--2---:R-:W-:Y:S05]  /*172c0*/  @!P0 NANOSLEEP.SYNCS 0x989680 ;  /* 0x009896800000895d */ /* 0x004fea0003900000 */
[----:B------:R-:W2:Y:S02]  /*172d0*/  @!P0 SYNCS.PHASECHK.TRANS64 P0, [R2+URZ+0x78], R5 ;  /* 0x00007805020085a7 */ /* 0x000ea400080010ff */
[----:B--2---:R-:W-:Y:S05]  /*172e0*/  @!P0 BRA `(.L_x_683) ;  /* 0xfffffffc00f08947 */ /* 0x004fea000383ffff */
[----:B------:R-:W-:Y:S05]  /*172f0*/  BRA `(.L_x_535) ;  /* 0xffffff50009c7947 */ /* 0x000fea000383ffff */
.L_x_541:
[----:B------:R-:W-:Y:S07]  /*17300*/  MOV R2, UR17 ;  /* 0x0000001100027c02 */ /* 0x000fee0008000f00 */
.L_x_684:
[----:B-1----:R1:W2:Y:S02]  /*17310*/  SYNCS.PHASECHK.TRANS64.TRYWAIT P1, [R2+URZ+0x78], R5 ;  /* 0x00007805020075a7 */ /* 0x0022a400080211ff */
[----:B--2---:R-:W-:Y:S05]  /*17320*/  @!P1 NANOSLEEP.SYNCS 0x989680 ;  /* 0x009896800000995d */ /* 0x004fea0003900000 */
[----:B------:R-:W2:Y:S02]  /*17330*/  @!P1 SYNCS.PHASECHK.TRANS64 P1, [R2+URZ+0x78], R5 ;  /* 0x00007805020095a7 */ /* 0x000ea400080210ff */
[----:B--2---:R-:W-:Y:S05]  /*17340*/  @!P1 BRA `(.L_x_684) ;  /* 0xfffffffc00f09947 */ /* 0x004fea000383ffff */
[----:B------:R-:W-:Y:S05]  /*17350*/  BRA `(.L_x_540) ;  /* 0xffffff5400287947 */ /* 0x000fea000383ffff */
.L_x_546:
[----:B------:R-:W-:Y:S07]  /*17360*/  MOV R2, UR26 ;  /* 0x0000001a00027c02 */ /* 0x000fee0008000f00 */
.L_x_685:
[----:B-1----:R1:W2:Y:S02]  /*17370*/  SYNCS.PHASECHK.TRANS64.TRYWAIT P1, [R2+URZ+0x78], R5 ;  /* 0x00007805020075a7 */ /* 0x0022a400080211ff */
[----:B--2---:R-:W-:Y:S05]  /*17380*/  @!P1 NANOSLEEP.SYNCS 0x989680 ;  /* 0x009896800000995d */ /* 0x004fea0003900000 */
[----:B------:R-:W2:Y:S02]  /*17390*/  @!P1 SYNCS.PHASECHK.TRANS64 P1, [R2+URZ+0x78], R5 ;  /* 0x00007805020095a7 */ /* 0x000ea400080210ff */
[----:B--2---:R-:W-:Y:S05]  /*173a0*/  @!P1 BRA `(.L_x_685) ;  /* 0xfffffffc00f09947 */ /* 0x004fea000383ffff */
[----:B------:R-:W-:Y:S05]  /*173b0*/  BRA `(.L_x_545) ;  /* 0xffffff54009c7947 */ /* 0x000fea000383ffff */
.L_x_551:
[----:B------:R-:W-:Y:S07]  /*173c0*/  MOV R2, UR24 ;  /* 0x0000001800027c02 */ /* 0x000fee0008000f00 */
.L_x_686:
[----:B-1----:R1:W2:Y:S02]  /*173d0*/  SYNCS.PHASECHK.TRANS64.TRYWAIT P1, [R2+URZ+0x78], R5 ;  /* 0x00007805020075a7 */ /* 0x0022a400080211ff */
[----:B--2---:R-:W-:Y:S05]  /*173e0*/  @!P1 NANOSLEEP.SYNCS 0x989680 ;  /* 0x009896800000995d */ /* 0x004fea0003900000 */
[----:B------:R-:W2:Y:S02]  /*173f0*/  @!P1 SYNCS.PHASECHK.TRANS64 P1, [R2+URZ+0x78], R5 ;  /* 0x00007805020095a7 */ /* 0x000ea400080210ff */
[----:B--2---:R-:W-:Y:S05]  /*17400*/  @!P1 BRA `(.L_x_686) ;  /* 0xfffffffc00f09947 */ /* 0x004fea000383ffff */
[----:B------:R-:W-:Y:S05]  /*17410*/  BRA `(.L_x_550) ;  /* 0xffffff5800107947 */ /* 0x000fea000383ffff */
.L_x_556:
[----:B------:R-:W-:-:S07]  /*17420*/  MOV R2, UR8 ;  /* 0x0000000800027c02 */ /* 0x000fce0008000f00 */
.L_x_687:
[----:B-1----:R1:W2:Y:S02]  /*17430*/  SYNCS.PHASECHK.TRANS64.TRYWAIT P0, [R2+URZ+0xd0], R3 ;  /* 0x0000d003020075a7 */ /* 0x0022a400080011ff */
[----:B--2---:R-:W-:Y:S05]  /*17440*/  @!P0 NANOSLEEP.SYNCS 0x989680 ;  /* 0x009896800000895d */ /* 0x004fea0003900000 */
[----:B------:R-:W2:Y:S02]  /*17450*/  @!P0 SYNCS.PHASECHK.TRANS64 P0, [R2+URZ+0xd0], R3 ;  /* 0x0000d003020085a7 */ /* 0x000ea400080010ff */
[----:B--2---:R-:W-:Y:S05]  /*17460*/  @!P0 BRA `(.L_x_687) ;  /* 0xfffffffc00f08947 */ /* 0x004fea000383ffff */
[----:B------:R-:W-:Y:S05]  /*17470*/  BRA `(.L_x_688) ;  /* 0xffffff5800947947 */ /* 0x000fea000383ffff */
.L_x_558:
[----:B------:R-:W-:-:S07]  /*17480*/  MOV R0, UR4 ;  /* 0x0000000400007c02 */ /* 0x000fce0008000f00 */
.L_x_689:
[----:B-1----:R1:W2:Y:S02]  /*17490*/  SYNCS.PHASECHK.TRANS64.TRYWAIT P0, [R0+URZ], R3 ;  /* 0x00000003000075a7 */ /* 0x0022a400080011ff */
[----:B--2---:R-:W-:Y:S05]  /*174a0*/  @!P0 NANOSLEEP.SYNCS 0x989680 ;  /* 0x009896800000895d */ /* 0x004fea0003900000 */
[----:B------:R-:W2:Y:S02]  /*174b0*/  @!P0 SYNCS.PHASECHK.TRANS64 P0, [R0+URZ], R3 ;  /* 0x00000003000085a7 */ /* 0x000ea400080010ff */
[----:B--2---:R-:W-:Y:S05]  /*174c0*/  @!P0 BRA `(.L_x_689) ;  /* 0xfffffffc00f08947 */ /* 0x004fea000383ffff */
[----:B------:R-:W-:Y:S05]  /*174d0*/  BRA `(.L_x_690) ;  /* 0xffffff5800e87947 */ /* 0x000fea000383ffff */
.L_x_559:
[----:B------:R-:W-:-:S07]  /*174e0*/  MOV R0, UR4 ;  /* 0x0000000400007c02 */ /* 0x000fce0008000f00 */
.L_x_691:
[----:B-1----:R1:W2:Y:S02]  /*174f0*/  SYNCS.PHASECHK.TRANS64.TRYWAIT P0, [R0+URZ], R3 ;  /* 0x00000003000075a7 */ /* 0x0022a400080011ff */
[----:B--2---:R-:W-:Y:S05]  /*17500*/  @!P0 NANOSLEEP.SYNCS 0x989680 ;  /* 0x009896800000895d */ /* 0x004fea0003900000 */
[----:B------:R-:W2:Y:S02]  /*17510*/  @!P0 SYNCS.PHASECHK.TRANS64 P0, [R0+URZ], R3 ;  /* 0x00000003000085a7 */ /* 0x000ea400080010ff */
[----:B--2---:R-:W-:Y:S05]  /*17520*/  @!P0 BRA `(.L_x_691) ;  /* 0xfffffffc00f08947 */ /* 0x004fea000383ffff */
[----:B------:R-:W-:Y:S05]  /*17530*/  BRA `(.L_x_692) ;  /* 0xffffff5800f47947 */ /* 0x000fea000383ffff */
.L_x_560:
[----:B------:R-:W-:-:S07]  /*17540*/  MOV R0, UR4 ;  /* 0x0000000400007c02 */ /* 0x000fce0008000f00 */
.L_x_693:
[----:B-1----:R1:W2:Y:S02]  /*17550*/  SYNCS.PHASECHK.TRANS64.TRYWAIT P0, [R0+URZ], R3 ;  /* 0x00000003000075a7 */ /* 0x0022a400080011ff */
[----:B--2---:R-:W-:Y:S05]  /*17560*/  @!P0 NANOSLEEP.SYNCS 0x989680 ;  /* 0x009896800000895d */ /* 0x004fea0003900000 */
[----:B------:R-:W2:Y:S02]  /*17570*/  @!P0 SYNCS.PHASECHK.TRANS64 P0, [R0+URZ], R3 ;  /* 0x00000003000085a7 */ /* 0x000ea400080010ff */
[----:B--2---:R-:W-:Y:S05]  /*17580*/  @!P0 BRA `(.L_x_693) ;  /* 0xfffffffc00f08947 */ /* 0x004fea000383ffff */
[----:B------:R-:W-:Y:S05]  /*17590*/  BRA `(.L_x_694) ;  /* 0xffffff5c00007947 */ /* 0x000fea000383ffff */
.L_x_561:
[----:B------:R-:W-:-:S07]  /*175a0*/  MOV R0, UR4 ;  /* 0x0000000400007c02 */ /* 0x000fce0008000f00 */
.L_x_695:
[----:B-1----:R1:W2:Y:S02]  /*175b0*/  SYNCS.PHASECHK.TRANS64.TRYWAIT P0, [R0+URZ], R3 ;  /* 0x00000003000075a7 */ /* 0x0022a400080011ff */
[----:B--2---:R-:W-:Y:S05]  /*175c0*/  @!P0 NANOSLEEP.SYNCS 0x989680 ;  /* 0x009896800000895d */ /* 0x004fea0003900000 */
[----:B------:R-:W2:Y:S02]  /*175d0*/  @!P0 SYNCS.PHASECHK.TRANS64 P0, [R0+URZ], R3 ;  /* 0x00000003000085a7 */ /* 0x000ea400080010ff */
[----:B--2---:R-:W-:Y:S05]  /*175e0*/  @!P0 BRA `(.L_x_695) ;  /* 0xfffffffc00f08947 */ /* 0x004fea000383ffff */
[----:B------:R-:W-:Y:S05]  /*175f0*/  BRA `(.L_x_696) ;  /* 0xffffff5c000c7947 */ /* 0x000fea000383ffff */
.L_x_562:
[----:B------:R-:W-:-:S07]  /*17600*/  MOV R0, UR4 ;  /* 0x0000000400007c02 */ /* 0x000fce0008000f00 */
.L_x_697:
[----:B-1----:R1:W2:Y:S02]  /*17610*/  SYNCS.PHASECHK.TRANS64.TRYWAIT P0, [R0+URZ], R3 ;  /* 0x00000003000075a7 */ /* 0x0022a400080011ff */
[----:B--2---:R-:W-:Y:S05]  /*17620*/  @!P0 NANOSLEEP.SYNCS 0x989680 ;  /* 0x009896800000895d */ /* 0x004fea0003900000 */
[----:B------:R-:W2:Y:S02]  /*17630*/  @!P0 SYNCS.PHASECHK.TRANS64 P0, [R0+URZ], R3 ;  /* 0x00000003000085a7 */ /* 0x000ea400080010ff */
[----:B--2---:R-:W-:Y:S05]  /*17640*/  @!P0 BRA `(.L_x_697) ;  /* 0xfffffffc00f08947 */ /* 0x004fea000383ffff */
[----:B------:R-:W-:Y:S05]  /*17650*/  BRA `(.L_x_698) ;  /* 0xffffff5c00187947 */ /* 0x000fea000383ffff */
.L_x_563:
[----:B------:R-:W-:-:S07]  /*17660*/  MOV R0, UR4 ;  /* 0x0000000400007c02 */ /* 0x000fce0008000f00 */
.L_x_699:
[----:B-1----:R1:W2:Y:S02]  /*17670*/  SYNCS.PHASECHK.TRANS64.TRYWAIT P0, [R0+URZ], R3 ;  /* 0x00000003000075a7 */ /* 0x0022a400080011ff */
[----:B--2---:R-:W-:Y:S05]  /*17680*/  @!P0 NANOSLEEP.SYNCS 0x989680 ;  /* 0x009896800000895d */ /* 0x004fea0003900000 */
[----:B------:R-:W2:Y:S02]  /*17690*/  @!P0 SYNCS.PHASECHK.TRANS64 P0, [R0+URZ], R3 ;  /* 0x00000003000085a7 */ /* 0x000ea400080010ff */
[----:B--2---:R-:W-:Y:S05]  /*176a0*/  @!P0 BRA `(.L_x_699) ;  /* 0xfffffffc00f08947 */ /* 0x004fea000383ffff */
[----:B------:R-:W-:Y:S05]  /*176b0*/  BRA `(.L_x_700) ;  /* 0xffffff5c00247947 */ /* 0x000fea000383ffff */
.L_x_571:
[----:B------:R-:W-:-:S07]  /*176c0*/  MOV R2, UR8 ;  /* 0x0000000800027c02 */ /* 0x000fce0008000f00 */
.L_x_701:
[----:B-1----:R1:W2:Y:S02]  /*176d0*/  SYNCS.PHASECHK.TRANS64.TRYWAIT P0, [R2+URZ+0xd0], R3 ;  /* 0x0000d003020075a7 */ /* 0x0022a400080011ff */
[----:B--2---:R-:W-:Y:S05]  /*176e0*/  @!P0 NANOSLEEP.SYNCS 0x989680 ;  /* 0x009896800000895d */ /* 0x004fea0003900000 */
[----:B------:R-:W2:Y:S02]  /*176f0*/  @!P0 SYNCS.PHASECHK.TRANS64 P0, [R2+URZ+0xd0], R3 ;  /* 0x0000d003020085a7 */ /* 0x000ea400080010ff */
[----:B--2---:R-:W-:Y:S05]  /*17700*/  @!P0 BRA `(.L_x_701) ;  /* 0xfffffffc00f08947 */ /* 0x004fea000383ffff */
[----:B------:R-:W-:Y:S05]  /*17710*/  BRA `(.L_x_702) ;  /* 0xffffff6000bc7947 */ /* 0x000fea000383ffff */
.L_x_574:
[----:B------:R-:W-:Y:S07]  /*17720*/  MOV R0, UR24 ;  /* 0x0000001800007c02 */ /* 0x000fee0008000f00 */
.L_x_703:
[----:B--2---:R2:W4:Y:S02]  /*17730*/  SYNCS.PHASECHK.TRANS64.TRYWAIT P0, [R0+URZ+0x40], R3 ;  /* 0x00004003000075a7 */ /* 0x00452400080011ff */
[----:B----4-:R-:W-:Y:S05]  /*17740*/  @!P0 NANOSLEEP.SYNCS 0x989680 ;  /* 0x009896800000895d */ /* 0x010fea0003900000 */
[----:B------:R-:W4:Y:S02]  /*17750*/  @!P0 SYNCS.PHASECHK.TRANS64 P0, [R0+URZ+0x40], R3 ;  /* 0x00004003000085a7 */ /* 0x000f2400080010ff */
[----:B----4-:R-:W-:Y:S05]  /*17760*/  @!P0 BRA `(.L_x_703) ;  /* 0xfffffffc00f08947 */ /* 0x010fea000383ffff */
[----:B------:R-:W-:Y:S05]  /*17770*/  BRA `(.L_x_573) ;  /* 0xffffff64002c7947 */ /* 0x000fea000383ffff */
.L_x_576:
[----:B------:R-:W-:Y:S07]  /*17780*/  MOV R0, UR26 ;  /* 0x0000001a00007c02 */ /* 0x000fee0008000f00 */
.L_x_704:
[----:B---3--:R3:W1:Y:S02]  /*17790*/  SYNCS.PHASECHK.TRANS64.TRYWAIT P1, [R0+URZ], R3 ;  /* 0x00000003000075a7 */ /* 0x00866400080211ff */
[----:B-1----:R-:W-:Y:S05]  /*177a0*/  @!P1 NANOSLEEP.SYNCS 0x989680 ;  /* 0x009896800000995d */ /* 0x002fea0003900000 */
[----:B------:R-:W1:Y:S02]  /*177b0*/  @!P1 SYNCS.PHASECHK.TRANS64 P1, [R0+URZ], R3 ;  /* 0x00000003000095a7 */ /* 0x000e6400080210ff */
[----:B-1----:R-:W-:Y:S05]  /*177c0*/  @!P1 BRA `(.L_x_704) ;  /* 0xfffffffc00f09947 */ /* 0x002fea000383ffff */
[----:B------:R-:W-:Y:S05]  /*177d0*/  BRA `(.L_x_575) ;  /* 0xffffff6400c87947 */ /* 0x000fea000383ffff */
.L_x_579:
[----:B------:R-:W-:Y:S07]  /*177e0*/  MOV R0, UR16 ;  /* 0x0000001000007c02 */ /* 0x000fee0008000f00 */
.L_x_705:
[----:B---3--:R3:W1:Y:S02]  /*177f0*/  SYNCS.PHASECHK.TRANS64.TRYWAIT P1, [R0+URZ+0x108], R3 ;  /* 0x00010803000075a7 */ /* 0x00866400080211ff */
[----:B-1----:R-:W-:Y:S05]  /*17800*/  @!P1 NANOSLEEP.SYNCS 0x989680 ;  /* 0x009896800000995d */ /* 0x002fea0003900000 */
[----:B------:R-:W1:Y:S02]  /*17810*/  @!P1 SYNCS.PHASECHK.TRANS64 P1, [R0+URZ+0x108], R3 ;  /* 0x00010803000095a7 */ /* 0x000e6400080210ff */
[----:B-1----:R-:W-:Y:S05]  /*17820*/  @!P1 BRA `(.L_x_705) ;  /* 0xfffffffc00f09947 */ /* 0x002fea000383ffff */
[----:B------:R-:W-:Y:S05]  /*17830*/  BRA `(.L_x_577) ;  /* 0xffffff6400f47947 */ /* 0x000fea000383ffff */
.L_x_581:
[----:B------:R-:W-:Y:S07]  /*17840*/  MOV R3, UR31 ;  /* 0x0000001f00037c02 */ /* 0x000fee0008000f00 */
.L_x_706:
[----:B----4-:R4:W1:Y:S02]  /*17850*/  SYNCS.PHASECHK.TRANS64.TRYWAIT P0, [R3+URZ+0x40], R14 ;  /* 0x0000400e030075a7 */ /* 0x01086400080011ff */
[----:B-1----:R-:W-:Y:S05]  /*17860*/  @!P0 NANOSLEEP.SYNCS 0x989680 ;  /* 0x009896800000895d */ /* 0x002fea0003900000 */
[----:B------:R-:W1:Y:S02]  /*17870*/  @!P0 SYNCS.PHASECHK.TRANS64 P0, [R3+URZ+0x40], R14 ;  /* 0x0000400e030085a7 */ /* 0x000e6400080010ff */
[----:B-1----:R-:W-:Y:S05]  /*17880*/  @!P0 BRA `(.L_x_706) ;  /* 0xfffffffc00f08947 */ /* 0x002fea000383ffff */
[----:B------:R-:W-:Y:S05]  /*17890*/  BRA `(.L_x_580) ;  /* 0xffffff6800ec7947 */ /* 0x000fea000383ffff */
.L_x_583:
[----:B------:R-:W-:Y:S07]  /*178a0*/  MOV R2, UR24 ;  /* 0x0000001800027c02 */ /* 0x000fee0008000f00 */
.L_x_707:
[----:B------:R1:W1:Y:S02]  /*178b0*/  SYNCS.PHASECHK.TRANS64.TRYWAIT P0, [R2+URZ], R11 ;  /* 0x0000000b020075a7 */ /* 0x00026400080011ff */
[----:B-1----:R-:W-:Y:S05]  /*178c0*/  @!P0 NANOSLEEP.SYNCS 0x989680 ;  /* 0x009896800000895d */ /* 0x002fea0003900000 */
[----:B------:R-:W1:Y:S02]  /*178d0*/  @!P0 SYNCS.PHASECHK.TRANS64 P0, [R2+URZ], R11 ;  /* 0x0000000b020085a7 */ /* 0x000e6400080010ff */
[----:B-1----:R-:W-:Y:S05]  /*178e0*/  @!P0 BRA `(.L_x_707) ;  /* 0xfffffffc00f08947 */ /* 0x002fea000383ffff */
[----:B------:R-:W-:Y:S05]  /*178f0*/  BRA `(.L_x_582) ;  /* 0xffffff6c00887947 */ /* 0x000fea000383ffff */
.L_x_585:
[----:B------:R-:W-:Y:S07]  /*17900*/  MOV R3, UR36 ;  /* 0x0000002400037c02 */ /* 0x000fee0008000f00 */
.L_x_708:
[----:B---3--:R3:W4:Y:S02]  /*17910*/  SYNCS.PHASECHK.TRANS64.TRYWAIT P1, [R3+URZ+0x40], R0 ;  /* 0x00004000030075a7 */ /* 0x00872400080211ff */
[----:B----4-:R-:W-:Y:S05]  /*17920*/  @!P1 NANOSLEEP.SYNCS 0x989680 ;  /* 0x009896800000995d */ /* 0x010fea0003900000 */
[----:B------:R-:W4:Y:S02]  /*17930*/  @!P1 SYNCS.PHASECHK.TRANS64 P1, [R3+URZ+0x40], R0 ;  /* 0x00004000030095a7 */ /* 0x000f2400080210ff */
[----:B----4-:R-:W-:Y:S05]  /*17940*/  @!P1 BRA `(.L_x_708) ;  /* 0xfffffffc00f09947 */ /* 0x010fea000383ffff */
[----:B------:R-:W-:Y:S05]  /*17950*/  BRA `(.L_x_584) ;  /* 0xffffff7000b87947 */ /* 0x000fea000383ffff */
.L_x_587:
[----:B------:R-:W-:Y:S07]  /*17960*/  MOV R3, UR26 ;  /* 0x0000001a00037c02 */ /* 0x000fee0008000f00 */
.L_x_709:
[----:B--2---:R2:W4:Y:S02]  /*17970*/  SYNCS.PHASECHK.TRANS64.TRYWAIT P0, [R3+URZ], R14 ;  /* 0x0000000e030075a7 */ /* 0x00452400080011ff */
[----:B----4-:R-:W-:Y:S05]  /*17980*/  @!P0 NANOSLEEP.SYNCS 0x989680 ;  /* 0x009896800000895d */ /* 0x010fea0003900000 */
[----:B------:R-:W4:Y:S02]  /*17990*/  @!P0 SYNCS.PHASECHK.TRANS64 P0, [R3+URZ], R14 ;  /* 0x0000000e030085a7 */ /* 0x000f2400080010ff */
[----:B----4-:R-:W-:Y:S05]  /*179a0*/  @!P0 BRA `(.L_x_709) ;  /* 0xfffffffc00f08947 */ /* 0x010fea000383ffff */
[----:B------:R-:W-:Y:S05]  /*179b0*/  BRA `(.L_x_586) ;  /* 0xffffff7400c87947 */ /* 0x000fea000383ffff */
.L_x_589:
[----:B------:R-:W-:Y:S07]  /*179c0*/  MOV R0, UR28 ;  /* 0x0000001c00007c02 */ /* 0x000fee0008000f00 */
.L_x_710:
[----:B---3--:R3:W4:Y:S02]  /*179d0*/  SYNCS.PHASECHK.TRANS64.TRYWAIT P0, [R0+URZ+0x40], R11 ;  /* 0x0000400b000075a7 */ /* 0x00872400080011ff */
[----:B----4-:R-:W-:Y:S05]  /*179e0*/  @!P0 NANOSLEEP.SYNCS 0x989680 ;  /* 0x009896800000895d */ /* 0x010fea0003900000 */
[----:B------:R-:W4:Y:S02]  /*179f0*/  @!P0 SYNCS.PHASECHK.TRANS64 P0, [R0+URZ+0x40], R11 ;  /* 0x0000400b000085a7 */ /* 0x000f2400080010ff */
[----:B----4-:R-:W-:Y:S05]  /*17a00*/  @!P0 BRA `(.L_x_710) ;  /* 0xfffffffc00f08947 */ /* 0x010fea000383ffff */
[----:B------:R-:W-:Y:S05]  /*17a10*/  BRA `(.L_x_588) ;  /* 0xffffff7800887947 */ /* 0x000fea000383ffff */
.L_x_593:
[----:B------:R-:W-:-:S07]  /*17a20*/  MOV R0, UR16 ;  /* 0x0000001000007c02 */ /* 0x000fce0008000f00 */
.L_x_711:
[----:B----4-:R4:W1:Y:S02]  /*17a30*/  SYNCS.PHASECHK.TRANS64.TRYWAIT P0, [R0+URZ+0x118], R3 ;  /* 0x00011803000075a7 */ /* 0x01086400080011ff */
[----:B-1----:R-:W-:Y:S05]  /*17a40*/  @!P0 NANOSLEEP.SYNCS 0x989680 ;  /* 0x009896800000895d */ /* 0x002fea0003900000 */
[----:B------:R-:W1:Y:S02]  /*17a50*/  @!P0 SYNCS.PHASECHK.TRANS64 P0, [R0+URZ+0x118], R3 ;  /* 0x00011803000085a7 */ /* 0x000e6400080010ff */
[----:B-1----:R-:W-:Y:S05]  /*17a60*/  @!P0 BRA `(.L_x_711) ;  /* 0xfffffffc00f08947 */ /* 0x002fea000383ffff */
[----:B------:R-:W-:Y:S05]  /*17a70*/  BRA `(.L_x_712) ;  /* 0xffffff8000887947 */ /* 0x000fea000383ffff */
.L_x_597:
[----:B-1----:R1:W2:Y:S02]  /*17a80*/  SYNCS.PHASECHK.TRANS64.TRYWAIT P0, [R3+URZ+0xd0], R6 ;  /* 0x0000d006030075a7 */ /* 0x0022a400080011ff */
[----:B--2---:R-:W-:Y:S05]  /*17a90*/  @!P0 NANOSLEEP.SYNCS 0x989680 ;  /* 0x009896800000895d */ /* 0x004fea0003900000 */
[----:B------:R-:W2:Y:S02]  /*17aa0*/  @!P0 SYNCS.PHASECHK.TRANS64 P0, [R3+URZ+0xd0], R6 ;  /* 0x0000d006030085a7 */ /* 0x000ea400080010ff */
[----:B--2---:R-:W-:Y:S05]  /*17ab0*/  @!P0 BRA `(.L_x_597) ;  /* 0xfffffffc00f08947 */ /* 0x004fea000383ffff */
[----:B------:R-:W-:Y:S05]  /*17ac0*/  BRA `(.L_x_713) ;  /* 0xffffff8400987947 */ /* 0x000fea000383ffff */
.L_x_599:
[----:B--2---:R2:W3:Y:S02]  /*17ad0*/  SYNCS.PHASECHK.TRANS64.TRYWAIT P0, [R83+URZ+0x100], R0 ;  /* 0x00010000530075a7 */ /* 0x0044e400080011ff */
[----:B---3--:R-:W-:Y:S05]  /*17ae0*/  @!P0 NANOSLEEP.SYNCS 0x989680 ;  /* 0x009896800000895d */ /* 0x008fea0003900000 */
[----:B------:R-:W3:Y:S02]  /*17af0*/  @!P0 SYNCS.PHASECHK.TRANS64 P0, [R83+URZ+0x100], R0 ;  /* 0x00010000530085a7 */ /* 0x000ee400080010ff */
[----:B---3--:R-:W-:Y:S05]  /*17b00*/  @!P0 BRA `(.L_x_599) ;  /* 0xfffffffc00f08947 */ /* 0x008fea000383ffff */
[----:B------:R-:W-:Y:S05]  /*17b10*/  BRA `(.L_x_598) ;  /* 0xffffff8400e07947 */ /* 0x000fea000383ffff */
        .weak           $__internal_4_$__cuda_sm10x_tcgen05_guardrail_trap_col_being_dealloced_not_returned_by_alloc
        .type           $__internal_4_$__cuda_sm10x_tcgen05_guardrail_trap_col_being_dealloced_not_returned_by_alloc,@function
        .size           $__internal_4_$__cuda_sm10x_tcgen05_guardrail_trap_col_being_dealloced_not_returned_by_alloc,($__internal_5_$__cuda_sm10x_tcgen05_guardrail_trap_phase_invalid_during_alloc - $__internal_4_$__cuda_sm10x_tcgen05_guardrail_trap_col_being_dealloced_not_returned_by_alloc)
$__internal_4_$__cuda_sm10x_tcgen05_guardrail_trap_col_being_dealloced_not_returned_by_alloc:
[----:B------:R-:W-:Y:S05]  /*17b20*/  BPT.TRAP 0x1 ;  /* 0x000000040000795c */ /* 0x000fea0000300000 */
[----:B------:R-:W-:-:S04]  /*17b30*/  HFMA2 R3, -RZ, RZ, 0, 0 ;  /* 0x00000000ff037431 */ /* 0x000fc800000001ff */
[----:B------:R-:W-:Y:S05]  /*17b40*/  RET.REL.NODEC R2 `(_ZN7cutlass13device_kernelINS_4gemm6kernel13GemmUniversalINS1_17GroupProblemShapeIN4cute5tupleIJiiiEEEEENS1_10collective13CollectiveMmaINS1_51MainloopSm103ArrayTmaUmmaWarpSpecializedBlockScaledILi4ELi7ELi3ELi1ENS6_IJiiNS5_1CILi1EEEEEELNS_5sm1036detail18KernelPrefetchTypeE1EEENS6_IJNSC_ILi128EEENSC_ILi256EEENSC_ILi768EEEEEENS6_IJNS_12float_e2m1_tENS_13float_ue4m3_tEEEENS6_IJPNS6_IJlSD_NSC_ILi0EEEEEEPNS5_6LayoutINS6_IJNS6_IJNS6_IJNSC_ILi8EEENSC_ILi4EEESV_EEEiEEENS6_IJNS6_IJNSC_ILi16EEESV_EEEiEEENS6_IJSD_iEEEEEENS6_IJNS6_IJNS6_IJSY_SJ_SV_EEEiEEENS6_IJNS6_IJSQ_SD_EEENSC_ILi512EEEEEENS6_IJSQ_iEEEEEEEEEEESP_S1C_NS5_8TiledMMAINS5_8MMA_AtomIJNS5_5SM10322SM103_MXF4_ULTRA_SS_VSISN_SN_fSO_Li128ELi256ELi16ELNS5_4UMMA5MajorE0ELS1I_0ELNS1H_7ScaleInE0ELS1J_0EEEEEENST_INS6_IJSD_SD_SD_EEENS6_IJSQ_SQ_SQ_EEEEENS6_IJNS5_10UnderscoreES1P_S1P_EEEEENS6_IJNS5_23SM90_TMA_LOAD_MULTICASTES1S_EEENS6_IJNS5_14ComposedLayoutINS5_7SwizzleILi3ELi4ELi3EEENS5_18smem_ptr_flag_bitsILi8EEENST_INS6_IJSU_SJ_EEENS6_IJSJ_SD_EEEEEEENST_INS6_IJNS6_IJSW_SZ_EEESD_NSC_ILi3EEEEEENS6_IJNS6_IJS13_S15_EEESQ_S16_EEEEEEEEvNS5_8identityES1T_NS6_IJS22_NST_INS6_IJNS6_IJNS6_IJNSC_ILi32EEESV_NSC_ILi2EEEEEESZ_EEESD_S24_EEENS6_IJNS6_IJNS6_IJSY_SV_NSC_ILi1536EEEEEES15_EEESQ_S16_EEEEEEEEvS2A_EENS_8epilogue10collective18CollectiveEpilogueINS2N_34Sm100PtrArrayNoSmemWarpSpecializedEJNS6_IJSJ_NSC_ILi64EEEEEENS_6half_tESS_S2T_SS_NS2N_6fusion15FusionCallbacksIS2Q_NS2U_17LinearCombinationIS2T_fS2T_fLNS_15FloatRoundStyleE2EEESM_S2S_JEEENS5_5SM1004TMEM4LOAD26SM100_TMEM_LOAD_32dp32b64xESU_SU_EEEvvEEEEvNT_6ParamsE) ;  /* 0xfffffe84022c7950 */ /* 0x000fea0003c3ffff */
        .weak           $__internal_5_$__cuda_sm10x_tcgen05_guardrail_trap_phase_invalid_during_alloc
        .type           $__internal_5_$__cuda_sm10x_tcgen05_guardrail_trap_phase_invalid_during_alloc,@function
        .size           $__internal_5_$__cuda_sm10x_tcgen05_guardrail_trap_phase_invalid_during_alloc,($__internal_6_$__cuda_sm10x_tcgen05_guardrail_trap_unallocated_columns_being_dealloced - $__internal_5_$__cuda_sm10x_tcgen05_guardrail_trap_phase_invalid_during_alloc)
$__internal_5_$__cuda_sm10x_tcgen05_guardrail_trap_phase_invalid_during_alloc:
[----:B------:R-:W-:Y:S05]  /*17b50*/  BPT.TRAP 0x1 ;  /* 0x000000040000795c */ /* 0x000fea0000300000 */
[----:B------:R-:W-:-:S04]  /*17b60*/  MOV R3, 0x0 ;  /* 0x0000000000037802 */ /* 0x000fc80000000f00 */
[----:B------:R-:W-:Y:S05]  /*17b70*/  RET.REL.NODEC R2 `(_ZN7cutlass13device_kernelINS_4gemm6kernel13GemmUniversalINS1_17GroupProblemShapeIN4cute5tupleIJiiiEEEEENS1_10collective13CollectiveMmaINS1_51MainloopSm103ArrayTmaUmmaWarpSpecializedBlockScaledILi4ELi7ELi3ELi1ENS6_IJiiNS5_1CILi1EEEEEELNS_5sm1036detail18KernelPrefetchTypeE1EEENS6_IJNSC_ILi128EEENSC_ILi256EEENSC_ILi768EEEEEENS6_IJNS_12float_e2m1_tENS_13float_ue4m3_tEEEENS6_IJPNS6_IJlSD_NSC_ILi0EEEEEEPNS5_6LayoutINS6_IJNS6_IJNS6_IJNSC_ILi8EEENSC_ILi4EEESV_EEEiEEENS6_IJNS6_IJNSC_ILi16EEESV_EEEiEEENS6_IJSD_iEEEEEENS6_IJNS6_IJNS6_IJSY_SJ_SV_EEEiEEENS6_IJNS6_IJSQ_SD_EEENSC_ILi512EEEEEENS6_IJSQ_iEEEEEEEEEEESP_S1C_NS5_8TiledMMAINS5_8MMA_AtomIJNS5_5SM10322SM103_MXF4_ULTRA_SS_VSISN_SN_fSO_Li128ELi256ELi16ELNS5_4UMMA5MajorE0ELS1I_0ELNS1H_7ScaleInE0ELS1J_0EEEEEENST_INS6_IJSD_SD_SD_EEENS6_IJSQ_SQ_SQ_EEEEENS6_IJNS5_10UnderscoreES1P_S1P_EEEEENS6_IJNS5_23SM90_TMA_LOAD_MULTICASTES1S_EEENS6_IJNS5_14ComposedLayoutINS5_7SwizzleILi3ELi4ELi3EEENS5_18smem_ptr_flag_bitsILi8EEENST_INS6_IJSU_SJ_EEENS6_IJSJ_SD_EEEEEEENST_INS6_IJNS6_IJSW_SZ_EEESD_NSC_ILi3EEEEEENS6_IJNS6_IJS13_S15_EEESQ_S16_EEEEEEEEvNS5_8identityES1T_NS6_IJS22_NST_INS6_IJNS6_IJNS6_IJNSC_ILi32EEESV_NSC_ILi2EEEEEESZ_EEESD_S24_EEENS6_IJNS6_IJNS6_IJSY_SV_NSC_ILi1536EEEEEES15_EEESQ_S16_EEEEEEEEvS2A_EENS_8epilogue10collective18CollectiveEpilogueINS2N_34Sm100PtrArrayNoSmemWarpSpecializedEJNS6_IJSJ_NSC_ILi64EEEEEENS_6half_tESS_S2T_SS_NS2N_6fusion15FusionCallbacksIS2Q_NS2U_17LinearCombinationIS2T_fS2T_fLNS_15FloatRoundStyleE2EEESM_S2S_JEEENS5_5SM1004TMEM4LOAD26SM100_TMEM_LOAD_32dp32b64xESU_SU_EEEvvEEEEvNT_6ParamsE) ;  /* 0xfffffe8402207950 */ /* 0x000fea0003c3ffff */
        .weak           $__internal_6_$__cuda_sm10x_tcgen05_guardrail_trap_unallocated_columns_being_dealloced
        .type           $__internal_6_$__cuda_sm10x_tcgen05_guardrail_trap_unallocated_columns_being_dealloced,@function
        .size           $__internal_6_$__cuda_sm10x_tcgen05_guardrail_trap_unallocated_columns_being_dealloced,($__internal_7_$__cuda_sm20_div_u64 - $__internal_6_$__cuda_sm10x_tcgen05_guardrail_trap_unallocated_columns_being_dealloced)
$__internal_6_$__cuda_sm10x_tcgen05_guardrail_trap_unallocated_columns_being_dealloced:
[----:B------:R-:W-:Y:S05]  /*17b80*/  BPT.TRAP 0x1 ;  /* 0x000000040000795c */ /* 0x000fea0000300000 */
[----:B------:R-:W-:-:S04]  /*17b90*/  HFMA2 R3, -RZ, RZ, 0, 0 ;  /* 0x00000000ff037431 */ /* 0x000fc800000001ff */
[----:B------:R-:W-:Y:S05]  /*17ba0*/  RET.REL.NODEC R2 `(_ZN7cutlass13device_kernelINS_4gemm6kernel13GemmUniversalINS1_17GroupProblemShapeIN4cute5tupleIJiiiEEEEENS1_10collective13CollectiveMmaINS1_51MainloopSm103ArrayTmaUmmaWarpSpecializedBlockScaledILi4ELi7ELi3ELi1ENS6_IJiiNS5_1CILi1EEEEEELNS_5sm1036detail18KernelPrefetchTypeE1EEENS6_IJNSC_ILi128EEENSC_ILi256EEENSC_ILi768EEEEEENS6_IJNS_12float_e2m1_tENS_13float_ue4m3_tEEEENS6_IJPNS6_IJlSD_NSC_ILi0EEEEEEPNS5_6LayoutINS6_IJNS6_IJNS6_IJNSC_ILi8EEENSC_ILi4EEESV_EEEiEEENS6_IJNS6_IJNSC_ILi16EEESV_EEEiEEENS6_IJSD_iEEEEEENS6_IJNS6_IJNS6_IJSY_SJ_SV_EEEiEEENS6_IJNS6_IJSQ_SD_EEENSC_ILi512EEEEEENS6_IJSQ_iEEEEEEEEEEESP_S1C_NS5_8TiledMMAINS5_8MMA_AtomIJNS5_5SM10322SM103_MXF4_ULTRA_SS_VSISN_SN_fSO_Li128ELi256ELi16ELNS5_4UMMA5MajorE0ELS1I_0ELNS1H_7ScaleInE0ELS1J_0EEEEEENST_INS6_IJSD_SD_SD_EEENS6_IJSQ_SQ_SQ_EEEEENS6_IJNS5_10UnderscoreES1P_S1P_EEEEENS6_IJNS5_23SM90_TMA_LOAD_MULTICASTES1S_EEENS6_IJNS5_14ComposedLayoutINS5_7SwizzleILi3ELi4ELi3EEENS5_18smem_ptr_flag_bitsILi8EEENST_INS6_IJSU_SJ_EEENS6_IJSJ_SD_EEEEEEENST_INS6_IJNS6_IJSW_SZ_EEESD_NSC_ILi3EEEEEENS6_IJNS6_IJS13_S15_EEESQ_S16_EEEEEEEEvNS5_8identityES1T_NS6_IJS22_NST_INS6_IJNS6_IJNS6_IJNSC_ILi32EEESV_NSC_ILi2EEEEEESZ_EEESD_S24_EEENS6_IJNS6_IJNS6_IJSY_SV_NSC_ILi1536EEEEEES15_EEESQ_S16_EEEEEEEEvS2A_EENS_8epilogue10collective18CollectiveEpilogueINS2N_34Sm100PtrArrayNoSmemWarpSpecializedEJNS6_IJSJ_NSC_ILi64EEEEEENS_6half_tESS_S2T_SS_NS2N_6fusion15FusionCallbacksIS2Q_NS2U_17LinearCombinationIS2T_fS2T_fLNS_15FloatRoundStyleE2EEESM_S2S_JEEENS5_5SM1004TMEM4LOAD26SM100_TMEM_LOAD_32dp32b64xESU_SU_EEEvvEEEEvNT_6ParamsE) ;  /* 0xfffffe8402147950 */ /* 0x000fea0003c3ffff */
        .weak           $__internal_7_$__cuda_sm20_div_u64
        .type           $__internal_7_$__cuda_sm20_div_u64,@function
        .size           $__internal_7_$__cuda_sm20_div_u64,(.L_x_495 - $__internal_7_$__cuda_sm20_div_u64)
$__internal_7_$__cuda_sm20_div_u64:
        /* <DEDUP_REMOVED lines=68> */
[----:B------:R-:W-:Y:S11]  /*17ff0*/  RET.REL.NODEC R2 `(_ZN7cutlass13device_kernelINS_4gemm6kernel13GemmUniversalINS1_17GroupProblemShapeIN4cute5tupleIJiiiEEEEENS1_10collective13CollectiveMmaINS1_51MainloopSm103ArrayTmaUmmaWarpSpecializedBlockScaledILi4ELi7ELi3ELi1ENS6_IJiiNS5_1CILi1EEEEEELNS_5sm1036detail18KernelPrefetchTypeE1EEENS6_IJNSC_ILi128EEENSC_ILi256EEENSC_ILi768EEEEEENS6_IJNS_12float_e2m1_tENS_13float_ue4m3_tEEEENS6_IJPNS6_IJlSD_NSC_ILi0EEEEEEPNS5_6LayoutINS6_IJNS6_IJNS6_IJNSC_ILi8EEENSC_ILi4EEESV_EEEiEEENS6_IJNS6_IJNSC_ILi16EEESV_EEEiEEENS6_IJSD_iEEEEEENS6_IJNS6_IJNS6_IJSY_SJ_SV_EEEiEEENS6_IJNS6_IJSQ_SD_EEENSC_ILi512EEEEEENS6_IJSQ_iEEEEEEEEEEESP_S1C_NS5_8TiledMMAINS5_8MMA_AtomIJNS5_5SM10322SM103_MXF4_ULTRA_SS_VSISN_SN_fSO_Li128ELi256ELi16ELNS5_4UMMA5MajorE0ELS1I_0ELNS1H_7ScaleInE0ELS1J_0EEEEEENST_INS6_IJSD_SD_SD_EEENS6_IJSQ_SQ_SQ_EEEEENS6_IJNS5_10UnderscoreES1P_S1P_EEEEENS6_IJNS5_23SM90_TMA_LOAD_MULTICASTES1S_EEENS6_IJNS5_14ComposedLayoutINS5_7SwizzleILi3ELi4ELi3EEENS5_18smem_ptr_flag_bitsILi8EEENST_INS6_IJSU_SJ_EEENS6_IJSJ_SD_EEEEEEENST_INS6_IJNS6_IJSW_SZ_EEESD_NSC_ILi3EEEEEENS6_IJNS6_IJS13_S15_EEESQ_S16_EEEEEEEEvNS5_8identityES1T_NS6_IJS22_NST_INS6_IJNS6_IJNS6_IJNSC_ILi32EEESV_NSC_ILi2EEEEEESZ_EEESD_S24_EEENS6_IJNS6_IJNS6_IJSY_SV_NSC_ILi1536EEEEEES15_EEESQ_S16_EEEEEEEEvS2A_EENS_8epilogue10collective18CollectiveEpilogueINS2N_34Sm100PtrArrayNoSmemWarpSpecializedEJNS6_IJSJ_NSC_ILi64EEEEEENS_6half_tESS_S2T_SS_NS2N_6fusion15FusionCallbacksIS2Q_NS2U_17LinearCombinationIS2T_fS2T_fLNS_15FloatRoundStyleE2EEESM_S2S_JEEENS5_5SM1004TMEM4LOAD26SM100_TMEM_LOAD_32dp32b64xESU_SU_EEEvvEEEEvNT_6ParamsE) ;  /* 0xfffffe8002007950 */ /* 0x000ff60003c3ffff */
.L_x_495:
        /* <DEDUP_REMOVED lines=29> */
[----:B------:R-:W-:Y:S02]  /*181d0*/  HFMA2 R21, -RZ, RZ, 0, 0 ;  /* 0x00000000ff157431 */ /* 0x000fe400000001ff */
[----:B------:R-:W-:Y:S01]  /*181e0*/  IMAD.HI.U32 R20, R7, R5, RZ ;  /* 0x0000000507147227 */ /* 0x000fe200078e00ff */
[----:B------:R-:W-:-:S03]  /*181f0*/  IADD3 R6, P0, PT, R19, R6, RZ ;  /* 0x0000000613067210 */ /* 0x000fc60007f1e0ff */
[----:B------:R-:W-:Y:S02]  /*18200*/  IMAD.X R5, R20, 0x1, R7, P2 ;  /* 0x0000000114057824 */ /* 0x000fe400010e0607 */
[----:B------:R-:W-:-:S03]  /*18210*/  IMAD.HI.U32 R20, R6, UR5, RZ ;  /* 0x0000000506147c27 */ /* 0x000fc6000f8e00ff */
[----:B------:R-:W-:Y:S01]  /*18220*/  IADD3.X R5, PT, PT, RZ, RZ, R5, P0, P1 ;  /* 0x000000ffff057210 */ /* 0x000fe200007e2405 */
[----:B------:R-:W-:-:S04]  /*18230*/  IMAD.WIDE.U32 R6, R6, UR4, R20 ;  /* 0x0000000406067c25 */ /* 0x000fc8000f8e0014 */
[C---:B------:R-:W-:Y:S02]  /*18240*/  IMAD R22, R5.reuse, UR4, RZ ;  /* 0x0000000405167c24 */ /* 0x040fe4000f8e02ff */
        /* <DEDUP_REMOVED lines=26> */
[----:B------:R-:W-:Y:S06]  /*183f0*/  RET.REL.NODEC R2 `(_ZN7cutlass13device_kernelINS_4gemm6kernel13GemmUniversalINS1_17GroupProblemShapeIN4cute5tupleIJiiiEEEEENS1_10collective13CollectiveMmaINS1_51MainloopSm103ArrayTmaUmmaWarpSpecializedBlockScaledILi4ELi7ELi3ELi1ENS6_IJiiNS5_1CILi1EEEEEELNS_5sm1036detail18KernelPrefetchTypeE1EEENS6_IJNSC_ILi128EEENSC_ILi256EEENSC_ILi768EEEEEENS6_IJNS_12float_e2m1_tENS_13float_ue4m3_tEEEENS6_IJPNS6_IJlSD_NSC_ILi0EEEEEEPNS5_6LayoutINS6_IJNS6_IJNS6_IJNSC_ILi8EEENSC_ILi4EEESV_EEEiEEENS6_IJNS6_IJNSC_ILi16EEESV_EEEiEEENS6_IJSD_iEEEEEENS6_IJNS6_IJNS6_IJSY_SJ_SV_EEEiEEENS6_IJNS6_IJSQ_SD_EEENSC_ILi512EEEEEENS6_IJSQ_iEEEEEEEEEEESP_S1C_NS5_8TiledMMAINS5_8MMA_AtomIJNS5_5SM10322SM103_MXF4_ULTRA_SS_VSISN_SN_fSO_Li128ELi256ELi16ELNS5_4UMMA5MajorE0ELS1I_0ELNS1H_7ScaleInE0ELS1J_0EEEEEENST_INS6_IJSD_SD_SD_EEENS6_IJSQ_SQ_SQ_EEEEENS6_IJNS5_10UnderscoreES1P_S1P_EEEEENS6_IJNS5_23SM90_TMA_LOAD_MULTICASTES1S_EEENS6_IJNS5_14ComposedLayoutINS5_7SwizzleILi3ELi4ELi3EEENS5_18smem_ptr_flag_bitsILi8EEENST_INS6_IJSU_SJ_EEENS6_IJSJ_SD_EEEEEEENST_INS6_IJNS6_IJSW_SZ_EEESD_NSC_ILi3EEEEEENS6_IJNS6_IJS13_S15_EEESQ_S16_EEEEEEEEvNS5_8identityES1T_NS6_IJS22_NST_INS6_IJNS6_IJNS6_IJNSC_ILi32EEESV_NSC_ILi2EEEEEESZ_EEESD_S24_EEENS6_IJNS6_IJNS6_IJSY_SV_NSC_ILi1536EEEEEES15_EEESQ_S16_EEEEEEEEvS2A_EENS_8epilogue10collective18CollectiveEpilogueINS2N_34Sm100PtrArrayNoSmemWarpSpecializedEJNS6_IJSJ_NSC_ILi64EEEEEENS_6half_tESS_S2T_SS_NS2N_6fusion15FusionCallbacksIS2Q_NS2U_17LinearCombinationIS2T_fS2T_fLNS_15FloatRoundStyleE2EEESM_S2S_JEEENS5_5SM1004TMEM4LOAD26SM100_TMEM_LOAD_32dp32b64xESU_SU_EEEvvEEEEvNT_6ParamsE) ;  /* 0xfffffe7c02007950 */ /* 0x000fec0003c3ffff */
.L_x_714:
        /* <DEDUP_REMOVED lines=16> */
.L_x_720:


//--------------------- .nv.global.init           --------------------------
	.section	.nv.global.init,"aw",@progbits
.nv.global.init:
	.type		$str$22,@object
	.size		$str$22,($str$23 - $str$22)
$str$22:
        /*0000*/ 	.byte	0x61, 0x72, 0x72, 0x69, 0x76, 0x65, 0x5f, 0x63, 0x6f, 0x75, 0x6e, 0x74, 0x20, 0x21, 0x3d, 0x20
        /*0010*/ 	.byte	0x30, 0x20, 0x26, 0x26, 0x20, 0x22, 0x41, 0x72, 0x72, 0x69, 0x76, 0x65, 0x20, 0x63, 0x6f, 0x75
        /*0020*/ 	.byte	0x6e, 0x74, 0x20, 0x6d, 0x75, 0x73, 0x74, 0x20, 0x62, 0x65, 0x20, 0x6e, 0x6f, 0x6e, 0x2d, 0x7a
        /*0030*/ 	.byte	0x65, 0x72, 0x6f, 0x22, 0x00
	.type		$str$23,@object
	.size		$str$23,($str$39 - $str$23)
$str$23:
        /*0035*/ 	.byte	0x2f, 0x74, 0x6d, 0x70, 0x2f, 0x63, 0x75, 0x74, 0x6c, 0x61, 0x73, 0x73, 0x5f, 0x73, 0x77, 0x65
        /*0045*/ 	.byte	0x65, 0x70, 0x5f, 0x73, 0x72, 0x63, 0x2f, 0x69, 0x6e, 0x63, 0x6c, 0x75, 0x64, 0x65, 0x2f, 0x63
        /*0055*/ 	.byte	0x75, 0x74, 0x6c, 0x61, 0x73, 0x73, 0x2f, 0x61, 0x72, 0x63, 0x68, 0x2f, 0x62, 0x61, 0x72, 0x72
        /*0065*/ 	.byte	0x69, 0x65, 0x72, 0x2e, 0x68, 0x00
	.type		$str$39,@object
	.size		$str$39,($str$21 - $str$39)
$str$39:
        /*006b*/ 	.byte	0x2f, 0x74, 0x6d, 0x70, 0x2f, 0x63, 0x75, 0x74, 0x6c, 0x61, 0x73, 0x73, 0x5f, 0x73, 0x77, 0x65
        /*007b*/ 	.byte	0x65, 0x70, 0x5f, 0x73, 0x72, 0x63, 0x2f, 0x69, 0x6e, 0x63, 0x6c, 0x75, 0x64, 0x65, 0x2f, 0x63
        /*008b*/ 	.byte	0x75, 0x74, 0x65, 0x2f, 0x61, 0x74, 0x6f, 0x6d, 0x2f, 0x63, 0x6f, 0x70, 0x79, 0x5f, 0x74, 0x72
        /*009b*/ 	.byte	0x61, 0x69, 0x74, 0x73, 0x5f, 0x73, 0x6d, 0x31, 0x30, 0x30, 0x2e, 0x68, 0x70, 0x70, 0x00
	.type		$str$21,@object
	.size		$str$21,($str$38 - $str$21)
$str$21:
        /*00aa*/ 	.byte	0x2f, 0x74, 0x6d, 0x70, 0x2f, 0x63, 0x75, 0x74, 0x6c, 0x61, 0x73, 0x73, 0x5f, 0x73, 0x77, 0x65
        /*00ba*/ 	.byte	0x65, 0x70, 0x5f, 0x73, 0x72, 0x63, 0x2f, 0x69, 0x6e, 0x63, 0x6c, 0x75, 0x64, 0x65, 0x2f, 0x63
        /*00ca*/ 	.byte	0x75, 0x74, 0x6c, 0x61, 0x73, 0x73, 0x2f, 0x70, 0x69, 0x70, 0x65, 0x6c, 0x69, 0x6e, 0x65, 0x2f
        /*00da*/ 	.byte	0x73, 0x6d, 0x31, 0x30, 0x30, 0x5f, 0x70, 0x69, 0x70, 0x65, 0x6c, 0x69, 0x6e, 0x65, 0x2e, 0x68
        /*00ea*/ 	.byte	0x70, 0x70, 0x00
	.type		$str$38,@object
	.size		$str$38,(__unnamed_1 - $str$38)
$str$38:
        /*00ed*/ 	.byte	0x28, 0x28, 0x75, 0x69, 0x6e, 0x74, 0x33, 0x32, 0x5f, 0x74, 0x28, 0x74, 0x68, 0x72, 0x65, 0x61
        /*00fd*/ 	.byte	0x64, 0x49, 0x64, 0x78, 0x2e, 0x78, 0x29, 0x20, 0x2f, 0x20, 0x33, 0x32, 0x29, 0x20, 0x25, 0x20
        /*010d*/ 	.byte	0x34, 0x29, 0x20, 0x3d, 0x3d, 0x20, 0x28, 0x28, 0x28, 0x74, 0x6d, 0x65, 0x6d, 0x5f, 0x61, 0x64
        /*011d*/ 	.byte	0x64, 0x72, 0x20, 0x3e, 0x3e, 0x20, 0x31, 0x36, 0x29, 0x20, 0x2f, 0x20, 0x33, 0x32, 0x29, 0x20
        /*012d*/ 	.byte	0x25, 0x20, 0x34, 0x29, 0x00
	.type		__unnamed_1,@object
	.size		__unnamed_1,($str$20 - __unnamed_1)
__unnamed_1:
        /*0132*/ 	.byte	0x73, 0x74, 0x61, 0x74, 0x69, 0x63, 0x20, 0x76, 0x6f, 0x69, 0x64, 0x20, 0x63, 0x75, 0x74, 0x6c
        /*0142*/ 	.byte	0x61, 0x73, 0x73, 0x3a, 0x3a, 0x61, 0x72, 0x63, 0x68, 0x3a, 0x3a, 0x43, 0x6c, 0x75, 0x73, 0x74
        /*0152*/ 	.byte	0x65, 0x72, 0x42, 0x61, 0x72, 0x72, 0x69, 0x65, 0x72, 0x3a, 0x3a, 0x69, 0x6e, 0x69, 0x74, 0x28
        /*0162*/ 	.byte	0x63, 0x6f, 0x6e, 0x73, 0x74, 0x20, 0x75, 0x6e, 0x73, 0x69, 0x67, 0x6e, 0x65, 0x64, 0x20, 0x6c
        /*0172*/ 	.byte	0x6f, 0x6e, 0x67, 0x20, 0x2a, 0x2c, 0x20, 0x75, 0x6e, 0x73, 0x69, 0x67, 0x6e, 0x65, 0x64, 0x20
        /*0182*/ 	.byte	0x69, 0x6e, 0x74, 0x29, 0x00
	.type		$str$20,@object
	.size		$str$20,(__unnamed_3 - $str$20)
$str$20:
        /*0187*/ 	.byte	0x6d, 0x75, 0x6c, 0x74, 0x69, 0x63, 0x61, 0x73, 0x74, 0x5f, 0x63, 0x6f, 0x6e, 0x73, 0x75, 0x6d
        /*0197*/ 	.byte	0x65, 0x72, 0x5f, 0x61, 0x72, 0x72, 0x69, 0x76, 0x61, 0x6c, 0x5f, 0x63, 0x6f, 0x75, 0x6e, 0x74
        /*01a7*/ 	.byte	0x20, 0x3e, 0x20, 0x30, 0x20, 0x26, 0x26, 0x20, 0x22, 0x4d, 0x75, 0x6c, 0x74, 0x69, 0x63, 0x61
        /*01b7*/ 	.byte	0x73, 0x74, 0x20, 0x63, 0x6f, 0x6e, 0x73, 0x75, 0x6d, 0x65, 0x72, 0x20, 0x61, 0x72, 0x72, 0x69
        /*01c7*/ 	.byte	0x76, 0x61, 0x6c, 0x20, 0x63, 0x6f, 0x75, 0x6e, 0x74, 0x20, 0x6d, 0x75, 0x73, 0x74, 0x20, 0x62
        /*01d7*/ 	.byte	0x65, 0x20, 0x6e, 0x6f, 0x6e, 0x2d, 0x7a, 0x65, 0x72, 0x6f, 0x22, 0x00
	.type		__unnamed_3,@object
	.size		__unnamed_3,(__unnamed_5 - __unnamed_3)
__unnamed_3:
        /*01e3*/ 	.byte	0x73, 0x74, 0x61, 0x74, 0x69, 0x63, 0x20, 0x76, 0x6f, 0x69, 0x64, 0x20, 0x63, 0x75, 0x74, 0x6c
        /* <DEDUP_REMOVED lines=30> */
	.type		__unnamed_5,@object
	.size		__unnamed_5,(__unnamed_2 - __unnamed_5)
__unnamed_5:
        /* <DEDUP_REMOVED lines=31> */
	.type		__unnamed_2,@object
	.size		__unnamed_2,(__unnamed_6 - __unnamed_2)
__unnamed_2:
        /* <DEDUP_REMOVED lines=31> */
	.type		__unnamed_6,@object
	.size		__unnamed_6,(__unnamed_4 - __unnamed_6)
__unnamed_6:
        /* <DEDUP_REMOVED lines=31> */
	.type		__unnamed_4,@object
	.size		__unnamed_4,(.L_4 - __unnamed_4)
__unnamed_4:
        /* <DEDUP_REMOVED lines=37> */
        /*0bf3*/ 	.byte	0x3a, 0x43, 0x3c, 0x30, 0x3e, 0x3e, 0x3e, 0x3e, 0x5d, 0x00
.L_4:


//--------------------- .nv.shared._ZN7cutlass13device_kernelINS_4gemm6kernel13GemmUniversalINS1_17GroupProblemShapeIN4cute5tupleIJiiiEEEEENS1_10collective13CollectiveMmaINS1_51MainloopSm103ArrayTmaUmmaWarpSpecializedBlockScaledILi6ELi7ELi3ELi1ENS6_IJiiNS5_1CILi1EEEEEELNS_5sm1036detail18KernelPrefetchTypeE1EEENS6_IJNSC_ILi256EEESJ_NSC_ILi768EEEEEENS6_IJNS_12float_e2m1_tENS_13float_ue4m3_tEEEENS6_IJPNS6_IJlSD_NSC_ILi0EEEEEEPNS5_6LayoutINS6_IJNS6_IJNS6_IJNSC_ILi8EEENSC_ILi4EEESU_EEEiEEENS6_IJNS6_IJNSC_ILi16EEESU_EEEiEEENS6_IJSD_iEEEEEENS6_IJNS6_IJNS6_IJSX_NSC_ILi128EEESU_EEEiEEENS6_IJNS6_IJSP_SD_EEENSC_ILi512EEEEEENS6_IJSP_iEEEEEEEEEEESO_S1C_NS5_8TiledMMAINS5_8MMA_AtomIJNS5_5SM10328SM103_MXF4_ULTRA_2x1SM_SS_VSISM_SM_fSN_Li256ELi256ELi16ELNS5_4UMMA5MajorE0ELS1I_0ELNS1H_7ScaleInE0ELS1J_0EEEEEENSS_INS6_IJSD_SD_SD_EEENS6_IJSP_SP_SP_EEEEENS6_IJNS5_10UnderscoreES1P_S1P_EEEEENS6_IJNS5_28SM100_TMA_2SM_LOAD_MULTICASTES1S_EEENS6_IJNS5_14ComposedLayoutINS5_7SwizzleILi3ELi4ELi3EEENS5_18smem_ptr_flag_bitsILi8EEENSS_INS6_IJST_S12_EEENS6_IJS12_SD_EEEEEEENSS_INS6_IJNS6_IJSV_SY_EEESD_NSC_ILi3EEEEEENS6_IJNS6_IJS13_S15_EEESP_S16_EEEEEEEEvNS5_8identityES1T_NS6_IJS22_NSS_INS6_IJNS6_IJNS6_IJNSC_ILi32EEESU_NSC_ILi2EEEEEESY_EEESD_S24_EEENS6_IJNS6_IJNS6_IJSX_SU_NSC_ILi1536EEEEEES15_EEESP_S16_EEEEEEEEvS2A_EENS_8epilogue10collective18CollectiveEpilogueINS2N_34Sm100PtrArrayNoSmemWarpSpecializedEJNS6_IJS12_NSC_ILi64EEEEEENS_6half_tESR_S2T_SR_NS2N_6fusion15FusionCallbacksIS2Q_NS2U_17LinearCombinationIS2T_fS2T_fLNS_15FloatRoundStyleE2EEENS6_IJS12_SJ_SK_EEES2S_JEEENS5_5SM1004TMEM4LOAD26SM100_TMEM_LOAD_32dp32b64xEST_ST_EEEvvEEEEvNT_6ParamsE --------------------------
	.section	.nv.shared._ZN7cutlass13device_kernelINS_4gemm6kernel13GemmUniversalINS1_17GroupProblemShapeIN4cute5tupleIJiiiEEEEENS1_10collective13CollectiveMmaINS1_51MainloopSm103ArrayTmaUmmaWarpSpecializedBlockScaledILi6ELi7ELi3ELi1ENS6_IJiiNS5_1CILi1EEEEEELNS_5sm1036detail18KernelPrefetchTypeE1EEENS6_IJNSC_ILi256EEESJ_NSC_ILi768EEEEEENS6_IJNS_12float_e2m1_tENS_13float_ue4m3_tEEEENS6_IJPNS6_IJlSD_NSC_ILi0EEEEEEPNS5_6LayoutINS6_IJNS6_IJNS6_IJNSC_ILi8EEENSC_ILi4EEESU_EEEiEEENS6_IJNS6_IJNSC_ILi16EEESU_EEEiEEENS6_IJSD_iEEEEEENS6_IJNS6_IJNS6_IJSX_NSC_ILi128EEESU_EEEiEEENS6_IJNS6_IJSP_SD_EEENSC_ILi512EEEEEENS6_IJSP_iEEEEEEEEEEESO_S1C_NS5_8TiledMMAINS5_8MMA_AtomIJNS5_5SM10328SM103_MXF4_ULTRA_2x1SM_SS_VSISM_SM_fSN_Li256ELi256ELi16ELNS5_4UMMA5MajorE0ELS1I_0ELNS1H_7ScaleInE0ELS1J_0EEEEEENSS_INS6_IJSD_SD_SD_EEENS6_IJSP_SP_SP_EEEEENS6_IJNS5_10UnderscoreES1P_S1P_EEEEENS6_IJNS5_28SM100_TMA_2SM_LOAD_MULTICASTES1S_EEENS6_IJNS5_14ComposedLayoutINS5_7SwizzleILi3ELi4ELi3EEENS5_18smem_ptr_flag_bitsILi8EEENSS_INS6_IJST_S12_EEENS6_IJS12_SD_EEEEEEENSS_INS6_IJNS6_IJSV_SY_EEESD_NSC_ILi3EEEEEENS6_IJNS6_IJS13_S15_EEESP_S16_EEEEEEEEvNS5_8identityES1T_NS6_IJS22_NSS_INS6_IJNS6_IJNS6_IJNSC_ILi32EEESU_NSC_ILi2EEEEEESY_EEESD_S24_EEENS6_IJNS6_IJNS6_IJSX_SU_NSC_ILi1536EEEEEES15_EEESP_S16_EEEEEEEEvS2A_EENS_8epilogue10collective18CollectiveEpilogueINS2N_34Sm100PtrArrayNoSmemWarpSpecializedEJNS6_IJS12_NSC_ILi64EEEEEENS_6half_tESR_S2T_SR_NS2N_6fusion15FusionCallbacksIS2Q_NS2U_17LinearCombinationIS2T_fS2T_fLNS_15FloatRoundStyleE2EEENS6_IJS12_SJ_SK_EEES2S_JEEENS5_5SM1004TMEM4LOAD26SM100_TMEM_LOAD_32dp32b64xEST_ST_EEEvvEEEEvNT_6ParamsE,"aw",@nobits
	.sectionflags	@""
	.align	16
	.zero		1024


//--------------------- .nv.shared.reserved.0     --------------------------
	.section	.nv.shared.reserved.0,"aw",@nobits
	.weak		__nv_reservedSMEM_offset_0_alias
	.size		__nv_reservedSMEM_offset_0_alias, 0, 64
	.other		__nv_reservedSMEM_offset_0_alias,@"STO_CUDA_RESERVED_SHARED STV_DEFAULT"
__nv_reservedSMEM_offset_0_alias:
	.zero		0
.nv.shared.reserved.0:
	.zero		64
	.weak		__nv_reservedSMEM_tcgen05_partition
	.type		__nv_reservedSMEM_tcgen05_partition,@object
	.size		__nv_reservedSMEM_tcgen05_partition,(.L_0 - __nv_reservedSMEM_tcgen05_partition)
__nv_reservedSMEM_tcgen05_partition:
	.zero		32
.L_0:


//--------------------- .nv.global                --------------------------
	.section	.nv.global,"aw",@nobits
.nv.global:
	.type		_ZN34_INTERNAL_ef6da3c5_4_k_cu_788782d04cute1_E,@object
	.size		_ZN34_INTERNAL_ef6da3c5_4_k_cu_788782d04cute1_E,(_ZN34_INTERNAL_ef6da3c5_4_k_cu_788782d04cuda3std3__45__cpo6cbeginE - _ZN34_INTERNAL_ef6da3c5_4_k_cu_788782d04cute1_E)
_ZN34_INTERNAL_ef6da3c5_4_k_cu_788782d04cute1_E:
	.zero		1
	.type		_ZN34_INTERNAL_ef6da3c5_4_k_cu_788782d04cuda3std3__45__cpo6cbeginE,@object
	.size		_ZN34_INTERNAL_ef6da3c5_4_k_cu_788782d04cuda3std3__45__cpo6cbeginE,(_ZN34_INTERNAL_ef6da3c5_4_k_cu_788782d04cuda3std3__48in_placeE - _ZN34_INTERNAL_ef6da3c5_4_k_cu_788782d04cuda3std3__45__cpo6cbeginE)
_ZN34_INTERNAL_ef6da3c5_4_k_cu_788782d04cuda3std3__45__cpo6cbeginE:
	.zero		1
	.type		_ZN34_INTERNAL_ef6da3c5_4_k_cu_788782d04cuda3std3__48in_placeE,@object
	.size		_ZN34_INTERNAL_ef6da3c5_4_k_cu_788782d04cuda3std3__48in_placeE,(_ZN34_INTERNAL_ef6da3c5_4_k_cu_788782d04cuda3std6ranges3__45__cpo9iter_moveE - _ZN34_INTERNAL_ef6da3c5_4_k_cu_788782d04cuda3std3__48in_placeE)
_ZN34_INTERNAL_ef6da3c5_4_k_cu_788782d04cuda3std3__48in_placeE:
	.zero		1
	.type		_ZN34_INTERNAL_ef6da3c5_4_k_cu_788782d04cuda3std6ranges3__45__cpo9iter_moveE,@object
	.size		_ZN34_INTERNAL_ef6da3c5_4_k_cu_788782d04cuda3std6ranges3__45__cpo9iter_moveE,(_ZN34_INTERNAL_ef6da3c5_4_k_cu_788782d04cuda3std3__45__cpo5beginE - _ZN34_INTERNAL_ef6da3c5_4_k_cu_788782d04cuda3std6ranges3__45__cpo9iter_moveE)
_ZN34_INTERNAL_ef6da3c5_4_k_cu_788782d04cuda3std6ranges3__45__cpo9iter_moveE:
	.zero		1
	.type		_ZN34_INTERNAL_ef6da3c5_4_k_cu_788782d04cuda3std3__45__cpo5beginE,@object
	.size		_ZN34_INTERNAL_ef6da3c5_4_k_cu_788782d04cuda3std3__45__cpo5beginE,(_ZN34_INTERNAL_ef6da3c5_4_k_cu_788782d04cuda3std3__436_GLOBAL__N__ef6da3c5_4_k_cu_788782d06ignoreE - _ZN34_INTERNAL_ef6da3c5_4_k_cu_788782d04cuda3std3__45__cpo5beginE)
_ZN34_INTERNAL_ef6da3c5_4_k_cu_788782d04cuda3std3__45__cpo5beginE:
	.zero		1
	.type		_ZN34_INTERNAL_ef6da3c5_4_k_cu_788782d04cuda3std3__436_GLOBAL__N__ef6da3c5_4_k_cu_788782d06ignoreE,@object
	.size		_ZN34_INTERNAL_ef6da3c5_4_k_cu_788782d04cuda3std3__436_GLOBAL__N__ef6da3c5_4_k_cu_788782d06ignoreE,(_ZN34_INTERNAL_ef6da3c5_4_k_cu_788782d04cute7productE - _ZN34_INTERNAL_ef6da3c5_4_k_cu_788782d04cuda3std3__436_GLOBAL__N__ef6da3c5_4_k_cu_788782d06ignoreE)
_ZN34_INTERNAL_ef6da3c5_4_k_cu_788782d04cuda3std3__436_GLOBAL__N__ef6da3c5_4_k_cu_788782d06ignoreE:
	.zero		1
	.type		_ZN34_INTERNAL_ef6da3c5_4_k_cu_788782d04cute7productE,@object
	.size		_ZN34_INTERNAL_ef6da3c5_4_k_cu_788782d04cute7productE,(_ZN34_INTERNAL_ef6da3c5_4_k_cu_788782d04cuda3std3__45__cpo3endE - _ZN34_INTERNAL_ef6da3c5_4_k_cu_788782d04cute7productE)
_ZN34_INTERNAL_ef6da3c5_4_k_cu_788782d04cute7productE:
	.zero		1
	.type		_ZN34_INTERNAL_ef6da3c5_4_k_cu_788782d04cuda3std3__45__cpo3endE,@object
	.size		_ZN34_INTERNAL_ef6da3c5_4_k_cu_788782d04cuda3std3__45__cpo3endE,(_ZN34_INTERNAL_ef6da3c5_4_k_cu_788782d04cuda3std3__419piecewise_constructE - _ZN34_INTERNAL_ef6da3c5_4_k_cu_788782d04cuda3std3__45__cpo3endE)
_ZN34_INTERNAL_ef6da3c5_4_k_cu_788782d04cuda3std3__45__cpo3endE:
	.zero		1
	.type		_ZN34_INTERNAL_ef6da3c5_4_k_cu_788782d04cuda3std3__419piecewise_constructE,@object
	.size		_ZN34_INTERNAL_ef6da3c5_4_k_cu_788782d04cuda3std3__419piecewise_constructE,(_ZN34_INTERNAL_ef6da3c5_4_k_cu_788782d04cuda3std3__45__cpo4cendE - _ZN34_INTERNAL_ef6da3c5_4_k_cu_788782d04cuda3std3__419piecewise_constructE)
_ZN34_INTERNAL_ef6da3c5_4_k_cu_788782d04cuda3std3__419piecewise_constructE:
	.zero		1
	.type		_ZN34_INTERNAL_ef6da3c5_4_k_cu_788782d04cuda3std3__45__cpo4cendE,@object
	.size		_ZN34_INTERNAL_ef6da3c5_4_k_cu_788782d04cuda3std3__45__cpo4cendE,(_ZN34_INTERNAL_ef6da3c5_4_k_cu_788782d04cuda3std6ranges3__45__cpo4swapE - _ZN34_INTERNAL_ef6da3c5_4_k_cu_788782d04cuda3std3__45__cpo4cendE)
_ZN34_INTERNAL_ef6da3c5_4_k_cu_788782d04cuda3std3__45__cpo4cendE:
	.zero		1
	.type		_ZN34_INTERNAL_ef6da3c5_4_k_cu_788782d04cuda3std6ranges3__45__cpo4swapE,@object
	.size		_ZN34_INTERNAL_ef6da3c5_4_k_cu_788782d04cuda3std6ranges3__45__cpo4swapE,(.L_14 - _ZN34_INTERNAL_ef6da3c5_4_k_cu_788782d04cuda3std6ranges3__45__cpo4swapE)
_ZN34_INTERNAL_ef6da3c5_4_k_cu_788782d04cuda3std6ranges3__45__cpo4swapE:
	.zero		1
.L_14:


//--------------------- .nv.shared._ZN7cutlass13device_kernelINS_4gemm6kernel13GemmUniversalINS1_17GroupProblemShapeIN4cute5tupleIJiiiEEEEENS1_10collective13CollectiveMmaINS1_51MainloopSm103ArrayTmaUmmaWarpSpecializedBlockScaledILi4ELi7ELi3ELi1ENS6_IJiiNS5_1CILi1EEEEEELNS_5sm1036detail18KernelPrefetchTypeE1EEENS6_IJNSC_ILi128EEENSC_ILi256EEENSC_ILi768EEEEEENS6_IJNS_12float_e2m1_tENS_13float_ue4m3_tEEEENS6_IJPNS6_IJlSD_NSC_ILi0EEEEEEPNS5_6LayoutINS6_IJNS6_IJNS6_IJNSC_ILi8EEENSC_ILi4EEESV_EEEiEEENS6_IJNS6_IJNSC_ILi16EEESV_EEEiEEENS6_IJSD_iEEEEEENS6_IJNS6_IJNS6_IJSY_SJ_SV_EEEiEEENS6_IJNS6_IJSQ_SD_EEENSC_ILi512EEEEEENS6_IJSQ_iEEEEEEEEEEESP_S1C_NS5_8TiledMMAINS5_8MMA_AtomIJNS5_5SM10322SM103_MXF4_ULTRA_SS_VSISN_SN_fSO_Li128ELi256ELi16ELNS5_4UMMA5MajorE0ELS1I_0ELNS1H_7ScaleInE0ELS1J_0EEEEEENST_INS6_IJSD_SD_SD_EEENS6_IJSQ_SQ_SQ_EEEEENS6_IJNS5_10UnderscoreES1P_S1P_EEEEENS6_IJNS5_23SM90_TMA_LOAD_MULTICASTES1S_EEENS6_IJNS5_14ComposedLayoutINS5_7SwizzleILi3ELi4ELi3EEENS5_18smem_ptr_flag_bitsILi8EEENST_INS6_IJSU_SJ_EEENS6_IJSJ_SD_EEEEEEENST_INS6_IJNS6_IJSW_SZ_EEESD_NSC_ILi3EEEEEENS6_IJNS6_IJS13_S15_EEESQ_S16_EEEEEEEEvNS5_8identityES1T_NS6_IJS22_NST_INS6_IJNS6_IJNS6_IJNSC_ILi32EEESV_NSC_ILi2EEEEEESZ_EEESD_S24_EEENS6_IJNS6_IJNS6_IJSY_SV_NSC_ILi1536EEEEEES15_EEESQ_S16_EEEEEEEEvS2A_EENS_8epilogue10collective18CollectiveEpilogueINS2N_34Sm100PtrArrayNoSmemWarpSpecializedEJNS6_IJSJ_NSC_ILi64EEEEEENS_6half_tESS_S2T_SS_NS2N_6fusion15FusionCallbacksIS2Q_NS2U_17LinearCombinationIS2T_fS2T_fLNS_15FloatRoundStyleE2EEESM_S2S_JEEENS5_5SM1004TMEM4LOAD26SM100_TMEM_LOAD_32dp32b64xESU_SU_EEEvvEEEEvNT_6ParamsE --------------------------
	.section	.nv.shared._ZN7cutlass13device_kernelINS_4gemm6kernel13GemmUniversalINS1_17GroupProblemShapeIN4cute5tupleIJiiiEEEEENS1_10collective13CollectiveMmaINS1_51MainloopSm103ArrayTmaUmmaWarpSpecializedBlockScaledILi4ELi7ELi3ELi1ENS6_IJiiNS5_1CILi1EEEEEELNS_5sm1036detail18KernelPrefetchTypeE1EEENS6_IJNSC_ILi128EEENSC_ILi256EEENSC_ILi768EEEEEENS6_IJNS_12float_e2m1_tENS_13float_ue4m3_tEEEENS6_IJPNS6_IJlSD_NSC_ILi0EEEEEEPNS5_6LayoutINS6_IJNS6_IJNS6_IJNSC_ILi8EEENSC_ILi4EEESV_EEEiEEENS6_IJNS6_IJNSC_ILi16EEESV_EEEiEEENS6_IJSD_iEEEEEENS6_IJNS6_IJNS6_IJSY_SJ_SV_EEEiEEENS6_IJNS6_IJSQ_SD_EEENSC_ILi512EEEEEENS6_IJSQ_iEEEEEEEEEEESP_S1C_NS5_8TiledMMAINS5_8MMA_AtomIJNS5_5SM10322SM103_MXF4_ULTRA_SS_VSISN_SN_fSO_Li128ELi256ELi16ELNS5_4UMMA5MajorE0ELS1I_0ELNS1H_7ScaleInE0ELS1J_0EEEEEENST_INS6_IJSD_SD_SD_EEENS6_IJSQ_SQ_SQ_EEEEENS6_IJNS5_10UnderscoreES1P_S1P_EEEEENS6_IJNS5_23SM90_TMA_LOAD_MULTICASTES1S_EEENS6_IJNS5_14ComposedLayoutINS5_7SwizzleILi3ELi4ELi3EEENS5_18smem_ptr_flag_bitsILi8EEENST_INS6_IJSU_SJ_EEENS6_IJSJ_SD_EEEEEEENST_INS6_IJNS6_IJSW_SZ_EEESD_NSC_ILi3EEEEEENS6_IJNS6_IJS13_S15_EEESQ_S16_EEEEEEEEvNS5_8identityES1T_NS6_IJS22_NST_INS6_IJNS6_IJNS6_IJNSC_ILi32EEESV_NSC_ILi2EEEEEESZ_EEESD_S24_EEENS6_IJNS6_IJNS6_IJSY_SV_NSC_ILi1536EEEEEES15_EEESQ_S16_EEEEEEEEvS2A_EENS_8epilogue10collective18CollectiveEpilogueINS2N_34Sm100PtrArrayNoSmemWarpSpecializedEJNS6_IJSJ_NSC_ILi64EEEEEENS_6half_tESS_S2T_SS_NS2N_6fusion15FusionCallbacksIS2Q_NS2U_17LinearCombinationIS2T_fS2T_fLNS_15FloatRoundStyleE2EEESM_S2S_JEEENS5_5SM1004TMEM4LOAD26SM100_TMEM_LOAD_32dp32b64xESU_SU_EEEvvEEEEvNT_6ParamsE,"aw",@nobits
	.sectionflags	@""
	.align	16
	.zero		1024


//--------------------- .nv.constant0._ZN7cutlass13device_kernelINS_4gemm6kernel13GemmUniversalINS1_17GroupProblemShapeIN4cute5tupleIJiiiEEEEENS1_10collective13CollectiveMmaINS1_51MainloopSm103ArrayTmaUmmaWarpSpecializedBlockScaledILi6ELi7ELi3ELi1ENS6_IJiiNS5_1CILi1EEEEEELNS_5sm1036detail18KernelPrefetchTypeE1EEENS6_IJNSC_ILi256EEESJ_NSC_ILi768EEEEEENS6_IJNS_12float_e2m1_tENS_13float_ue4m3_tEEEENS6_IJPNS6_IJlSD_NSC_ILi0EEEEEEPNS5_6LayoutINS6_IJNS6_IJNS6_IJNSC_ILi8EEENSC_ILi4EEESU_EEEiEEENS6_IJNS6_IJNSC_ILi16EEESU_EEEiEEENS6_IJSD_iEEEEEENS6_IJNS6_IJNS6_IJSX_NSC_ILi128EEESU_EEEiEEENS6_IJNS6_IJSP_SD_EEENSC_ILi512EEEEEENS6_IJSP_iEEEEEEEEEEESO_S1C_NS5_8TiledMMAINS5_8MMA_AtomIJNS5_5SM10328SM103_MXF4_ULTRA_2x1SM_SS_VSISM_SM_fSN_Li256ELi256ELi16ELNS5_4UMMA5MajorE0ELS1I_0ELNS1H_7ScaleInE0ELS1J_0EEEEEENSS_INS6_IJSD_SD_SD_EEENS6_IJSP_SP_SP_EEEEENS6_IJNS5_10UnderscoreES1P_S1P_EEEEENS6_IJNS5_28SM100_TMA_2SM_LOAD_MULTICASTES1S_EEENS6_IJNS5_14ComposedLayoutINS5_7SwizzleILi3ELi4ELi3EEENS5_18smem_ptr_flag_bitsILi8EEENSS_INS6_IJST_S12_EEENS6_IJS12_SD_EEEEEEENSS_INS6_IJNS6_IJSV_SY_EEESD_NSC_ILi3EEEEEENS6_IJNS6_IJS13_S15_EEESP_S16_EEEEEEEEvNS5_8identityES1T_NS6_IJS22_NSS_INS6_IJNS6_IJNS6_IJNSC_ILi32EEESU_NSC_ILi2EEEEEESY_EEESD_S24_EEENS6_IJNS6_IJNS6_IJSX_SU_NSC_ILi1536EEEEEES15_EEESP_S16_EEEEEEEEvS2A_EENS_8epilogue10collective18CollectiveEpilogueINS2N_34Sm100PtrArrayNoSmemWarpSpecializedEJNS6_IJS12_NSC_ILi64EEEEEENS_6half_tESR_S2T_SR_NS2N_6fusion15FusionCallbacksIS2Q_NS2U_17LinearCombinationIS2T_fS2T_fLNS_15FloatRoundStyleE2EEENS6_IJS12_SJ_SK_EEES2S_JEEENS5_5SM1004TMEM4LOAD26SM100_TMEM_LOAD_32dp32b64xEST_ST_EEEvvEEEEvNT_6ParamsE --------------------------
	.section	.nv.constant0._ZN7cutlass13device_kernelINS_4gemm6kernel13GemmUniversalINS1_17GroupProblemShapeIN4cute5tupleIJiiiEEEEENS1_10collective13CollectiveMmaINS1_51MainloopSm103ArrayTmaUmmaWarpSpecializedBlockScaledILi6ELi7ELi3ELi1ENS6_IJiiNS5_1CILi1EEEEEELNS_5sm1036detail18KernelPrefetchTypeE1EEENS6_IJNSC_ILi256EEESJ_NSC_ILi768EEEEEENS6_IJNS_12float_e2m1_tENS_13float_ue4m3_tEEEENS6_IJPNS6_IJlSD_NSC_ILi0EEEEEEPNS5_6LayoutINS6_IJNS6_IJNS6_IJNSC_ILi8EEENSC_ILi4EEESU_EEEiEEENS6_IJNS6_IJNSC_ILi16EEESU_EEEiEEENS6_IJSD_iEEEEEENS6_IJNS6_IJNS6_IJSX_NSC_ILi128EEESU_EEEiEEENS6_IJNS6_IJSP_SD_EEENSC_ILi512EEEEEENS6_IJSP_iEEEEEEEEEEESO_S1C_NS5_8TiledMMAINS5_8MMA_AtomIJNS5_5SM10328SM103_MXF4_ULTRA_2x1SM_SS_VSISM_SM_fSN_Li256ELi256ELi16ELNS5_4UMMA5MajorE0ELS1I_0ELNS1H_7ScaleInE0ELS1J_0EEEEEENSS_INS6_IJSD_SD_SD_EEENS6_IJSP_SP_SP_EEEEENS6_IJNS5_10UnderscoreES1P_S1P_EEEEENS6_IJNS5_28SM100_TMA_2SM_LOAD_MULTICASTES1S_EEENS6_IJNS5_14ComposedLayoutINS5_7SwizzleILi3ELi4ELi3EEENS5_18smem_ptr_flag_bitsILi8EEENSS_INS6_IJST_S12_EEENS6_IJS12_SD_EEEEEEENSS_INS6_IJNS6_IJSV_SY_EEESD_NSC_ILi3EEEEEENS6_IJNS6_IJS13_S15_EEESP_S16_EEEEEEEEvNS5_8identityES1T_NS6_IJS22_NSS_INS6_IJNS6_IJNS6_IJNSC_ILi32EEESU_NSC_ILi2EEEEEESY_EEESD_S24_EEENS6_IJNS6_IJNS6_IJSX_SU_NSC_ILi1536EEEEEES15_EEESP_S16_EEEEEEEEvS2A_EENS_8epilogue10collective18CollectiveEpilogueINS2N_34Sm100PtrArrayNoSmemWarpSpecializedEJNS6_IJS12_NSC_ILi64EEEEEENS_6half_tESR_S2T_SR_NS2N_6fusion15FusionCallbacksIS2Q_NS2U_17LinearCombinationIS2T_fS2T_fLNS_15FloatRoundStyleE2EEENS6_IJS12_SJ_SK_EEES2S_JEEENS5_5SM1004TMEM4LOAD26SM100_TMEM_LOAD_32dp32b64xEST_ST_EEEvvEEEEvNT_6ParamsE,"a",@progbits
	.sectionflags	@""
	.align	4
.nv.constant0._ZN7cutlass13device_kernelINS_4gemm6kernel13GemmUniversalINS1_17GroupProblemShapeIN4cute5tupleIJiiiEEEEENS1_10collective13CollectiveMmaINS1_51MainloopSm103ArrayTmaUmmaWarpSpecializedBlockScaledILi6ELi7ELi3ELi1ENS6_IJiiNS5_1CILi1EEEEEELNS_5sm1036detail18KernelPrefetchTypeE1EEENS6_IJNSC_ILi256EEESJ_NSC_ILi768EEEEEENS6_IJNS_12float_e2m1_tENS_13float_ue4m3_tEEEENS6_IJPNS6_IJlSD_NSC_ILi0EEEEEEPNS5_6LayoutINS6_IJNS6_IJNS6_IJNSC_ILi8EEENSC_ILi4EEESU_EEEiEEENS6_IJNS6_IJNSC_ILi16EEESU_EEEiEEENS6_IJSD_iEEEEEENS6_IJNS6_IJNS6_IJSX_NSC_ILi128EEESU_EEEiEEENS6_IJNS6_IJSP_SD_EEENSC_ILi512EEEEEENS6_IJSP_iEEEEEEEEEEESO_S1C_NS5_8TiledMMAINS5_8MMA_AtomIJNS5_5SM10328SM103_MXF4_ULTRA_2x1SM_SS_VSISM_SM_fSN_Li256ELi256ELi16ELNS5_4UMMA5MajorE0ELS1I_0ELNS1H_7ScaleInE0ELS1J_0EEEEEENSS_INS6_IJSD_SD_SD_EEENS6_IJSP_SP_SP_EEEEENS6_IJNS5_10UnderscoreES1P_S1P_EEEEENS6_IJNS5_28SM100_TMA_2SM_LOAD_MULTICASTES1S_EEENS6_IJNS5_14ComposedLayoutINS5_7SwizzleILi3ELi4ELi3EEENS5_18smem_ptr_flag_bitsILi8EEENSS_INS6_IJST_S12_EEENS6_IJS12_SD_EEEEEEENSS_INS6_IJNS6_IJSV_SY_EEESD_NSC_ILi3EEEEEENS6_IJNS6_IJS13_S15_EEESP_S16_EEEEEEEEvNS5_8identityES1T_NS6_IJS22_NSS_INS6_IJNS6_IJNS6_IJNSC_ILi32EEESU_NSC_ILi2EEEEEESY_EEESD_S24_EEENS6_IJNS6_IJNS6_IJSX_SU_NSC_ILi1536EEEEEES15_EEESP_S16_EEEEEEEEvS2A_EENS_8epilogue10collective18CollectiveEpilogueINS2N_34Sm100PtrArrayNoSmemWarpSpecializedEJNS6_IJS12_NSC_ILi64EEEEEENS_6half_tESR_S2T_SR_NS2N_6fusion15FusionCallbacksIS2Q_NS2U_17LinearCombinationIS2T_fS2T_fLNS_15FloatRoundStyleE2EEENS6_IJS12_SJ_SK_EEES2S_JEEENS5_5SM1004TMEM4LOAD26SM100_TMEM_LOAD_32dp32b64xEST_ST_EEEvvEEEEvNT_6ParamsE:
	.zero		3584


//--------------------- .nv.constant0._ZN7cutlass13device_kernelINS_4gemm6kernel13GemmUniversalINS1_17GroupProblemShapeIN4cute5tupleIJiiiEEEEENS1_10collective13CollectiveMmaINS1_51MainloopSm103ArrayTmaUmmaWarpSpecializedBlockScaledILi4ELi7ELi3ELi1ENS6_IJiiNS5_1CILi1EEEEEELNS_5sm1036detail18KernelPrefetchTypeE1EEENS6_IJNSC_ILi128EEENSC_ILi256EEENSC_ILi768EEEEEENS6_IJNS_12float_e2m1_tENS_13float_ue4m3_tEEEENS6_IJPNS6_IJlSD_NSC_ILi0EEEEEEPNS5_6LayoutINS6_IJNS6_IJNS6_IJNSC_ILi8EEENSC_ILi4EEESV_EEEiEEENS6_IJNS6_IJNSC_ILi16EEESV_EEEiEEENS6_IJSD_iEEEEEENS6_IJNS6_IJNS6_IJSY_SJ_SV_EEEiEEENS6_IJNS6_IJSQ_SD_EEENSC_ILi512EEEEEENS6_IJSQ_iEEEEEEEEEEESP_S1C_NS5_8TiledMMAINS5_8MMA_AtomIJNS5_5SM10322SM103_MXF4_ULTRA_SS_VSISN_SN_fSO_Li128ELi256ELi16ELNS5_4UMMA5MajorE0ELS1I_0ELNS1H_7ScaleInE0ELS1J_0EEEEEENST_INS6_IJSD_SD_SD_EEENS6_IJSQ_SQ_SQ_EEEEENS6_IJNS5_10UnderscoreES1P_S1P_EEEEENS6_IJNS5_23SM90_TMA_LOAD_MULTICASTES1S_EEENS6_IJNS5_14ComposedLayoutINS5_7SwizzleILi3ELi4ELi3EEENS5_18smem_ptr_flag_bitsILi8EEENST_INS6_IJSU_SJ_EEENS6_IJSJ_SD_EEEEEEENST_INS6_IJNS6_IJSW_SZ_EEESD_NSC_ILi3EEEEEENS6_IJNS6_IJS13_S15_EEESQ_S16_EEEEEEEEvNS5_8identityES1T_NS6_IJS22_NST_INS6_IJNS6_IJNS6_IJNSC_ILi32EEESV_NSC_ILi2EEEEEESZ_EEESD_S24_EEENS6_IJNS6_IJNS6_IJSY_SV_NSC_ILi1536EEEEEES15_EEESQ_S16_EEEEEEEEvS2A_EENS_8epilogue10collective18CollectiveEpilogueINS2N_34Sm100PtrArrayNoSmemWarpSpecializedEJNS6_IJSJ_NSC_ILi64EEEEEENS_6half_tESS_S2T_SS_NS2N_6fusion15FusionCallbacksIS2Q_NS2U_17LinearCombinationIS2T_fS2T_fLNS_15FloatRoundStyleE2EEESM_S2S_JEEENS5_5SM1004TMEM4LOAD26SM100_TMEM_LOAD_32dp32b64xESU_SU_EEEvvEEEEvNT_6ParamsE --------------------------
	.section	.nv.constant0._ZN7cutlass13device_kernelINS_4gemm6kernel13GemmUniversalINS1_17GroupProblemShapeIN4cute5tupleIJiiiEEEEENS1_10collective13CollectiveMmaINS1_51MainloopSm103ArrayTmaUmmaWarpSpecializedBlockScaledILi4ELi7ELi3ELi1ENS6_IJiiNS5_1CILi1EEEEEELNS_5sm1036detail18KernelPrefetchTypeE1EEENS6_IJNSC_ILi128EEENSC_ILi256EEENSC_ILi768EEEEEENS6_IJNS_12float_e2m1_tENS_13float_ue4m3_tEEEENS6_IJPNS6_IJlSD_NSC_ILi0EEEEEEPNS5_6LayoutINS6_IJNS6_IJNS6_IJNSC_ILi8EEENSC_ILi4EEESV_EEEiEEENS6_IJNS6_IJNSC_ILi16EEESV_EEEiEEENS6_IJSD_iEEEEEENS6_IJNS6_IJNS6_IJSY_SJ_SV_EEEiEEENS6_IJNS6_IJSQ_SD_EEENSC_ILi512EEEEEENS6_IJSQ_iEEEEEEEEEEESP_S1C_NS5_8TiledMMAINS5_8MMA_AtomIJNS5_5SM10322SM103_MXF4_ULTRA_SS_VSISN_SN_fSO_Li128ELi256ELi16ELNS5_4UMMA5MajorE0ELS1I_0ELNS1H_7ScaleInE0ELS1J_0EEEEEENST_INS6_IJSD_SD_SD_EEENS6_IJSQ_SQ_SQ_EEEEENS6_IJNS5_10UnderscoreES1P_S1P_EEEEENS6_IJNS5_23SM90_TMA_LOAD_MULTICASTES1S_EEENS6_IJNS5_14ComposedLayoutINS5_7SwizzleILi3ELi4ELi3EEENS5_18smem_ptr_flag_bitsILi8EEENST_INS6_IJSU_SJ_EEENS6_IJSJ_SD_EEEEEEENST_INS6_IJNS6_IJSW_SZ_EEESD_NSC_ILi3EEEEEENS6_IJNS6_IJS13_S15_EEESQ_S16_EEEEEEEEvNS5_8identityES1T_NS6_IJS22_NST_INS6_IJNS6_IJNS6_IJNSC_ILi32EEESV_NSC_ILi2EEEEEESZ_EEESD_S24_EEENS6_IJNS6_IJNS6_IJSY_SV_NSC_ILi1536EEEEEES15_EEESQ_S16_EEEEEEEEvS2A_EENS_8epilogue10collective18CollectiveEpilogueINS2N_34Sm100PtrArrayNoSmemWarpSpecializedEJNS6_IJSJ_NSC_ILi64EEEEEENS_6half_tESS_S2T_SS_NS2N_6fusion15FusionCallbacksIS2Q_NS2U_17LinearCombinationIS2T_fS2T_fLNS_15FloatRoundStyleE2EEESM_S2S_JEEENS5_5SM1004TMEM4LOAD26SM100_TMEM_LOAD_32dp32b64xESU_SU_EEEvvEEEEvNT_6ParamsE,"a",@progbits
	.sectionflags	@""
	.align	4
.nv.constant0._ZN7cutlass13device_kernelINS_4gemm6kernel13GemmUniversalINS1_17GroupProblemShapeIN4cute5tupleIJiiiEEEEENS1_10collective13CollectiveMmaINS1_51MainloopSm103ArrayTmaUmmaWarpSpecializedBlockScaledILi4ELi7ELi3ELi1ENS6_IJiiNS5_1CILi1EEEEEELNS_5sm1036detail18KernelPrefetchTypeE1EEENS6_IJNSC_ILi128EEENSC_ILi256EEENSC_ILi768EEEEEENS6_IJNS_12float_e2m1_tENS_13float_ue4m3_tEEEENS6_IJPNS6_IJlSD_NSC_ILi0EEEEEEPNS5_6LayoutINS6_IJNS6_IJNS6_IJNSC_ILi8EEENSC_ILi4EEESV_EEEiEEENS6_IJNS6_IJNSC_ILi16EEESV_EEEiEEENS6_IJSD_iEEEEEENS6_IJNS6_IJNS6_IJSY_SJ_SV_EEEiEEENS6_IJNS6_IJSQ_SD_EEENSC_ILi512EEEEEENS6_IJSQ_iEEEEEEEEEEESP_S1C_NS5_8TiledMMAINS5_8MMA_AtomIJNS5_5SM10322SM103_MXF4_ULTRA_SS_VSISN_SN_fSO_Li128ELi256ELi16ELNS5_4UMMA5MajorE0ELS1I_0ELNS1H_7ScaleInE0ELS1J_0EEEEEENST_INS6_IJSD_SD_SD_EEENS6_IJSQ_SQ_SQ_EEEEENS6_IJNS5_10UnderscoreES1P_S1P_EEEEENS6_IJNS5_23SM90_TMA_LOAD_MULTICASTES1S_EEENS6_IJNS5_14ComposedLayoutINS5_7SwizzleILi3ELi4ELi3EEENS5_18smem_ptr_flag_bitsILi8EEENST_INS6_IJSU_SJ_EEENS6_IJSJ_SD_EEEEEEENST_INS6_IJNS6_IJSW_SZ_EEESD_NSC_ILi3EEEEEENS6_IJNS6_IJS13_S15_EEESQ_S16_EEEEEEEEvNS5_8identityES1T_NS6_IJS22_NST_INS6_IJNS6_IJNS6_IJNSC_ILi32EEESV_NSC_ILi2EEEEEESZ_EEESD_S24_EEENS6_IJNS6_IJNS6_IJSY_SV_NSC_ILi1536EEEEEES15_EEESQ_S16_EEEEEEEEvS2A_EENS_8epilogue10collective18CollectiveEpilogueINS2N_34Sm100PtrArrayNoSmemWarpSpecializedEJNS6_IJSJ_NSC_ILi64EEEEEENS_6half_tESS_S2T_SS_NS2N_6fusion15FusionCallbacksIS2Q_NS2U_17LinearCombinationIS2T_fS2T_fLNS_15FloatRoundStyleE2EEESM_S2S_JEEENS5_5SM1004TMEM4LOAD26SM100_TMEM_LOAD_32dp32b64xESU_SU_EEEvvEEEEvNT_6ParamsE:
	.zero		3584


//--------------------- SYMBOLS --------------------------

	.type		.nv.reservedSmem.offset0,@object
	.size		.nv.reservedSmem.offset0,0x4
	.type		.nv.reservedSmem.cap,@object
	.size		.nv.reservedSmem.cap,0x4
	.type		__assertfail,@function
